// auto-generated by cutlass_sweep.grouped_gemm — config: {"arch": "sm_90", "cluster_m": 1, "cluster_n": 1, "dtype": "bf16", "schedule": "pingpong", "tile_k": 64, "tile_m": 128, "tile_n": 128}
#include "cutlass/cutlass.h"
#include "cutlass/gemm/group_array_problem_shape.hpp"
#include "cutlass/gemm/collective/collective_builder.hpp"
#include "cutlass/gemm/device/gemm_universal_adapter.h"
#include "cutlass/gemm/kernel/gemm_universal.hpp"
#include "cutlass/epilogue/collective/collective_builder.hpp"

using Elem = cutlass::bfloat16_t;
using Acc  = float;
using ElemC = cutlass::half_t;
using TileShape    = cute::Shape<cute::_128, cute::_128, cute::_64>;
using ClusterShape = cute::Shape<cute::_1, cute::_1, cute::_1>;
using ProblemShape = cutlass::gemm::GroupProblemShape<cute::Shape<int,int,int>>;

using CollectiveEpilogue = typename cutlass::epilogue::collective::CollectiveBuilder<
    cutlass::arch::Sm90, cutlass::arch::OpClassTensorOp,
    TileShape, ClusterShape,
    cutlass::epilogue::collective::EpilogueTileAuto,
    Acc, Acc,
    ElemC, cutlass::layout::ColumnMajor *, 128 / cutlass::sizeof_bits<ElemC>::value,
    ElemC, cutlass::layout::ColumnMajor *, 128 / cutlass::sizeof_bits<ElemC>::value,
    cutlass::epilogue::PtrArrayTmaWarpSpecializedPingpong
  >::CollectiveOp;

using CollectiveMainloop = typename cutlass::gemm::collective::CollectiveBuilder<
    cutlass::arch::Sm90, cutlass::arch::OpClassTensorOp,
    Elem, cutlass::layout::RowMajor *, 128 / cutlass::sizeof_bits<Elem>::value,
    Elem, cutlass::layout::ColumnMajor *, 128 / cutlass::sizeof_bits<Elem>::value,
    Acc,
    TileShape, ClusterShape,
    cutlass::gemm::collective::StageCountAutoCarveout<
        static_cast<int>(sizeof(typename CollectiveEpilogue::SharedStorage))>,
    cutlass::gemm::KernelPtrArrayTmaWarpSpecializedPingpong
  >::CollectiveOp;

using GemmKernel = cutlass::gemm::kernel::GemmUniversal<
    ProblemShape, CollectiveMainloop, CollectiveEpilogue>;
using Gemm = cutlass::gemm::device::GemmUniversalAdapter<GemmKernel>;

auto* _anchor = &cutlass::device_kernel<GemmKernel>;


// ===== COMPILED SASS (sm_90a) =====

	.target	sm_90a

	.elftype	@"ET_EXEC"


//--------------------- .note.nv.tkinfo           --------------------------
	.section	.note.nv.tkinfo,"",@"SHT_NOTE"
	.sectionflags	@"SHF_NOTE_NV_TKINFO"
	.tkinfo
        /*0018*/ 	.word	0x00000002
        /*0030*/ 	.string	""
        /*0030*/ 	.string	"ptxas"
        /*0030*/ 	.string	"Cuda compilation tools, release 13.0, V13.0.88"
        /*0030*/ 	.string	"Build cuda_13.0.r13.0/compiler.36424714_0"
        /*0030*/ 	.string	"-arch sm_90a -m 64 "



//--------------------- .note.nv.cuinfo           --------------------------
	.section	.note.nv.cuinfo,"",@"SHT_NOTE"
	.sectionflags	@"SHF_NOTE_NV_CUINFO"
        /*0018*/ 	.short	0x0002
        /*001a*/ 	.short	0x005a
        /*001c*/ 	.short	0x0082
	.zero		2


//--------------------- .nv.info                  --------------------------
	.section	.nv.info,"",@"SHT_CUDA_INFO"
	.align	4


	//----- nvinfo : EIATTR_REGCOUNT
	.align		4
        /*0000*/ 	.byte	0x04, 0x2f
        /*0002*/ 	.short	(.L_15 - .L_14)
	.align		4
.L_14:
        /*0004*/ 	.word	index@(_ZN7cutlass13device_kernelINS_4gemm6kernel13GemmUniversalINS1_17GroupProblemShapeIN4cute5tupleIJiiiEEEEENS1_10collective13CollectiveMmaINS1_39MainloopSm90ArrayTmaGmmaWarpSpecializedILi6ENS6_IJNS5_1CILi1EEESD_SD_EEENS1_40KernelPtrArrayTmaWarpSpecializedPingpongEEENS6_IJNSC_ILi128EEESH_NSC_ILi64EEEEEENS_10bfloat16_tEPNS6_IJlSD_NSC_ILi0EEEEEESK_SN_NS5_8TiledMMAINS5_8MMA_AtomIJNS5_4SM904GMMA28MMA_64x128x16_F32BF16BF16_SSILNSR_5MajorE0ELST_0ELNSR_7ScaleInE1ELSU_1EEEEEENS5_6LayoutISE_NS6_IJSL_SL_SL_EEEEENS6_IJNS5_10UnderscoreES10_S10_EEEEENS5_13SM90_TMA_LOADENS5_14ComposedLayoutINS5_7SwizzleILi3ELi4ELi3EEENS5_18smem_ptr_flag_bitsILi16EEENSX_INS6_IJNSC_ILi8EEESI_EEENS6_IJSI_SD_EEEEEEEvNS5_8identityES13_S1D_vS1E_EENS_8epilogue10collective18CollectiveEpilogueINS1G_30Sm90PtrArrayTmaWarpSpecializedILi4ELi2ELi16ELb1ELb0ELi2EEEJSJ_NS6_IJSI_NSC_ILi32EEEEEENS_6half_tEPNS6_IJSD_lSL_EEES1N_S1P_NS1G_6fusion15FusionCallbacksIS1K_NS1Q_17LinearCombinationIS1N_fS1N_fLNS_15FloatRoundStyleE2EEESJ_S1M_JEEES13_NS14_IS16_S18_NSX_INS6_IJSI_S19_EEENS6_IJSD_SI_EEEEEEENS5_17SM75_U16x8_LDSM_TENS5_14SM90_TMA_STOREES1Z_NS5_17SM90_U16x8_STSM_TENS5_9Copy_AtomIJNS5_17SM90_U32x4_STSM_NES1N_EEEvEEEvvEEEEvNT_6ParamsE)
        /*0008*/ 	.word	0x000000a8


	//----- nvinfo : EIATTR_FRAME_SIZE
	.align		4
.L_15:
        /*000c*/ 	.byte	0x04, 0x11
        /*000e*/ 	.short	(.L_17 - .L_16)
	.align		4
.L_16:
        /*0010*/ 	.word	index@($__internal_0_$__cuda_sm20_div_u64)
        /*0014*/ 	.word	0x00000000


	//----- nvinfo : EIATTR_FRAME_SIZE
	.align		4
.L_17:
        /*0018*/ 	.byte	0x04, 0x11
        /*001a*/ 	.short	(.L_19 - .L_18)
	.align		4
.L_18:
        /*001c*/ 	.word	index@(_ZN7cutlass13device_kernelINS_4gemm6kernel13GemmUniversalINS1_17GroupProblemShapeIN4cute5tupleIJiiiEEEEENS1_10collective13CollectiveMmaINS1_39MainloopSm90ArrayTmaGmmaWarpSpecializedILi6ENS6_IJNS5_1CILi1EEESD_SD_EEENS1_40KernelPtrArrayTmaWarpSpecializedPingpongEEENS6_IJNSC_ILi128EEESH_NSC_ILi64EEEEEENS_10bfloat16_tEPNS6_IJlSD_NSC_ILi0EEEEEESK_SN_NS5_8TiledMMAINS5_8MMA_AtomIJNS5_4SM904GMMA28MMA_64x128x16_F32BF16BF16_SSILNSR_5MajorE0ELST_0ELNSR_7ScaleInE1ELSU_1EEEEEENS5_6LayoutISE_NS6_IJSL_SL_SL_EEEEENS6_IJNS5_10UnderscoreES10_S10_EEEEENS5_13SM90_TMA_LOADENS5_14ComposedLayoutINS5_7SwizzleILi3ELi4ELi3EEENS5_18smem_ptr_flag_bitsILi16EEENSX_INS6_IJNSC_ILi8EEESI_EEENS6_IJSI_SD_EEEEEEEvNS5_8identityES13_S1D_vS1E_EENS_8epilogue10collective18CollectiveEpilogueINS1G_30Sm90PtrArrayTmaWarpSpecializedILi4ELi2ELi16ELb1ELb0ELi2EEEJSJ_NS6_IJSI_NSC_ILi32EEEEEENS_6half_tEPNS6_IJSD_lSL_EEES1N_S1P_NS1G_6fusion15FusionCallbacksIS1K_NS1Q_17LinearCombinationIS1N_fS1N_fLNS_15FloatRoundStyleE2EEESJ_S1M_JEEES13_NS14_IS16_S18_NSX_INS6_IJSI_S19_EEENS6_IJSD_SI_EEEEEEENS5_17SM75_U16x8_LDSM_TENS5_14SM90_TMA_STOREES1Z_NS5_17SM90_U16x8_STSM_TENS5_9Copy_AtomIJNS5_17SM90_U32x4_STSM_NES1N_EEEvEEEvvEEEEvNT_6ParamsE)
        /*0020*/ 	.word	0x00000000


	//----- nvinfo : EIATTR_MIN_STACK_SIZE
	.align		4
.L_19:
        /*0024*/ 	.byte	0x04, 0x12
        /*0026*/ 	.short	(.L_21 - .L_20)
	.align		4
.L_20:
        /*0028*/ 	.word	index@(_ZN7cutlass13device_kernelINS_4gemm6kernel13GemmUniversalINS1_17GroupProblemShapeIN4cute5tupleIJiiiEEEEENS1_10collective13CollectiveMmaINS1_39MainloopSm90ArrayTmaGmmaWarpSpecializedILi6ENS6_IJNS5_1CILi1EEESD_SD_EEENS1_40KernelPtrArrayTmaWarpSpecializedPingpongEEENS6_IJNSC_ILi128EEESH_NSC_ILi64EEEEEENS_10bfloat16_tEPNS6_IJlSD_NSC_ILi0EEEEEESK_SN_NS5_8TiledMMAINS5_8MMA_AtomIJNS5_4SM904GMMA28MMA_64x128x16_F32BF16BF16_SSILNSR_5MajorE0ELST_0ELNSR_7ScaleInE1ELSU_1EEEEEENS5_6LayoutISE_NS6_IJSL_SL_SL_EEEEENS6_IJNS5_10UnderscoreES10_S10_EEEEENS5_13SM90_TMA_LOADENS5_14ComposedLayoutINS5_7SwizzleILi3ELi4ELi3EEENS5_18smem_ptr_flag_bitsILi16EEENSX_INS6_IJNSC_ILi8EEESI_EEENS6_IJSI_SD_EEEEEEEvNS5_8identityES13_S1D_vS1E_EENS_8epilogue10collective18CollectiveEpilogueINS1G_30Sm90PtrArrayTmaWarpSpecializedILi4ELi2ELi16ELb1ELb0ELi2EEEJSJ_NS6_IJSI_NSC_ILi32EEEEEENS_6half_tEPNS6_IJSD_lSL_EEES1N_S1P_NS1G_6fusion15FusionCallbacksIS1K_NS1Q_17LinearCombinationIS1N_fS1N_fLNS_15FloatRoundStyleE2EEESJ_S1M_JEEES13_NS14_IS16_S18_NSX_INS6_IJSI_S19_EEENS6_IJSD_SI_EEEEEEENS5_17SM75_U16x8_LDSM_TENS5_14SM90_TMA_STOREES1Z_NS5_17SM90_U16x8_STSM_TENS5_9Copy_AtomIJNS5_17SM90_U32x4_STSM_NES1N_EEEvEEEvvEEEEvNT_6ParamsE)
        /*002c*/ 	.word	0x00000000
.L_21:


//--------------------- .nv.compat                --------------------------
	.section	.nv.compat,"",@"SHT_CUDA_COMPAT_INFO"
	.align	4
        /*0000*/ 	.byte	0x02, 0x09, 0x01, 0x00, 0x02, 0x02, 0x04, 0x00, 0x02, 0x05, 0x05, 0x00, 0x03, 0x07, 0x01, 0x01
        /*0010*/ 	.byte	0x02, 0x03, 0x03, 0x00, 0x02, 0x06, 0x01, 0x00, 0x04, 0x0b, 0x08, 0x00, 0x00, 0x00, 0x00, 0x00
        /*0020*/ 	.byte	0x00, 0x00, 0x00, 0x00


//--------------------- .nv.info._ZN7cutlass13device_kernelINS_4gemm6kernel13GemmUniversalINS1_17GroupProblemShapeIN4cute5tupleIJiiiEEEEENS1_10collective13CollectiveMmaINS1_39MainloopSm90ArrayTmaGmmaWarpSpecializedILi6ENS6_IJNS5_1CILi1EEESD_SD_EEENS1_40KernelPtrArrayTmaWarpSpecializedPingpongEEENS6_IJNSC_ILi128EEESH_NSC_ILi64EEEEEENS_10bfloat16_tEPNS6_IJlSD_NSC_ILi0EEEEEESK_SN_NS5_8TiledMMAINS5_8MMA_AtomIJNS5_4SM904GMMA28MMA_64x128x16_F32BF16BF16_SSILNSR_5MajorE0ELST_0ELNSR_7ScaleInE1ELSU_1EEEEEENS5_6LayoutISE_NS6_IJSL_SL_SL_EEEEENS6_IJNS5_10UnderscoreES10_S10_EEEEENS5_13SM90_TMA_LOADENS5_14ComposedLayoutINS5_7SwizzleILi3ELi4ELi3EEENS5_18smem_ptr_flag_bitsILi16EEENSX_INS6_IJNSC_ILi8EEESI_EEENS6_IJSI_SD_EEEEEEEvNS5_8identityES13_S1D_vS1E_EENS_8epilogue10collective18CollectiveEpilogueINS1G_30Sm90PtrArrayTmaWarpSpecializedILi4ELi2ELi16ELb1ELb0ELi2EEEJSJ_NS6_IJSI_NSC_ILi32EEEEEENS_6half_tEPNS6_IJSD_lSL_EEES1N_S1P_NS1G_6fusion15FusionCallbacksIS1K_NS1Q_17LinearCombinationIS1N_fS1N_fLNS_15FloatRoundStyleE2EEESJ_S1M_JEEES13_NS14_IS16_S18_NSX_INS6_IJSI_S19_EEENS6_IJSD_SI_EEEEEEENS5_17SM75_U16x8_LDSM_TENS5_14SM90_TMA_STOREES1Z_NS5_17SM90_U16x8_STSM_TENS5_9Copy_AtomIJNS5_17SM90_U32x4_STSM_NES1N_EEEvEEEvvEEEEvNT_6ParamsE --------------------------
	.section	.nv.info._ZN7cutlass13device_kernelINS_4gemm6kernel13GemmUniversalINS1_17GroupProblemShapeIN4cute5tupleIJiiiEEEEENS1_10collective13CollectiveMmaINS1_39MainloopSm90ArrayTmaGmmaWarpSpecializedILi6ENS6_IJNS5_1CILi1EEESD_SD_EEENS1_40KernelPtrArrayTmaWarpSpecializedPingpongEEENS6_IJNSC_ILi128EEESH_NSC_ILi64EEEEEENS_10bfloat16_tEPNS6_IJlSD_NSC_ILi0EEEEEESK_SN_NS5_8TiledMMAINS5_8MMA_AtomIJNS5_4SM904GMMA28MMA_64x128x16_F32BF16BF16_SSILNSR_5MajorE0ELST_0ELNSR_7ScaleInE1ELSU_1EEEEEENS5_6LayoutISE_NS6_IJSL_SL_SL_EEEEENS6_IJNS5_10UnderscoreES10_S10_EEEEENS5_13SM90_TMA_LOADENS5_14ComposedLayoutINS5_7SwizzleILi3ELi4ELi3EEENS5_18smem_ptr_flag_bitsILi16EEENSX_INS6_IJNSC_ILi8EEESI_EEENS6_IJSI_SD_EEEEEEEvNS5_8identityES13_S1D_vS1E_EENS_8epilogue10collective18CollectiveEpilogueINS1G_30Sm90PtrArrayTmaWarpSpecializedILi4ELi2ELi16ELb1ELb0ELi2EEEJSJ_NS6_IJSI_NSC_ILi32EEEEEENS_6half_tEPNS6_IJSD_lSL_EEES1N_S1P_NS1G_6fusion15FusionCallbacksIS1K_NS1Q_17LinearCombinationIS1N_fS1N_fLNS_15FloatRoundStyleE2EEESJ_S1M_JEEES13_NS14_IS16_S18_NSX_INS6_IJSI_S19_EEENS6_IJSD_SI_EEEEEEENS5_17SM75_U16x8_LDSM_TENS5_14SM90_TMA_STOREES1Z_NS5_17SM90_U16x8_STSM_TENS5_9Copy_AtomIJNS5_17SM90_U32x4_STSM_NES1N_EEEvEEEvvEEEEvNT_6ParamsE,"",@"SHT_CUDA_INFO"
	.sectionflags	@""
	.align	4


	//----- nvinfo : EIATTR_CUDA_API_VERSION
	.align		4
        /*0000*/ 	.byte	0x04, 0x37
        /*0002*/ 	.short	(.L_23 - .L_22)
.L_22:
        /*0004*/ 	.word	0x00000082


	//----- nvinfo : EIATTR_KPARAM_INFO
	.align		4
.L_23:
        /*0008*/ 	.byte	0x04, 0x17
        /*000a*/ 	.short	(.L_25 - .L_24)
.L_24:
        /*000c*/ 	.word	0x00000000
        /*0010*/ 	.short	0x0000
        /*0012*/ 	.short	0x0070
        /*0014*/ 	.byte	0x00, 0xf0, 0x01, 0x1c


	//----- nvinfo : EIATTR_SPARSE_MMA_MASK
	.align		4
.L_25:
        /*0018*/ 	.byte	0x03, 0x50
        /*001a*/ 	.short	0x0000


	//----- nvinfo : EIATTR_MAXREG_COUNT
	.align		4
        /*001c*/ 	.byte	0x03, 0x1b
        /*001e*/ 	.short	0x00a8


	//----- nvinfo : EIATTR_NUM_BARRIERS
	.align		4
        /*0020*/ 	.byte	0x02, 0x4c
        /*0022*/ 	.byte	0x02
	.zero		1


	//----- nvinfo : EIATTR_EXTERNS
	.align		4
        /*0024*/ 	.byte	0x04, 0x0f
        /*0026*/ 	.short	(.L_27 - .L_26)


	//   ....[0]....
	.align		4
.L_26:
        /*0028*/ 	.word	index@(__assertfail)


	//----- nvinfo : EIATTR_MERCURY_ISA_VERSION
	.align		4
.L_27:
        /*002c*/ 	.byte	0x03, 0x5f
        /*002e*/ 	.short	0x0101


	//----- nvinfo : EIATTR_INT_WARP_WIDE_INSTR_OFFSETS
	.align		4
        /*0030*/ 	.byte	0x04, 0x31
        /*0032*/ 	.short	(.L_29 - .L_28)


	//   ....[0]....
.L_28:
        /*0034*/ 	.word	0x000011b0


	//   ....[1]....
        /*0038*/ 	.word	0x000011c0


	//   ....[2]....
        /*003c*/ 	.word	0x00001240


	//   ....[3]....
        /*0040*/ 	.word	0x000012a0


	//   ....[4]....
        /*0044*/ 	.word	0x000012e0


	//   ....[5]....
        /*0048*/ 	.word	0x00001310


	//   ....[6]....
        /*004c*/ 	.word	0x00001380


	//   ....[7]....
        /*0050*/ 	.word	0x000013c0


	//----- nvinfo : EIATTR_COOP_GROUP_MASK_REGIDS
	.align		4
.L_29:
        /*0054*/ 	.byte	0x04, 0x29
        /*0056*/ 	.short	(.L_31 - .L_30)


	//   ....[0]....
.L_30:
        /*0058*/ 	.word	0xffffffff


	//   ....[1]....
        /*005c*/ 	.word	0xffffffff


	//   ....[2]....
        /*0060*/ 	.word	0xffffffff


	//   ....[3]....
        /*0064*/ 	.word	0xffffffff


	//   ....[4]....
        /*0068*/ 	.word	0xffffffff


	//   ....[5]....
        /*006c*/ 	.word	0xffffffff


	//   ....[6]....
        /*0070*/ 	.word	0xffffffff


	//   ....[7]....
        /*0074*/ 	.word	0xffffffff


	//   ....[8]....
        /*0078*/ 	.word	0xffffffff


	//   ....[9]....
        /*007c*/ 	.word	0xffffffff


	//   ....[10]....
        /*0080*/ 	.word	0xffffffff


	//   ....[11]....
        /*0084*/ 	.word	0xffffffff


	//   ....[12]....
        /*0088*/ 	.word	0xffffffff


	//   ....[13]....
        /*008c*/ 	.word	0xffffffff


	//   ....[14]....
        /*0090*/ 	.word	0xffffffff


	//   ....[15]....
        /*0094*/ 	.word	0xffffffff


	//   ....[16]....
        /*0098*/ 	.word	0xffffffff


	//   ....[17]....
        /*009c*/ 	.word	0xffffffff


	//   ....[18]....
        /*00a0*/ 	.word	0xffffffff


	//   ....[19]....
        /*00a4*/ 	.word	0xffffffff


	//   ....[20]....
        /*00a8*/ 	.word	0xffffffff


	//   ....[21]....
        /*00ac*/ 	.word	0xffffffff


	//   ....[22]....
        /*00b0*/ 	.word	0xffffffff


	//   ....[23]....
        /*00b4*/ 	.word	0xffffffff


	//   ....[24]....
        /*00b8*/ 	.word	0xffffffff


	//   ....[25]....
        /*00bc*/ 	.word	0xffffffff


	//   ....[26]....
        /*00c0*/ 	.word	0xffffffff


	//   ....[27]....
        /*00c4*/ 	.word	0xffffffff


	//   ....[28]....
        /*00c8*/ 	.word	0xffffffff


	//   ....[29]....
        /*00cc*/ 	.word	0xffffffff


	//   ....[30]....
        /*00d0*/ 	.word	0xffffffff


	//   ....[31]....
        /*00d4*/ 	.word	0xffffffff


	//   ....[32]....
        /*00d8*/ 	.word	0xffffffff


	//   ....[33]....
        /*00dc*/ 	.word	0xffffffff


	//   ....[34]....
        /*00e0*/ 	.word	0xffffffff


	//   ....[35]....
        /*00e4*/ 	.word	0xffffffff


	//   ....[36]....
        /*00e8*/ 	.word	0xffffffff


	//   ....[37]....
        /*00ec*/ 	.word	0xffffffff


	//   ....[38]....
        /*00f0*/ 	.word	0xffffffff


	//   ....[39]....
        /*00f4*/ 	.word	0xffffffff


	//   ....[40]....
        /*00f8*/ 	.word	0xffffffff


	//   ....[41]....
        /*00fc*/ 	.word	0xffffffff


	//   ....[42]....
        /*0100*/ 	.word	0xffffffff


	//   ....[43]....
        /*0104*/ 	.word	0xffffffff


	//   ....[44]....
        /*0108*/ 	.word	0xffffffff


	//   ....[45]....
        /*010c*/ 	.word	0xffffffff


	//   ....[46]....
        /*0110*/ 	.word	0xffffffff


	//   ....[47]....
        /*0114*/ 	.word	0xffffffff


	//   ....[48]....
        /*0118*/ 	.word	0xffffffff


	//   ....[49]....
        /*011c*/ 	.word	0xffffffff


	//   ....[50]....
        /*0120*/ 	.word	0xffffffff


	//   ....[51]....
        /*0124*/ 	.word	0xffffffff


	//   ....[52]....
        /*0128*/ 	.word	0xffffffff


	//   ....[53]....
        /*012c*/ 	.word	0xffffffff


	//   ....[54]....
        /*0130*/ 	.word	0xffffffff


	//   ....[55]....
        /*0134*/ 	.word	0xffffffff


	//   ....[56]....
        /*0138*/ 	.word	0xffffffff


	//   ....[57]....
        /*013c*/ 	.word	0xffffffff


	//   ....[58]....
        /*0140*/ 	.word	0xffffffff


	//   ....[59]....
        /*0144*/ 	.word	0xffffffff


	//   ....[60]....
        /*0148*/ 	.word	0xffffffff


	//   ....[61]....
        /*014c*/ 	.word	0xffffffff


	//   ....[62]....
        /*0150*/ 	.word	0xffffffff


	//   ....[63]....
        /*0154*/ 	.word	0xffffffff


	//   ....[64]....
        /*0158*/ 	.word	0xffffffff


	//   ....[65]....
        /*015c*/ 	.word	0xffffffff


	//   ....[66]....
        /*0160*/ 	.word	0xffffffff


	//   ....[67]....
        /*0164*/ 	.word	0xffffffff


	//   ....[68]....
        /*0168*/ 	.word	0xffffffff


	//   ....[69]....
        /*016c*/ 	.word	0xffffffff


	//   ....[70]....
        /*0170*/ 	.word	0xffffffff


	//   ....[71]....
        /*0174*/ 	.word	0xffffffff


	//   ....[72]....
        /*0178*/ 	.word	0xffffffff


	//   ....[73]....
        /*017c*/ 	.word	0xffffffff


	//   ....[74]....
        /*0180*/ 	.word	0xffffffff


	//   ....[75]....
        /*0184*/ 	.word	0xffffffff


	//   ....[76]....
        /*0188*/ 	.word	0xffffffff


	//   ....[77]....
        /*018c*/ 	.word	0xffffffff


	//   ....[78]....
        /*0190*/ 	.word	0x0500000f


	//----- nvinfo : EIATTR_COOP_GROUP_INSTR_OFFSETS
	.align		4
.L_31:
        /*0194*/ 	.byte	0x04, 0x28
        /*0196*/ 	.short	(.L_33 - .L_32)


	//   ....[0]....
.L_32:
        /*0198*/ 	.word	0x00000750


	//   ....[1]....
        /*019c*/ 	.word	0x00000840


	//   ....[2]....
        /*01a0*/ 	.word	0x00000cc0


	//   ....[3]....
        /*01a4*/ 	.word	0x00000ef0


	//   ....[4]....
        /*01a8*/ 	.word	0x000010c0


	//   ....[5]....
        /*01ac*/ 	.word	0x00001100


	//   ....[6]....
        /*01b0*/ 	.word	0x00001a40


	//   ....[7]....
        /*01b4*/ 	.word	0x00001a70


	//   ....[8]....
        /*01b8*/ 	.word	0x00001af0


	//   ....[9]....
        /*01bc*/ 	.word	0x00001b00


	//   ....[10]....
        /*01c0*/ 	.word	0x00001b40


	//   ....[11]....
        /*01c4*/ 	.word	0x00001b60


	//   ....[12]....
        /*01c8*/ 	.word	0x00001ba0


	//   ....[13]....
        /*01cc*/ 	.word	0x00001bc0


	//   ....[14]....
        /*01d0*/ 	.word	0x00001c00


	//   ....[15]....
        /*01d4*/ 	.word	0x00001c20


	//   ....[16]....
        /*01d8*/ 	.word	0x00001c90


	//   ....[17]....
        /*01dc*/ 	.word	0x00001e10


	//   ....[18]....
        /*01e0*/ 	.word	0x00001e20


	//   ....[19]....
        /*01e4*/ 	.word	0x00002400


	//   ....[20]....
        /*01e8*/ 	.word	0x00002410


	//   ....[21]....
        /*01ec*/ 	.word	0x00002460


	//   ....[22]....
        /*01f0*/ 	.word	0x00002470


	//   ....[23]....
        /*01f4*/ 	.word	0x000024c0


	//   ....[24]....
        /*01f8*/ 	.word	0x000024d0


	//   ....[25]....
        /*01fc*/ 	.word	0x00002520


	//   ....[26]....
        /*0200*/ 	.word	0x00002530


	//   ....[27]....
        /*0204*/ 	.word	0x00002580


	//   ....[28]....
        /*0208*/ 	.word	0x00002590


	//   ....[29]....
        /*020c*/ 	.word	0x00002620


	//   ....[30]....
        /*0210*/ 	.word	0x00002690


	//   ....[31]....
        /*0214*/ 	.word	0x00002720


	//   ....[32]....
        /*0218*/ 	.word	0x00002740


	//   ....[33]....
        /*021c*/ 	.word	0x00002750


	//   ....[34]....
        /*0220*/ 	.word	0x00002760


	//   ....[35]....
        /*0224*/ 	.word	0x00002770


	//   ....[36]....
        /*0228*/ 	.word	0x00002780


	//   ....[37]....
        /*022c*/ 	.word	0x00003040


	//   ....[38]....
        /*0230*/ 	.word	0x000032e0


	//   ....[39]....
        /*0234*/ 	.word	0x00003650


	//   ....[40]....
        /*0238*/ 	.word	0x00008760


	//   ....[41]....
        /*023c*/ 	.word	0x00008b60


	//   ....[42]....
        /*0240*/ 	.word	0x00008f00


	//   ....[43]....
        /*0244*/ 	.word	0x0000a230


	//   ....[44]....
        /*0248*/ 	.word	0x0000a900


	//   ....[45]....
        /*024c*/ 	.word	0x0000add0


	//   ....[46]....
        /*0250*/ 	.word	0x0000bc10


	//   ....[47]....
        /*0254*/ 	.word	0x0000cb70


	//   ....[48]....
        /*0258*/ 	.word	0x0000cb90


	//   ....[49]....
        /*025c*/ 	.word	0x0000cbe0


	//   ....[50]....
        /*0260*/ 	.word	0x0000cc00


	//   ....[51]....
        /*0264*/ 	.word	0x0000cc40


	//   ....[52]....
        /*0268*/ 	.word	0x0000cc70


	//   ....[53]....
        /*026c*/ 	.word	0x0000ccb0


	//   ....[54]....
        /*0270*/ 	.word	0x0000cce0


	//   ....[55]....
        /*0274*/ 	.word	0x0000cd20


	//   ....[56]....
        /*0278*/ 	.word	0x0000cd50


	//   ....[57]....
        /*027c*/ 	.word	0x0000cde0


	//   ....[58]....
        /*0280*/ 	.word	0x0000cf00


	//   ....[59]....
        /*0284*/ 	.word	0x0000cf20


	//   ....[60]....
        /*0288*/ 	.word	0x0000d570


	//   ....[61]....
        /*028c*/ 	.word	0x0000d580


	//   ....[62]....
        /*0290*/ 	.word	0x0000d5d0


	//   ....[63]....
        /*0294*/ 	.word	0x0000d5e0


	//   ....[64]....
        /*0298*/ 	.word	0x0000d630


	//   ....[65]....
        /*029c*/ 	.word	0x0000d640


	//   ....[66]....
        /*02a0*/ 	.word	0x0000d690


	//   ....[67]....
        /*02a4*/ 	.word	0x0000d6a0


	//   ....[68]....
        /*02a8*/ 	.word	0x0000d6f0


	//   ....[69]....
        /*02ac*/ 	.word	0x0000d700


	//   ....[70]....
        /*02b0*/ 	.word	0x0000d790


	//   ....[71]....
        /*02b4*/ 	.word	0x0000d800


	//   ....[72]....
        /*02b8*/ 	.word	0x0000d890


	//   ....[73]....
        /*02bc*/ 	.word	0x0000d8b0


	//   ....[74]....
        /*02c0*/ 	.word	0x0000d8c0


	//   ....[75]....
        /*02c4*/ 	.word	0x0000d8d0


	//   ....[76]....
        /*02c8*/ 	.word	0x0000d8e0


	//   ....[77]....
        /*02cc*/ 	.word	0x0000d8f0


	//   ....[78]....
        /*02d0*/ 	.word	0x0000f1c0


	//----- nvinfo : EIATTR_REG_RECONFIG
	.align		4
.L_33:
        /*02d4*/ 	.byte	0x01, 0x54
	.zero		2


	//----- nvinfo : EIATTR_SYSCALL_OFFSETS
	.align		4
        /*02d8*/ 	.byte	0x04, 0x46
        /*02da*/ 	.short	(.L_35 - .L_34)


	//   ....[0]....
.L_34:
        /*02dc*/ 	.word	0x00004eb0


	//   ....[1]....
        /*02e0*/ 	.word	0x00004fa0


	//----- nvinfo : EIATTR_MBARRIER_INSTR_OFFSETS
	.align		4
.L_35:
        /*02e4*/ 	.byte	0x04, 0x39
        /*02e6*/ 	.short	(.L_37 - .L_36)


	//   ....[0]....
.L_36:
        /*02e8*/ 	.word	0x00000ba0
        /*02ec*/ 	.word	0x000000ff
        /*02f0*/ 	.word	0x00034400
        /*02f4*/ 	.short	0x0100
        /*02f6*/ 	.byte	0x06
	.zero		1


	//   ....[1]....
        /*02f8*/ 	.word	0x00000bb0
        /*02fc*/ 	.word	0x000000ff
        /*0300*/ 	.word	0x00034440
        /*0304*/ 	.short	0x0100
        /*0306*/ 	.byte	0x06
	.zero		1


	//   ....[2]....
        /*0308*/ 	.word	0x00000bc0
        /*030c*/ 	.word	0x000000ff
        /*0310*/ 	.word	0x00034408
        /*0314*/ 	.short	0x0100
        /*0316*/ 	.byte	0x06
	.zero		1


	//   ....[3]....
        /*0318*/ 	.word	0x00000bd0
        /*031c*/ 	.word	0x000000ff
        /*0320*/ 	.word	0x00034448
        /*0324*/ 	.short	0x0100
        /*0326*/ 	.byte	0x06
	.zero		1


	//   ....[4]....
        /*0328*/ 	.word	0x00000be0
        /*032c*/ 	.word	0x000000ff
        /*0330*/ 	.word	0x00034410
        /*0334*/ 	.short	0x0100
        /*0336*/ 	.byte	0x06
	.zero		1


	//   ....[5]....
        /*0338*/ 	.word	0x00000bf0
        /*033c*/ 	.word	0x000000ff
        /*0340*/ 	.word	0x00034450
        /*0344*/ 	.short	0x0100
        /*0346*/ 	.byte	0x06
	.zero		1


	//   ....[6]....
        /*0348*/ 	.word	0x00000c00
        /*034c*/ 	.word	0x000000ff
        /*0350*/ 	.word	0x00034418
        /*0354*/ 	.short	0x0100
        /*0356*/ 	.byte	0x06
	.zero		1


	//   ....[7]....
        /*0358*/ 	.word	0x00000c10
        /*035c*/ 	.word	0x000000ff
        /*0360*/ 	.word	0x00034458
        /*0364*/ 	.short	0x0100
        /*0366*/ 	.byte	0x06
	.zero		1


	//   ....[8]....
        /*0368*/ 	.word	0x00000c20
        /*036c*/ 	.word	0x000000ff
        /*0370*/ 	.word	0x00034420
        /*0374*/ 	.short	0x0100
        /*0376*/ 	.byte	0x06
	.zero		1


	//   ....[9]....
        /*0378*/ 	.word	0x00000c30
        /*037c*/ 	.word	0x000000ff
        /*0380*/ 	.word	0x00034460
        /*0384*/ 	.short	0x0100
        /*0386*/ 	.byte	0x06
	.zero		1


	//   ....[10]....
        /*0388*/ 	.word	0x00000c40
        /*038c*/ 	.word	0x000000ff
        /*0390*/ 	.word	0x00034428
        /*0394*/ 	.short	0x0100
        /*0396*/ 	.byte	0x06
	.zero		1


	//   ....[11]....
        /*0398*/ 	.word	0x00000c50
        /*039c*/ 	.word	0x000000ff
        /*03a0*/ 	.word	0x00034468
        /*03a4*/ 	.short	0x0100
        /*03a6*/ 	.byte	0x06
	.zero		1


	//   ....[12]....
        /*03a8*/ 	.word	0x00000c60
        /*03ac*/ 	.word	0x000000ff
        /*03b0*/ 	.word	0x00034430
        /*03b4*/ 	.short	0x0100
        /*03b6*/ 	.byte	0x06
	.zero		1


	//   ....[13]....
        /*03b8*/ 	.word	0x00000c70
        /*03bc*/ 	.word	0x000000ff
        /*03c0*/ 	.word	0x00034470
        /*03c4*/ 	.short	0x0100
        /*03c6*/ 	.byte	0x06
	.zero		1


	//   ....[14]....
        /*03c8*/ 	.word	0x00000c80
        /*03cc*/ 	.word	0x000000ff
        /*03d0*/ 	.word	0x00034438
        /*03d4*/ 	.short	0x0100
        /*03d6*/ 	.byte	0x06
	.zero		1


	//   ....[15]....
        /*03d8*/ 	.word	0x00000c90
        /*03dc*/ 	.word	0x000000ff
        /*03e0*/ 	.word	0x00034478
        /*03e4*/ 	.short	0x0100
        /*03e6*/ 	.byte	0x06
	.zero		1


	//   ....[16]....
        /*03e8*/ 	.word	0x00000e20
        /*03ec*/ 	.word	0x000000ff
        /*03f0*/ 	.word	0x00034480
        /*03f4*/ 	.short	0x0100
        /*03f6*/ 	.byte	0x06
	.zero		1


	//   ....[17]....
        /*03f8*/ 	.word	0x00000e30
        /*03fc*/ 	.word	0x000000ff
        /*0400*/ 	.word	0x000344b0
        /*0404*/ 	.short	0x0100
        /*0406*/ 	.byte	0x06
	.zero		1


	//   ....[18]....
        /*0408*/ 	.word	0x00000e40
        /*040c*/ 	.word	0x000000ff
        /*0410*/ 	.word	0x00034488
        /*0414*/ 	.short	0x0100
        /*0416*/ 	.byte	0x06
	.zero		1


	//   ....[19]....
        /*0418*/ 	.word	0x00000e50
        /*041c*/ 	.word	0x000000ff
        /*0420*/ 	.word	0x000344b8
        /*0424*/ 	.short	0x0100
        /*0426*/ 	.byte	0x06
	.zero		1


	//   ....[20]....
        /*0428*/ 	.word	0x00000e60
        /*042c*/ 	.word	0x000000ff
        /*0430*/ 	.word	0x00034490
        /*0434*/ 	.short	0x0100
        /*0436*/ 	.byte	0x06
	.zero		1


	//   ....[21]....
        /*0438*/ 	.word	0x00000e70
        /*043c*/ 	.word	0x000000ff
        /*0440*/ 	.word	0x000344c0
        /*0444*/ 	.short	0x0100
        /*0446*/ 	.byte	0x06
	.zero		1


	//   ....[22]....
        /*0448*/ 	.word	0x00000e80
        /*044c*/ 	.word	0x000000ff
        /*0450*/ 	.word	0x00034498
        /*0454*/ 	.short	0x0100
        /*0456*/ 	.byte	0x06
	.zero		1


	//   ....[23]....
        /*0458*/ 	.word	0x00000e90
        /*045c*/ 	.word	0x000000ff
        /*0460*/ 	.word	0x000344c8
        /*0464*/ 	.short	0x0100
        /*0466*/ 	.byte	0x06
	.zero		1


	//   ....[24]....
        /*0468*/ 	.word	0x00000ea0
        /*046c*/ 	.word	0x000000ff
        /*0470*/ 	.word	0x000344a0
        /*0474*/ 	.short	0x0100
        /*0476*/ 	.byte	0x06
	.zero		1


	//   ....[25]....
        /*0478*/ 	.word	0x00000eb0
        /*047c*/ 	.word	0x000000ff
        /*0480*/ 	.word	0x000344d0
        /*0484*/ 	.short	0x0100
        /*0486*/ 	.byte	0x06
	.zero		1


	//   ....[26]....
        /*0488*/ 	.word	0x00000ec0
        /*048c*/ 	.word	0x000000ff
        /*0490*/ 	.word	0x000344a8
        /*0494*/ 	.short	0x0100
        /*0496*/ 	.byte	0x06
	.zero		1


	//   ....[27]....
        /*0498*/ 	.word	0x00000ed0
        /*049c*/ 	.word	0x000000ff
        /*04a0*/ 	.word	0x000344d8
        /*04a4*/ 	.short	0x0100
        /*04a6*/ 	.byte	0x06
	.zero		1


	//   ....[28]....
        /*04a8*/ 	.word	0x00001030
        /*04ac*/ 	.word	0x000000ff
        /*04b0*/ 	.word	0x000344e0
        /*04b4*/ 	.short	0x0100
        /*04b6*/ 	.byte	0x06
	.zero		1


	//   ....[29]....
        /*04b8*/ 	.word	0x00001040
        /*04bc*/ 	.word	0x000000ff
        /*04c0*/ 	.word	0x00034500
        /*04c4*/ 	.short	0x0100
        /*04c6*/ 	.byte	0x06
	.zero		1


	//   ....[30]....
        /*04c8*/ 	.word	0x00001050
        /*04cc*/ 	.word	0x000000ff
        /*04d0*/ 	.word	0x000344e8
        /*04d4*/ 	.short	0x0100
        /*04d6*/ 	.byte	0x06
	.zero		1


	//   ....[31]....
        /*04d8*/ 	.word	0x00001060
        /*04dc*/ 	.word	0x000000ff
        /*04e0*/ 	.word	0x00034508
        /*04e4*/ 	.short	0x0100
        /*04e6*/ 	.byte	0x06
	.zero		1


	//   ....[32]....
        /*04e8*/ 	.word	0x00001070
        /*04ec*/ 	.word	0x000000ff
        /*04f0*/ 	.word	0x000344f0
        /*04f4*/ 	.short	0x0100
        /*04f6*/ 	.byte	0x06
	.zero		1


	//   ....[33]....
        /*04f8*/ 	.word	0x00001080
        /*04fc*/ 	.word	0x000000ff
        /*0500*/ 	.word	0x00034510
        /*0504*/ 	.short	0x0100
        /*0506*/ 	.byte	0x06
	.zero		1


	//   ....[34]....
        /*0508*/ 	.word	0x00001090
        /*050c*/ 	.word	0x000000ff
        /*0510*/ 	.word	0x000344f8
        /*0514*/ 	.short	0x0100
        /*0516*/ 	.byte	0x06
	.zero		1


	//   ....[35]....
        /*0518*/ 	.word	0x000010a0
        /*051c*/ 	.word	0x000000ff
        /*0520*/ 	.word	0x00034518
        /*0524*/ 	.short	0x0100
        /*0526*/ 	.byte	0x06
	.zero		1


	//   ....[36]....
        /*0528*/ 	.word	0x000012d0
        /*052c*/ 	.word	0x000000ff
        /*0530*/ 	.word	0x00034520
        /*0534*/ 	.short	0x0100
        /*0536*/ 	.byte	0x06
	.zero		1


	//   ....[37]....
        /*0538*/ 	.word	0x00001300
        /*053c*/ 	.word	0x000000ff
        /*0540*/ 	.word	0x00034528
        /*0544*/ 	.short	0x0100
        /*0546*/ 	.byte	0x06
	.zero		1


	//   ....[38]....
        /*0548*/ 	.word	0x00001370
        /*054c*/ 	.word	0x000000ff
        /*0550*/ 	.word	0x00034530
        /*0554*/ 	.short	0x0100
        /*0556*/ 	.byte	0x0b
	.zero		1


	//   ....[39]....
        /*0558*/ 	.word	0x000013b0
        /*055c*/ 	.word	0x000000ff
        /*0560*/ 	.word	0x00034538
        /*0564*/ 	.short	0x0100
        /*0566*/ 	.byte	0x0b
	.zero		1


	//   ....[40]....
        /*0568*/ 	.word	0x000013d0
        /*056c*/ 	.word	0x000000ff
        /*0570*/ 	.word	0x00034540
        /*0574*/ 	.short	0x0100
        /*0576*/ 	.byte	0x0b
	.zero		1


	//   ....[41]....
        /*0578*/ 	.word	0x000013e0
        /*057c*/ 	.word	0x000000ff
        /*0580*/ 	.word	0x00034548
        /*0584*/ 	.short	0x0100
        /*0586*/ 	.byte	0x0b
	.zero		1


	//   ....[42]....
        /*0588*/ 	.word	0x00002db0
        /*058c*/ 	.word	0x000000ff
        /*0590*/ 	.word	0x00034400
        /*0594*/ 	.short	0x010a
        /*0596*/ 	.byte	0x0b
	.zero		1


	//   ....[43]....
        /*0598*/ 	.word	0x00002e90
        /*059c*/ 	.word	0x000000ff
        /*05a0*/ 	.word	0x00000000
        /*05a4*/ 	.short	0x0101
        /*05a6*/ 	.byte	0x0b
	.zero		1


	//   ....[44]....
        /*05a8*/ 	.word	0x00003af0
        /*05ac*/ 	.word	0x00000009
        /*05b0*/ 	.word	0x00000000
        /*05b4*/ 	.short	0x010a
        /*05b6*/ 	.byte	0x30
	.zero		1


	//   ....[45]....
        /*05b8*/ 	.word	0x00004020
        /*05bc*/ 	.word	0x000000ff
        /*05c0*/ 	.word	0x00034480
        /*05c4*/ 	.short	0x010a
        /*05c6*/ 	.byte	0x04
	.zero		1


	//   ....[46]....
        /*05c8*/ 	.word	0x00004060
        /*05cc*/ 	.word	0x000000ff
        /*05d0*/ 	.word	0x00034480
        /*05d4*/ 	.short	0x010a
        /*05d6*/ 	.byte	0x04
	.zero		1


	//   ....[47]....
        /*05d8*/ 	.word	0x00004540
        /*05dc*/ 	.word	0x000000ff
        /*05e0*/ 	.word	0x00034480
        /*05e4*/ 	.short	0x010a
        /*05e6*/ 	.byte	0x04
	.zero		1


	//   ....[48]....
        /*05e8*/ 	.word	0x00004580
        /*05ec*/ 	.word	0x000000ff
        /*05f0*/ 	.word	0x00034480
        /*05f4*/ 	.short	0x010a
        /*05f6*/ 	.byte	0x04
	.zero		1


	//   ....[49]....
        /*05f8*/ 	.word	0x000049b0
        /*05fc*/ 	.word	0x000000ff
        /*0600*/ 	.word	0x00000000
        /*0604*/ 	.short	0x0101
        /*0606*/ 	.byte	0x04
	.zero		1


	//   ....[50]....
        /*0608*/ 	.word	0x00004ab0
        /*060c*/ 	.word	0x00000000
        /*0610*/ 	.word	0x00000000
        /*0614*/ 	.short	0x0101
        /*0616*/ 	.byte	0x33
	.zero		1


	//   ....[51]....
        /*0618*/ 	.word	0x00004ba0
        /*061c*/ 	.word	0x00000000
        /*0620*/ 	.word	0x00000000
        /*0624*/ 	.short	0x0101
        /*0626*/ 	.byte	0x3f
	.zero		1


	//   ....[52]....
        /*0628*/ 	.word	0x00004bf0
        /*062c*/ 	.word	0x00000009
        /*0630*/ 	.word	0x00000010
        /*0634*/ 	.short	0x010a
        /*0636*/ 	.byte	0x30
	.zero		1


	//   ....[53]....
        /*0638*/ 	.word	0x00005350
        /*063c*/ 	.word	0x000000ff
        /*0640*/ 	.word	0x000344e0
        /*0644*/ 	.short	0x010a
        /*0646*/ 	.byte	0x32
	.zero		1


	//   ....[54]....
        /*0648*/ 	.word	0x00005910
        /*064c*/ 	.word	0x000000ff
        /*0650*/ 	.word	0x000344e8
        /*0654*/ 	.short	0x010a
        /*0656*/ 	.byte	0x32
	.zero		1


	//   ....[55]....
        /*0658*/ 	.word	0x00005e60
        /*065c*/ 	.word	0x000000ff
        /*0660*/ 	.word	0x00000000
        /*0664*/ 	.short	0x0101
        /*0666*/ 	.byte	0x08
	.zero		1


	//   ....[56]....
        /*0668*/ 	.word	0x00005e90
        /*066c*/ 	.word	0x000000ff
        /*0670*/ 	.word	0x000344f0
        /*0674*/ 	.short	0x010a
        /*0676*/ 	.byte	0x32
	.zero		1


	//   ....[57]....
        /*0678*/ 	.word	0x000063e0
        /*067c*/ 	.word	0x000000ff
        /*0680*/ 	.word	0x00000000
        /*0684*/ 	.short	0x0101
        /*0686*/ 	.byte	0x09
	.zero		1


	//   ....[58]....
        /*0688*/ 	.word	0x00006410
        /*068c*/ 	.word	0x000000ff
        /*0690*/ 	.word	0x000344f8
        /*0694*/ 	.short	0x010a
        /*0696*/ 	.byte	0x32
	.zero		1


	//   ....[59]....
        /*0698*/ 	.word	0x00006960
        /*069c*/ 	.word	0x000000ff
        /*06a0*/ 	.word	0x00000000
        /*06a4*/ 	.short	0x0101
        /*06a6*/ 	.byte	0x0a
	.zero		1


	//   ....[60]....
        /*06a8*/ 	.word	0x000069b0
        /*06ac*/ 	.word	0x000000ff
        /*06b0*/ 	.word	0x000344e0
        /*06b4*/ 	.short	0x010a
        /*06b6*/ 	.byte	0x32
	.zero		1


	//   ....[61]....
        /*06b8*/ 	.word	0x00006f00
        /*06bc*/ 	.word	0x000000ff
        /*06c0*/ 	.word	0x00000000
        /*06c4*/ 	.short	0x0101
        /*06c6*/ 	.byte	0x07
	.zero		1


	//   ....[62]....
        /*06c8*/ 	.word	0x00006f30
        /*06cc*/ 	.word	0x000000ff
        /*06d0*/ 	.word	0x000344e8
        /*06d4*/ 	.short	0x010a
        /*06d6*/ 	.byte	0x32
	.zero		1


	//   ....[63]....
        /*06d8*/ 	.word	0x00007460
        /*06dc*/ 	.word	0x000000ff
        /*06e0*/ 	.word	0x00000000
        /*06e4*/ 	.short	0x0101
        /*06e6*/ 	.byte	0x08
	.zero		1


	//   ....[64]....
        /*06e8*/ 	.word	0x00007490
        /*06ec*/ 	.word	0x000000ff
        /*06f0*/ 	.word	0x000344f0
        /*06f4*/ 	.short	0x010a
        /*06f6*/ 	.byte	0x32
	.zero		1


	//   ....[65]....
        /*06f8*/ 	.word	0x000079c0
        /*06fc*/ 	.word	0x000000ff
        /*0700*/ 	.word	0x00000000
        /*0704*/ 	.short	0x0101
        /*0706*/ 	.byte	0x09
	.zero		1


	//   ....[66]....
        /*0708*/ 	.word	0x000079f0
        /*070c*/ 	.word	0x000000ff
        /*0710*/ 	.word	0x000344f8
        /*0714*/ 	.short	0x010a
        /*0716*/ 	.byte	0x32
	.zero		1


	//   ....[67]....
        /*0718*/ 	.word	0x00007f30
        /*071c*/ 	.word	0x000000ff
        /*0720*/ 	.word	0x00000000
        /*0724*/ 	.short	0x0101
        /*0726*/ 	.byte	0x0a
	.zero		1


	//   ....[68]....
        /*0728*/ 	.word	0x00007fb0
        /*072c*/ 	.word	0x000000ff
        /*0730*/ 	.word	0x00034400
        /*0734*/ 	.short	0x010a
        /*0736*/ 	.byte	0x04
	.zero		1


	//   ....[69]....
        /*0738*/ 	.word	0x000080d0
        /*073c*/ 	.word	0x000000ff
        /*0740*/ 	.word	0x00000000
        /*0744*/ 	.short	0x0101
        /*0746*/ 	.byte	0x04
	.zero		1


	//   ....[70]....
        /*0748*/ 	.word	0x00008280
        /*074c*/ 	.word	0x000000ff
        /*0750*/ 	.word	0x00034400
        /*0754*/ 	.short	0x010a
        /*0756*/ 	.byte	0x04
	.zero		1


	//   ....[71]....
        /*0758*/ 	.word	0x00008390
        /*075c*/ 	.word	0x000000ff
        /*0760*/ 	.word	0x00000000
        /*0764*/ 	.short	0x0101
        /*0766*/ 	.byte	0x04
	.zero		1


	//   ....[72]....
        /*0768*/ 	.word	0x00008850
        /*076c*/ 	.word	0x000000ff
        /*0770*/ 	.word	0x00000000
        /*0774*/ 	.short	0x0101
        /*0776*/ 	.byte	0x07
	.zero		1


	//   ....[73]....
        /*0778*/ 	.word	0x00008880
        /*077c*/ 	.word	0x00000000
        /*0780*/ 	.word	0x00000000
        /*0784*/ 	.short	0x0101
        /*0786*/ 	.byte	0x33
	.zero		1


	//   ....[74]....
        /*0788*/ 	.word	0x00009000
        /*078c*/ 	.word	0x000000ff
        /*0790*/ 	.word	0x00034528
        /*0794*/ 	.short	0x010a
        /*0796*/ 	.byte	0x06
	.zero		1


	//   ....[75]....
        /*0798*/ 	.word	0x00009120
        /*079c*/ 	.word	0x000000ff
        /*07a0*/ 	.word	0x00034400
        /*07a4*/ 	.short	0x010a
        /*07a6*/ 	.byte	0x07
	.zero		1


	//   ....[76]....
        /*07a8*/ 	.word	0x00009240
        /*07ac*/ 	.word	0x000000ff
        /*07b0*/ 	.word	0x00000000
        /*07b4*/ 	.short	0x0101
        /*07b6*/ 	.byte	0x07
	.zero		1


	//   ....[77]....
        /*07b8*/ 	.word	0x00009430
        /*07bc*/ 	.word	0x000000ff
        /*07c0*/ 	.word	0x00034500
        /*07c4*/ 	.short	0x010a
        /*07c6*/ 	.byte	0x06
	.zero		1


	//   ....[78]....
        /*07c8*/ 	.word	0x000094f0
        /*07cc*/ 	.word	0x000000ff
        /*07d0*/ 	.word	0x000344e0
        /*07d4*/ 	.short	0x010b
        /*07d6*/ 	.byte	0x06
	.zero		1


	//   ....[79]....
        /*07d8*/ 	.word	0x00009550
        /*07dc*/ 	.word	0x000000ff
        /*07e0*/ 	.word	0x00000000
        /*07e4*/ 	.short	0x0101
        /*07e6*/ 	.byte	0x07
	.zero		1


	//   ....[80]....
        /*07e8*/ 	.word	0x00009580
        /*07ec*/ 	.word	0x000000ff
        /*07f0*/ 	.word	0x00034508
        /*07f4*/ 	.short	0x010a
        /*07f6*/ 	.byte	0x06
	.zero		1


	//   ....[81]....
        /*07f8*/ 	.word	0x00009660
        /*07fc*/ 	.word	0x000000ff
        /*0800*/ 	.word	0x000344e8
        /*0804*/ 	.short	0x010b
        /*0806*/ 	.byte	0x06
	.zero		1


	//   ....[82]....
        /*0808*/ 	.word	0x000096d0
        /*080c*/ 	.word	0x000000ff
        /*0810*/ 	.word	0x00000000
        /*0814*/ 	.short	0x0101
        /*0816*/ 	.byte	0x10
	.zero		1


	//   ....[83]....
        /*0818*/ 	.word	0x00009700
        /*081c*/ 	.word	0x000000ff
        /*0820*/ 	.word	0x00034510
        /*0824*/ 	.short	0x010a
        /*0826*/ 	.byte	0x06
	.zero		1


	//   ....[84]....
        /*0828*/ 	.word	0x000097d0
        /*082c*/ 	.word	0x000000ff
        /*0830*/ 	.word	0x000344f0
        /*0834*/ 	.short	0x010b
        /*0836*/ 	.byte	0x06
	.zero		1


	//   ....[85]....
        /*0838*/ 	.word	0x00009830
        /*083c*/ 	.word	0x000000ff
        /*0840*/ 	.word	0x00000000
        /*0844*/ 	.short	0x0101
        /*0846*/ 	.byte	0x21
	.zero		1


	//   ....[86]....
        /*0848*/ 	.word	0x00009860
        /*084c*/ 	.word	0x000000ff
        /*0850*/ 	.word	0x00034518
        /*0854*/ 	.short	0x010a
        /*0856*/ 	.byte	0x06
	.zero		1


	//   ....[87]....
        /*0858*/ 	.word	0x00009930
        /*085c*/ 	.word	0x000000ff
        /*0860*/ 	.word	0x000344f8
        /*0864*/ 	.short	0x010b
        /*0866*/ 	.byte	0x06
	.zero		1


	//   ....[88]....
        /*0868*/ 	.word	0x000099a0
        /*086c*/ 	.word	0x000000ff
        /*0870*/ 	.word	0x00000000
        /*0874*/ 	.short	0x0101
        /*0876*/ 	.byte	0x22
	.zero		1


	//   ....[89]....
        /*0878*/ 	.word	0x000099e0
        /*087c*/ 	.word	0x000000ff
        /*0880*/ 	.word	0x00034500
        /*0884*/ 	.short	0x010a
        /*0886*/ 	.byte	0x06
	.zero		1


	//   ....[90]....
        /*0888*/ 	.word	0x00009aa0
        /*088c*/ 	.word	0x000000ff
        /*0890*/ 	.word	0x000344e0
        /*0894*/ 	.short	0x010b
        /*0896*/ 	.byte	0x06
	.zero		1


	//   ....[91]....
        /*0898*/ 	.word	0x00009ae0
        /*089c*/ 	.word	0x000000ff
        /*08a0*/ 	.word	0x00000000
        /*08a4*/ 	.short	0x0101
        /*08a6*/ 	.byte	0x07
	.zero		1


	//   ....[92]....
        /*08a8*/ 	.word	0x00009b10
        /*08ac*/ 	.word	0x000000ff
        /*08b0*/ 	.word	0x00034508
        /*08b4*/ 	.short	0x010a
        /*08b6*/ 	.byte	0x06
	.zero		1


	//   ....[93]....
        /*08b8*/ 	.word	0x00009be0
        /*08bc*/ 	.word	0x000000ff
        /*08c0*/ 	.word	0x000344e8
        /*08c4*/ 	.short	0x010b
        /*08c6*/ 	.byte	0x06
	.zero		1


	//   ....[94]....
        /*08c8*/ 	.word	0x00009c20
        /*08cc*/ 	.word	0x000000ff
        /*08d0*/ 	.word	0x00000000
        /*08d4*/ 	.short	0x0101
        /*08d6*/ 	.byte	0x10
	.zero		1


	//   ....[95]....
        /*08d8*/ 	.word	0x00009c60
        /*08dc*/ 	.word	0x000000ff
        /*08e0*/ 	.word	0x00034510
        /*08e4*/ 	.short	0x010a
        /*08e6*/ 	.byte	0x06
	.zero		1


	//   ....[96]....
        /*08e8*/ 	.word	0x00009d10
        /*08ec*/ 	.word	0x000000ff
        /*08f0*/ 	.word	0x000344f0
        /*08f4*/ 	.short	0x010b
        /*08f6*/ 	.byte	0x06
	.zero		1


	//   ....[97]....
        /*08f8*/ 	.word	0x00009d50
        /*08fc*/ 	.word	0x000000ff
        /*0900*/ 	.word	0x00000000
        /*0904*/ 	.short	0x0101
        /*0906*/ 	.byte	0x21
	.zero		1


	//   ....[98]....
        /*0908*/ 	.word	0x00009d80
        /*090c*/ 	.word	0x000000ff
        /*0910*/ 	.word	0x00034518
        /*0914*/ 	.short	0x010a
        /*0916*/ 	.byte	0x06
	.zero		1


	//   ....[99]....
        /*0918*/ 	.word	0x00009e50
        /*091c*/ 	.word	0x000000ff
        /*0920*/ 	.word	0x000344f8
        /*0924*/ 	.short	0x010b
        /*0926*/ 	.byte	0x06
	.zero		1


	//   ....[100]....
        /*0928*/ 	.word	0x00009ea0
        /*092c*/ 	.word	0x000000ff
        /*0930*/ 	.word	0x00000000
        /*0934*/ 	.short	0x0101
        /*0936*/ 	.byte	0x22
	.zero		1


	//   ....[101]....
        /*0938*/ 	.word	0x0000a3f0
        /*093c*/ 	.word	0x000000ff
        /*0940*/ 	.word	0x00034500
        /*0944*/ 	.short	0x010a
        /*0946*/ 	.byte	0x06
	.zero		1


	//   ....[102]....
        /*0948*/ 	.word	0x0000a430
        /*094c*/ 	.word	0x000000ff
        /*0950*/ 	.word	0x00034508
        /*0954*/ 	.short	0x010a
        /*0956*/ 	.byte	0x06
	.zero		1


	//   ....[103]....
        /*0958*/ 	.word	0x0000a470
        /*095c*/ 	.word	0x000000ff
        /*0960*/ 	.word	0x00034510
        /*0964*/ 	.short	0x010a
        /*0966*/ 	.byte	0x06
	.zero		1


	//   ....[104]....
        /*0968*/ 	.word	0x0000a4e0
        /*096c*/ 	.word	0x00000003
        /*0970*/ 	.word	0x00034518
        /*0974*/ 	.short	0x010a
        /*0976*/ 	.byte	0x3f
	.zero		1


	//   ....[105]....
        /*0978*/ 	.word	0x0000b1c0
        /*097c*/ 	.word	0x0000000a
        /*0980*/ 	.word	0x000344b0
        /*0984*/ 	.short	0x010a
        /*0986*/ 	.byte	0x3f
	.zero		1


	//   ....[106]....
        /*0988*/ 	.word	0x0000b460
        /*098c*/ 	.word	0x000000ff
        /*0990*/ 	.word	0x00034528
        /*0994*/ 	.short	0x0101
        /*0996*/ 	.byte	0x0c
	.zero		1


	//   ....[107]....
        /*0998*/ 	.word	0x0000b520
        /*099c*/ 	.word	0x00000005
        /*09a0*/ 	.word	0x00034400
        /*09a4*/ 	.short	0x010a
        /*09a6*/ 	.byte	0x3f
	.zero		1


	//   ....[108]....
        /*09a8*/ 	.word	0x0000b660
        /*09ac*/ 	.word	0x00000004
        /*09b0*/ 	.word	0x00000000
        /*09b4*/ 	.short	0x0101
        /*09b6*/ 	.byte	0x3f
	.zero		1


	//   ....[109]....
        /*09b8*/ 	.word	0x0000bea0
        /*09bc*/ 	.word	0x00000007
        /*09c0*/ 	.word	0x00000000
        /*09c4*/ 	.short	0x010a
        /*09c6*/ 	.byte	0x3f
	.zero		1


	//   ....[110]....
        /*09c8*/ 	.word	0x0000bf20
        /*09cc*/ 	.word	0x00000006
        /*09d0*/ 	.word	0x00000000
        /*09d4*/ 	.short	0x010a
        /*09d6*/ 	.byte	0x3f
	.zero		1


	//   ....[111]....
        /*09d8*/ 	.word	0x0000bfb0
        /*09dc*/ 	.word	0x00000007
        /*09e0*/ 	.word	0x00000000
        /*09e4*/ 	.short	0x010a
        /*09e6*/ 	.byte	0x3f
	.zero		1


	//   ....[112]....
        /*09e8*/ 	.word	0x0000c040
        /*09ec*/ 	.word	0x00000006
        /*09f0*/ 	.word	0x00000000
        /*09f4*/ 	.short	0x010a
        /*09f6*/ 	.byte	0x3f
	.zero		1


	//   ....[113]....
        /*09f8*/ 	.word	0x0000c0d0
        /*09fc*/ 	.word	0x00000007
        /*0a00*/ 	.word	0x00000000
        /*0a04*/ 	.short	0x010a
        /*0a06*/ 	.byte	0x3f
	.zero		1


	//   ....[114]....
        /*0a08*/ 	.word	0x0000c160
        /*0a0c*/ 	.word	0x00000005
        /*0a10*/ 	.word	0x00000000
        /*0a14*/ 	.short	0x010a
        /*0a16*/ 	.byte	0x3f
	.zero		1


	//   ....[115]....
        /*0a18*/ 	.word	0x0000dde0
        /*0a1c*/ 	.word	0x00000011
        /*0a20*/ 	.word	0x00034440
        /*0a24*/ 	.short	0x010a
        /*0a26*/ 	.byte	0x3f
	.zero		1


	//   ....[116]....
        /*0a28*/ 	.word	0x0000df00
        /*0a2c*/ 	.word	0x00000011
        /*0a30*/ 	.word	0x00034400
        /*0a34*/ 	.short	0x0101
        /*0a36*/ 	.byte	0x3f
	.zero		1


	//   ....[117]....
        /*0a38*/ 	.word	0x0000dfd0
        /*0a3c*/ 	.word	0x00000005
        /*0a40*/ 	.word	0x00034440
        /*0a44*/ 	.short	0x010a
        /*0a46*/ 	.byte	0x3f
	.zero		1


	//   ....[118]....
        /*0a48*/ 	.word	0x0000e080
        /*0a4c*/ 	.word	0x00000007
        /*0a50*/ 	.word	0x00034440
        /*0a54*/ 	.short	0x010a
        /*0a56*/ 	.byte	0x3f
	.zero		1


	//   ....[119]....
        /*0a58*/ 	.word	0x0000e130
        /*0a5c*/ 	.word	0x00000007
        /*0a60*/ 	.word	0x00034440
        /*0a64*/ 	.short	0x010a
        /*0a66*/ 	.byte	0x3f
	.zero		1


	//   ....[120]....
        /*0a68*/ 	.word	0x0000e1e0
        /*0a6c*/ 	.word	0x00000007
        /*0a70*/ 	.word	0x00034440
        /*0a74*/ 	.short	0x010a
        /*0a76*/ 	.byte	0x3f
	.zero		1


	//   ....[121]....
        /*0a78*/ 	.word	0x0000e290
        /*0a7c*/ 	.word	0x00000007
        /*0a80*/ 	.word	0x00034440
        /*0a84*/ 	.short	0x010a
        /*0a86*/ 	.byte	0x3f
	.zero		1


	//   ....[122]....
        /*0a88*/ 	.word	0x0000e340
        /*0a8c*/ 	.word	0x00000007
        /*0a90*/ 	.word	0x00034440
        /*0a94*/ 	.short	0x010a
        /*0a96*/ 	.byte	0x3f
	.zero		1


	//   ....[123]....
        /*0a98*/ 	.word	0x0000e3f0
        /*0a9c*/ 	.word	0x00000007
        /*0aa0*/ 	.word	0x00034440
        /*0aa4*/ 	.short	0x010a
        /*0aa6*/ 	.byte	0x3f
	.zero		1


	//   ....[124]....
        /*0aa8*/ 	.word	0x0000e4a0
        /*0aac*/ 	.word	0x00000003
        /*0ab0*/ 	.word	0x00034440
        /*0ab4*/ 	.short	0x010a
        /*0ab6*/ 	.byte	0x3f
	.zero		1


	//   ....[125]....
        /*0ab8*/ 	.word	0x0000e500
        /*0abc*/ 	.word	0x00000003
        /*0ac0*/ 	.word	0x00034400
        /*0ac4*/ 	.short	0x010a
        /*0ac6*/ 	.byte	0x3f
	.zero		1


	//   ....[126]....
        /*0ac8*/ 	.word	0x0000e570
        /*0acc*/ 	.word	0x00000005
        /*0ad0*/ 	.word	0x00000000
        /*0ad4*/ 	.short	0x010a
        /*0ad6*/ 	.byte	0x3f
	.zero		1


	//   ....[127]....
        /*0ad8*/ 	.word	0x0000e5d0
        /*0adc*/ 	.word	0x00000005
        /*0ae0*/ 	.word	0x00034480
        /*0ae4*/ 	.short	0x010a
        /*0ae6*/ 	.byte	0x3f
	.zero		1


	//   ....[128]....
        /*0ae8*/ 	.word	0x0000e630
        /*0aec*/ 	.word	0x00000005
        /*0af0*/ 	.word	0x00034480
        /*0af4*/ 	.short	0x010a
        /*0af6*/ 	.byte	0x3f
	.zero		1


	//   ....[129]....
        /*0af8*/ 	.word	0x0000e6a0
        /*0afc*/ 	.word	0x00000005
        /*0b00*/ 	.word	0x00000010
        /*0b04*/ 	.short	0x010a
        /*0b06*/ 	.byte	0x3f
	.zero		1


	//   ....[130]....
        /*0b08*/ 	.word	0x0000e760
        /*0b0c*/ 	.word	0x00000005
        /*0b10*/ 	.word	0x000344e0
        /*0b14*/ 	.short	0x010a
        /*0b16*/ 	.byte	0x3f
	.zero		1


	//   ....[131]....
        /*0b18*/ 	.word	0x0000e7c0
        /*0b1c*/ 	.word	0x0000000f
        /*0b20*/ 	.word	0x000344e8
        /*0b24*/ 	.short	0x010a
        /*0b26*/ 	.byte	0x3f
	.zero		1


	//   ....[132]....
        /*0b28*/ 	.word	0x0000e820
        /*0b2c*/ 	.word	0x0000000f
        /*0b30*/ 	.word	0x000344f0
        /*0b34*/ 	.short	0x010a
        /*0b36*/ 	.byte	0x3f
	.zero		1


	//   ....[133]....
        /*0b38*/ 	.word	0x0000e880
        /*0b3c*/ 	.word	0x0000000f
        /*0b40*/ 	.word	0x000344f8
        /*0b44*/ 	.short	0x010a
        /*0b46*/ 	.byte	0x3f
	.zero		1


	//   ....[134]....
        /*0b48*/ 	.word	0x0000e8e0
        /*0b4c*/ 	.word	0x0000000f
        /*0b50*/ 	.word	0x000344e0
        /*0b54*/ 	.short	0x010a
        /*0b56*/ 	.byte	0x3f
	.zero		1


	//   ....[135]....
        /*0b58*/ 	.word	0x0000e940
        /*0b5c*/ 	.word	0x0000000f
        /*0b60*/ 	.word	0x000344e8
        /*0b64*/ 	.short	0x010a
        /*0b66*/ 	.byte	0x3f
	.zero		1


	//   ....[136]....
        /*0b68*/ 	.word	0x0000e9a0
        /*0b6c*/ 	.word	0x0000000f
        /*0b70*/ 	.word	0x000344f0
        /*0b74*/ 	.short	0x010a
        /*0b76*/ 	.byte	0x3f
	.zero		1


	//   ....[137]....
        /*0b78*/ 	.word	0x0000ea00
        /*0b7c*/ 	.word	0x0000000f
        /*0b80*/ 	.word	0x000344f8
        /*0b84*/ 	.short	0x010a
        /*0b86*/ 	.byte	0x3f
	.zero		1


	//   ....[138]....
        /*0b88*/ 	.word	0x0000ea60
        /*0b8c*/ 	.word	0x00000003
        /*0b90*/ 	.word	0x00034400
        /*0b94*/ 	.short	0x010a
        /*0b96*/ 	.byte	0x3f
	.zero		1


	//   ....[139]....
        /*0b98*/ 	.word	0x0000eac0
        /*0b9c*/ 	.word	0x00000004
        /*0ba0*/ 	.word	0x00034400
        /*0ba4*/ 	.short	0x010a
        /*0ba6*/ 	.byte	0x3f
	.zero		1


	//   ....[140]....
        /*0ba8*/ 	.word	0x0000eb20
        /*0bac*/ 	.word	0x00000003
        /*0bb0*/ 	.word	0x00034528
        /*0bb4*/ 	.short	0x010a
        /*0bb6*/ 	.byte	0x3f
	.zero		1


	//   ....[141]....
        /*0bb8*/ 	.word	0x0000eb80
        /*0bbc*/ 	.word	0x00000006
        /*0bc0*/ 	.word	0x00034400
        /*0bc4*/ 	.short	0x010a
        /*0bc6*/ 	.byte	0x3f
	.zero		1


	//   ....[142]....
        /*0bc8*/ 	.word	0x0000ebe0
        /*0bcc*/ 	.word	0x00000004
        /*0bd0*/ 	.word	0x00034500
        /*0bd4*/ 	.short	0x010a
        /*0bd6*/ 	.byte	0x3f
	.zero		1


	//   ....[143]....
        /*0bd8*/ 	.word	0x0000ec40
        /*0bdc*/ 	.word	0x00000004
        /*0be0*/ 	.word	0x00034508
        /*0be4*/ 	.short	0x010a
        /*0be6*/ 	.byte	0x3f
	.zero		1


	//   ....[144]....
        /*0be8*/ 	.word	0x0000eca0
        /*0bec*/ 	.word	0x00000004
        /*0bf0*/ 	.word	0x00034510
        /*0bf4*/ 	.short	0x010a
        /*0bf6*/ 	.byte	0x3f
	.zero		1


	//   ....[145]....
        /*0bf8*/ 	.word	0x0000ed00
        /*0bfc*/ 	.word	0x00000004
        /*0c00*/ 	.word	0x00034518
        /*0c04*/ 	.short	0x010a
        /*0c06*/ 	.byte	0x3f
	.zero		1


	//   ....[146]....
        /*0c08*/ 	.word	0x0000ed60
        /*0c0c*/ 	.word	0x00000005
        /*0c10*/ 	.word	0x00034500
        /*0c14*/ 	.short	0x010a
        /*0c16*/ 	.byte	0x3f
	.zero		1


	//   ....[147]....
        /*0c18*/ 	.word	0x0000edc0
        /*0c1c*/ 	.word	0x00000005
        /*0c20*/ 	.word	0x00034508
        /*0c24*/ 	.short	0x010a
        /*0c26*/ 	.byte	0x3f
	.zero		1


	//   ....[148]....
        /*0c28*/ 	.word	0x0000ee20
        /*0c2c*/ 	.word	0x00000005
        /*0c30*/ 	.word	0x00034510
        /*0c34*/ 	.short	0x010a
        /*0c36*/ 	.byte	0x3f
	.zero		1


	//   ....[149]....
        /*0c38*/ 	.word	0x0000ee80
        /*0c3c*/ 	.word	0x00000005
        /*0c40*/ 	.word	0x00034518
        /*0c44*/ 	.short	0x010a
        /*0c46*/ 	.byte	0x3f
	.zero		1


	//   ....[150]....
        /*0c48*/ 	.word	0x0000eee0
        /*0c4c*/ 	.word	0x00000000
        /*0c50*/ 	.word	0x00034500
        /*0c54*/ 	.short	0x010a
        /*0c56*/ 	.byte	0x3f
	.zero		1


	//   ....[151]....
        /*0c58*/ 	.word	0x0000ef40
        /*0c5c*/ 	.word	0x00000000
        /*0c60*/ 	.word	0x00034508
        /*0c64*/ 	.short	0x010a
        /*0c66*/ 	.byte	0x3f
	.zero		1


	//   ....[152]....
        /*0c68*/ 	.word	0x0000efa0
        /*0c6c*/ 	.word	0x00000000
        /*0c70*/ 	.word	0x00034510
        /*0c74*/ 	.short	0x010a
        /*0c76*/ 	.byte	0x3f
	.zero		1


	//   ....[153]....
        /*0c78*/ 	.word	0x0000f070
        /*0c7c*/ 	.word	0x0000000a
        /*0c80*/ 	.word	0x000344b0
        /*0c84*/ 	.short	0x010a
        /*0c86*/ 	.byte	0x3f
	.zero		1


	//   ....[154]....
        /*0c88*/ 	.word	0x0000f0c0
        /*0c8c*/ 	.word	0x00000005
        /*0c90*/ 	.word	0x00034400
        /*0c94*/ 	.short	0x010a
        /*0c96*/ 	.byte	0x3f
	.zero		1


	//   ....[155]....
        /*0c98*/ 	.word	0x0000f2d0
        /*0c9c*/ 	.word	0x00000007
        /*0ca0*/ 	.word	0x00000000
        /*0ca4*/ 	.short	0x010a
        /*0ca6*/ 	.byte	0x3f
	.zero		1


	//   ....[156]....
        /*0ca8*/ 	.word	0x0000f320
        /*0cac*/ 	.word	0x00000006
        /*0cb0*/ 	.word	0x00000000
        /*0cb4*/ 	.short	0x010a
        /*0cb6*/ 	.byte	0x3f
	.zero		1


	//   ....[157]....
        /*0cb8*/ 	.word	0x0000f370
        /*0cbc*/ 	.word	0x00000007
        /*0cc0*/ 	.word	0x00000000
        /*0cc4*/ 	.short	0x010a
        /*0cc6*/ 	.byte	0x3f
	.zero		1


	//   ....[158]....
        /*0cc8*/ 	.word	0x0000f3c0
        /*0ccc*/ 	.word	0x00000006
        /*0cd0*/ 	.word	0x00000000
        /*0cd4*/ 	.short	0x010a
        /*0cd6*/ 	.byte	0x3f
	.zero		1


	//   ....[159]....
        /*0cd8*/ 	.word	0x0000f410
        /*0cdc*/ 	.word	0x00000007
        /*0ce0*/ 	.word	0x00000000
        /*0ce4*/ 	.short	0x010a
        /*0ce6*/ 	.byte	0x3f
	.zero		1


	//   ....[160]....
        /*0ce8*/ 	.word	0x0000f460
        /*0cec*/ 	.word	0x00000011
        /*0cf0*/ 	.word	0x00034440
        /*0cf4*/ 	.short	0x010a
        /*0cf6*/ 	.byte	0x3f
	.zero		1


	//   ....[161]....
        /*0cf8*/ 	.word	0x0000f4b0
        /*0cfc*/ 	.word	0x00000005
        /*0d00*/ 	.word	0x00034440
        /*0d04*/ 	.short	0x010a
        /*0d06*/ 	.byte	0x3f
	.zero		1


	//   ....[162]....
        /*0d08*/ 	.word	0x0000f500
        /*0d0c*/ 	.word	0x00000007
        /*0d10*/ 	.word	0x00034440
        /*0d14*/ 	.short	0x010a
        /*0d16*/ 	.byte	0x3f
	.zero		1


	//   ....[163]....
        /*0d18*/ 	.word	0x0000f550
        /*0d1c*/ 	.word	0x00000007
        /*0d20*/ 	.word	0x00034440
        /*0d24*/ 	.short	0x010a
        /*0d26*/ 	.byte	0x3f
	.zero		1


	//   ....[164]....
        /*0d28*/ 	.word	0x0000f5a0
        /*0d2c*/ 	.word	0x00000007
        /*0d30*/ 	.word	0x00034440
        /*0d34*/ 	.short	0x010a
        /*0d36*/ 	.byte	0x3f
	.zero		1


	//   ....[165]....
        /*0d38*/ 	.word	0x0000f5f0
        /*0d3c*/ 	.word	0x00000007
        /*0d40*/ 	.word	0x00034440
        /*0d44*/ 	.short	0x010a
        /*0d46*/ 	.byte	0x3f
	.zero		1


	//   ....[166]....
        /*0d48*/ 	.word	0x0000f640
        /*0d4c*/ 	.word	0x00000007
        /*0d50*/ 	.word	0x00034440
        /*0d54*/ 	.short	0x010a
        /*0d56*/ 	.byte	0x3f
	.zero		1


	//   ....[167]....
        /*0d58*/ 	.word	0x0000f690
        /*0d5c*/ 	.word	0x00000007
        /*0d60*/ 	.word	0x00034440
        /*0d64*/ 	.short	0x010a
        /*0d66*/ 	.byte	0x3f
	.zero		1


	//----- nvinfo : EIATTR_NUM_MBARRIERS
	.align		4
.L_37:
        /*0d68*/ 	.byte	0x03, 0x38
        /*0d6a*/ 	.short	0x002a


	//----- nvinfo : EIATTR_EXIT_INSTR_OFFSETS
	.align		4
        /*0d6c*/ 	.byte	0x04, 0x1c
        /*0d6e*/ 	.short	(.L_39 - .L_38)


	//   ....[0]....
.L_38:
        /*0d70*/ 	.word	0x00002c10


	//   ....[1]....
        /*0d74*/ 	.word	0x00002ea0


	//   ....[2]....
        /*0d78*/ 	.word	0x00002ff0


	//   ....[3]....
        /*0d7c*/ 	.word	0x000088a0


	//   ....[4]....
        /*0d80*/ 	.word	0x00008940


	//   ....[5]....
        /*0d84*/ 	.word	0x0000a530


	//   ....[6]....
        /*0d88*/ 	.word	0x0000c1b0


	//   ....[7]....
        /*0d8c*/ 	.word	0x0000e4d0


	//----- nvinfo : EIATTR_MAX_THREADS
	.align		4
.L_39:
        /*0d90*/ 	.byte	0x04, 0x05
        /*0d92*/ 	.short	(.L_41 - .L_40)
.L_40:
        /*0d94*/ 	.word	0x00000180
        /*0d98*/ 	.word	0x00000001
        /*0d9c*/ 	.word	0x00000001


	//----- nvinfo : EIATTR_CRS_STACK_SIZE
	.align		4
.L_41:
        /*0da0*/ 	.byte	0x04, 0x1e
        /*0da2*/ 	.short	(.L_43 - .L_42)
.L_42:
        /*0da4*/ 	.word	0x00000000


	//----- nvinfo : EIATTR_CBANK_PARAM_SIZE
	.align		4
.L_43:
        /*0da8*/ 	.byte	0x03, 0x19
        /*0daa*/ 	.short	0x0770


	//----- nvinfo : EIATTR_PARAM_CBANK
	.align		4
        /*0dac*/ 	.byte	0x04, 0x0a
        /*0dae*/ 	.short	(.L_45 - .L_44)
	.align		4
.L_44:
        /*0db0*/ 	.word	index@(.nv.constant0._ZN7cutlass13device_kernelINS_4gemm6kernel13GemmUniversalINS1_17GroupProblemShapeIN4cute5tupleIJiiiEEEEENS1_10collective13CollectiveMmaINS1_39MainloopSm90ArrayTmaGmmaWarpSpecializedILi6ENS6_IJNS5_1CILi1EEESD_SD_EEENS1_40KernelPtrArrayTmaWarpSpecializedPingpongEEENS6_IJNSC_ILi128EEESH_NSC_ILi64EEEEEENS_10bfloat16_tEPNS6_IJlSD_NSC_ILi0EEEEEESK_SN_NS5_8TiledMMAINS5_8MMA_AtomIJNS5_4SM904GMMA28MMA_64x128x16_F32BF16BF16_SSILNSR_5MajorE0ELST_0ELNSR_7ScaleInE1ELSU_1EEEEEENS5_6LayoutISE_NS6_IJSL_SL_SL_EEEEENS6_IJNS5_10UnderscoreES10_S10_EEEEENS5_13SM90_TMA_LOADENS5_14ComposedLayoutINS5_7SwizzleILi3ELi4ELi3EEENS5_18smem_ptr_flag_bitsILi16EEENSX_INS6_IJNSC_ILi8EEESI_EEENS6_IJSI_SD_EEEEEEEvNS5_8identityES13_S1D_vS1E_EENS_8epilogue10collective18CollectiveEpilogueINS1G_30Sm90PtrArrayTmaWarpSpecializedILi4ELi2ELi16ELb1ELb0ELi2EEEJSJ_NS6_IJSI_NSC_ILi32EEEEEENS_6half_tEPNS6_IJSD_lSL_EEES1N_S1P_NS1G_6fusion15FusionCallbacksIS1K_NS1Q_17LinearCombinationIS1N_fS1N_fLNS_15FloatRoundStyleE2EEESJ_S1M_JEEES13_NS14_IS16_S18_NSX_INS6_IJSI_S19_EEENS6_IJSD_SI_EEEEEEENS5_17SM75_U16x8_LDSM_TENS5_14SM90_TMA_STOREES1Z_NS5_17SM90_U16x8_STSM_TENS5_9Copy_AtomIJNS5_17SM90_U32x4_STSM_NES1N_EEEvEEEvvEEEEvNT_6ParamsE)
        /*0db4*/ 	.short	0x0210
        /*0db6*/ 	.short	0x0770


	//----- nvinfo : EIATTR_SW_WAR
	.align		4
.L_45:
        /*0db8*/ 	.byte	0x04, 0x36
        /*0dba*/ 	.short	(.L_47 - .L_46)
.L_46:
        /*0dbc*/ 	.word	0x00000008
.L_47:


//--------------------- .nv.callgraph             --------------------------
	.section	.nv.callgraph,"",@"SHT_CUDA_CALLGRAPH"
	.align	4
	.sectionentsize	8
	.align		4
        /*0000*/ 	.word	0x00000000
	.align		4
        /*0004*/ 	.word	0xffffffff
	.align		4
        /*0008*/ 	.word	index@(_ZN7cutlass13device_kernelINS_4gemm6kernel13GemmUniversalINS1_17GroupProblemShapeIN4cute5tupleIJiiiEEEEENS1_10collective13CollectiveMmaINS1_39MainloopSm90ArrayTmaGmmaWarpSpecializedILi6ENS6_IJNS5_1CILi1EEESD_SD_EEENS1_40KernelPtrArrayTmaWarpSpecializedPingpongEEENS6_IJNSC_ILi128EEESH_NSC_ILi64EEEEEENS_10bfloat16_tEPNS6_IJlSD_NSC_ILi0EEEEEESK_SN_NS5_8TiledMMAINS5_8MMA_AtomIJNS5_4SM904GMMA28MMA_64x128x16_F32BF16BF16_SSILNSR_5MajorE0ELST_0ELNSR_7ScaleInE1ELSU_1EEEEEENS5_6LayoutISE_NS6_IJSL_SL_SL_EEEEENS6_IJNS5_10UnderscoreES10_S10_EEEEENS5_13SM90_TMA_LOADENS5_14ComposedLayoutINS5_7SwizzleILi3ELi4ELi3EEENS5_18smem_ptr_flag_bitsILi16EEENSX_INS6_IJNSC_ILi8EEESI_EEENS6_IJSI_SD_EEEEEEEvNS5_8identityES13_S1D_vS1E_EENS_8epilogue10collective18CollectiveEpilogueINS1G_30Sm90PtrArrayTmaWarpSpecializedILi4ELi2ELi16ELb1ELb0ELi2EEEJSJ_NS6_IJSI_NSC_ILi32EEEEEENS_6half_tEPNS6_IJSD_lSL_EEES1N_S1P_NS1G_6fusion15FusionCallbacksIS1K_NS1Q_17LinearCombinationIS1N_fS1N_fLNS_15FloatRoundStyleE2EEESJ_S1M_JEEES13_NS14_IS16_S18_NSX_INS6_IJSI_S19_EEENS6_IJSD_SI_EEEEEEENS5_17SM75_U16x8_LDSM_TENS5_14SM90_TMA_STOREES1Z_NS5_17SM90_U16x8_STSM_TENS5_9Copy_AtomIJNS5_17SM90_U32x4_STSM_NES1N_EEEvEEEvvEEEEvNT_6ParamsE)
	.align		4
        /*000c*/ 	.word	index@(__assertfail)
	.align		4
        /*0010*/ 	.word	0x00000000
	.align		4
        /*0014*/ 	.word	0xfffffffe
	.align		4
        /*0018*/ 	.word	0x00000000
	.align		4
        /*001c*/ 	.word	0xfffffffd
	.align		4
        /*0020*/ 	.word	0x00000000
	.align		4
        /*0024*/ 	.word	0xfffffffc


//--------------------- .nv.constant4             --------------------------
	.section	.nv.constant4,"a",@progbits
	.align	8
	.align		8
.nv.constant4:
        /*0000*/ 	.dword	__assertfail
	.align		8
        /*0008*/ 	.dword	__unnamed_1
	.align		8
        /*0010*/ 	.dword	_ZN39_INTERNAL_e10b110f_4_k_cu_465c2f14_28014cuda3std3__45__cpo5beginE
	.align		8
        /*0018*/ 	.dword	_ZN39_INTERNAL_e10b110f_4_k_cu_465c2f14_28014cuda3std3__45__cpo3endE
	.align		8
        /*0020*/ 	.dword	_ZN39_INTERNAL_e10b110f_4_k_cu_465c2f14_28014cuda3std3__45__cpo6cbeginE
	.align		8
        /*0028*/ 	.dword	_ZN39_INTERNAL_e10b110f_4_k_cu_465c2f14_28014cuda3std3__45__cpo4cendE
	.align		8
        /*0030*/ 	.dword	_ZN39_INTERNAL_e10b110f_4_k_cu_465c2f14_28014cuda3std3__441_GLOBAL__N__e10b110f_4_k_cu_465c2f14_28016ignoreE
	.align		8
        /*0038*/ 	.dword	_ZN39_INTERNAL_e10b110f_4_k_cu_465c2f14_28014cuda3std3__419piecewise_constructE
	.align		8
        /*0040*/ 	.dword	_ZN39_INTERNAL_e10b110f_4_k_cu_465c2f14_28014cuda3std3__48in_placeE
	.align		8
        /*0048*/ 	.dword	_ZN39_INTERNAL_e10b110f_4_k_cu_465c2f14_28014cuda3std6ranges3__45__cpo4swapE
	.align		8
        /*0050*/ 	.dword	_ZN39_INTERNAL_e10b110f_4_k_cu_465c2f14_28014cuda3std6ranges3__45__cpo9iter_moveE
	.align		8
        /*0058*/ 	.dword	_ZN39_INTERNAL_e10b110f_4_k_cu_465c2f14_28014cute7productE
	.align		8
        /*0060*/ 	.dword	_ZN39_INTERNAL_e10b110f_4_k_cu_465c2f14_28014cute1_E
	.align		8
        /*0068*/ 	.dword	$str$24
	.align		8
        /*0070*/ 	.dword	$str$25


//--------------------- .text._ZN7cutlass13device_kernelINS_4gemm6kernel13GemmUniversalINS1_17GroupProblemShapeIN4cute5tupleIJiiiEEEEENS1_10collective13CollectiveMmaINS1_39MainloopSm90ArrayTmaGmmaWarpSpecializedILi6ENS6_IJNS5_1CILi1EEESD_SD_EEENS1_40KernelPtrArrayTmaWarpSpecializedPingpongEEENS6_IJNSC_ILi128EEESH_NSC_ILi64EEEEEENS_10bfloat16_tEPNS6_IJlSD_NSC_ILi0EEEEEESK_SN_NS5_8TiledMMAINS5_8MMA_AtomIJNS5_4SM904GMMA28MMA_64x128x16_F32BF16BF16_SSILNSR_5MajorE0ELST_0ELNSR_7ScaleInE1ELSU_1EEEEEENS5_6LayoutISE_NS6_IJSL_SL_SL_EEEEENS6_IJNS5_10UnderscoreES10_S10_EEEEENS5_13SM90_TMA_LOADENS5_14ComposedLayoutINS5_7SwizzleILi3ELi4ELi3EEENS5_18smem_ptr_flag_bitsILi16EEENSX_INS6_IJNSC_ILi8EEESI_EEENS6_IJSI_SD_EEEEEEEvNS5_8identityES13_S1D_vS1E_EENS_8epilogue10collective18CollectiveEpilogueINS1G_30Sm90PtrArrayTmaWarpSpecializedILi4ELi2ELi16ELb1ELb0ELi2EEEJSJ_NS6_IJSI_NSC_ILi32EEEEEENS_6half_tEPNS6_IJSD_lSL_EEES1N_S1P_NS1G_6fusion15FusionCallbacksIS1K_NS1Q_17LinearCombinationIS1N_fS1N_fLNS_15FloatRoundStyleE2EEESJ_S1M_JEEES13_NS14_IS16_S18_NSX_INS6_IJSI_S19_EEENS6_IJSD_SI_EEEEEEENS5_17SM75_U16x8_LDSM_TENS5_14SM90_TMA_STOREES1Z_NS5_17SM90_U16x8_STSM_TENS5_9Copy_AtomIJNS5_17SM90_U32x4_STSM_NES1N_EEEvEEEvvEEEEvNT_6ParamsE --------------------------
	.section	.text._ZN7cutlass13device_kernelINS_4gemm6kernel13GemmUniversalINS1_17GroupProblemShapeIN4cute5tupleIJiiiEEEEENS1_10collective13CollectiveMmaINS1_39MainloopSm90ArrayTmaGmmaWarpSpecializedILi6ENS6_IJNS5_1CILi1EEESD_SD_EEENS1_40KernelPtrArrayTmaWarpSpecializedPingpongEEENS6_IJNSC_ILi128EEESH_NSC_ILi64EEEEEENS_10bfloat16_tEPNS6_IJlSD_NSC_ILi0EEEEEESK_SN_NS5_8TiledMMAINS5_8MMA_AtomIJNS5_4SM904GMMA28MMA_64x128x16_F32BF16BF16_SSILNSR_5MajorE0ELST_0ELNSR_7ScaleInE1ELSU_1EEEEEENS5_6LayoutISE_NS6_IJSL_SL_SL_EEEEENS6_IJNS5_10UnderscoreES10_S10_EEEEENS5_13SM90_TMA_LOADENS5_14ComposedLayoutINS5_7SwizzleILi3ELi4ELi3EEENS5_18smem_ptr_flag_bitsILi16EEENSX_INS6_IJNSC_ILi8EEESI_EEENS6_IJSI_SD_EEEEEEEvNS5_8identityES13_S1D_vS1E_EENS_8epilogue10collective18CollectiveEpilogueINS1G_30Sm90PtrArrayTmaWarpSpecializedILi4ELi2ELi16ELb1ELb0ELi2EEEJSJ_NS6_IJSI_NSC_ILi32EEEEEENS_6half_tEPNS6_IJSD_lSL_EEES1N_S1P_NS1G_6fusion15FusionCallbacksIS1K_NS1Q_17LinearCombinationIS1N_fS1N_fLNS_15FloatRoundStyleE2EEESJ_S1M_JEEES13_NS14_IS16_S18_NSX_INS6_IJSI_S19_EEENS6_IJSD_SI_EEEEEEENS5_17SM75_U16x8_LDSM_TENS5_14SM90_TMA_STOREES1Z_NS5_17SM90_U16x8_STSM_TENS5_9Copy_AtomIJNS5_17SM90_U32x4_STSM_NES1N_EEEvEEEvvEEEEvNT_6ParamsE,"ax",@progbits
	.align	128
.text._ZN7cutlass13device_kernelINS_4gemm6kernel13GemmUniversalINS1_17GroupProblemShapeIN4cute5tupleIJiiiEEEEENS1_10collective13CollectiveMmaINS1_39MainloopSm90ArrayTmaGmmaWarpSpecializedILi6ENS6_IJNS5_1CILi1EEESD_SD_EEENS1_40KernelPtrArrayTmaWarpSpecializedPingpongEEENS6_IJNSC_ILi128EEESH_NSC_ILi64EEEEEENS_10bfloat16_tEPNS6_IJlSD_NSC_ILi0EEEEEESK_SN_NS5_8TiledMMAINS5_8MMA_AtomIJNS5_4SM904GMMA28MMA_64x128x16_F32BF16BF16_SSILNSR_5MajorE0ELST_0ELNSR_7ScaleInE1ELSU_1EEEEEENS5_6LayoutISE_NS6_IJSL_SL_SL_EEEEENS6_IJNS5_10UnderscoreES10_S10_EEEEENS5_13SM90_TMA_LOADENS5_14ComposedLayoutINS5_7SwizzleILi3ELi4ELi3EEENS5_18smem_ptr_flag_bitsILi16EEENSX_INS6_IJNSC_ILi8EEESI_EEENS6_IJSI_SD_EEEEEEEvNS5_8identityES13_S1D_vS1E_EENS_8epilogue10collective18CollectiveEpilogueINS1G_30Sm90PtrArrayTmaWarpSpecializedILi4ELi2ELi16ELb1ELb0ELi2EEEJSJ_NS6_IJSI_NSC_ILi32EEEEEENS_6half_tEPNS6_IJSD_lSL_EEES1N_S1P_NS1G_6fusion15FusionCallbacksIS1K_NS1Q_17LinearCombinationIS1N_fS1N_fLNS_15FloatRoundStyleE2EEESJ_S1M_JEEES13_NS14_IS16_S18_NSX_INS6_IJSI_S19_EEENS6_IJSD_SI_EEEEEEENS5_17SM75_U16x8_LDSM_TENS5_14SM90_TMA_STOREES1Z_NS5_17SM90_U16x8_STSM_TENS5_9Copy_AtomIJNS5_17SM90_U32x4_STSM_NES1N_EEEvEEEvvEEEEvNT_6ParamsE:
        .type           _ZN7cutlass13device_kernelINS_4gemm6kernel13GemmUniversalINS1_17GroupProblemShapeIN4cute5tupleIJiiiEEEEENS1_10collective13CollectiveMmaINS1_39MainloopSm90ArrayTmaGmmaWarpSpecializedILi6ENS6_IJNS5_1CILi1EEESD_SD_EEENS1_40KernelPtrArrayTmaWarpSpecializedPingpongEEENS6_IJNSC_ILi128EEESH_NSC_ILi64EEEEEENS_10bfloat16_tEPNS6_IJlSD_NSC_ILi0EEEEEESK_SN_NS5_8TiledMMAINS5_8MMA_AtomIJNS5_4SM904GMMA28MMA_64x128x16_F32BF16BF16_SSILNSR_5MajorE0ELST_0ELNSR_7ScaleInE1ELSU_1EEEEEENS5_6LayoutISE_NS6_IJSL_SL_SL_EEEEENS6_IJNS5_10UnderscoreES10_S10_EEEEENS5_13SM90_TMA_LOADENS5_14ComposedLayoutINS5_7SwizzleILi3ELi4ELi3EEENS5_18smem_ptr_flag_bitsILi16EEENSX_INS6_IJNSC_ILi8EEESI_EEENS6_IJSI_SD_EEEEEEEvNS5_8identityES13_S1D_vS1E_EENS_8epilogue10collective18CollectiveEpilogueINS1G_30Sm90PtrArrayTmaWarpSpecializedILi4ELi2ELi16ELb1ELb0ELi2EEEJSJ_NS6_IJSI_NSC_ILi32EEEEEENS_6half_tEPNS6_IJSD_lSL_EEES1N_S1P_NS1G_6fusion15FusionCallbacksIS1K_NS1Q_17LinearCombinationIS1N_fS1N_fLNS_15FloatRoundStyleE2EEESJ_S1M_JEEES13_NS14_IS16_S18_NSX_INS6_IJSI_S19_EEENS6_IJSD_SI_EEEEEEENS5_17SM75_U16x8_LDSM_TENS5_14SM90_TMA_STOREES1Z_NS5_17SM90_U16x8_STSM_TENS5_9Copy_AtomIJNS5_17SM90_U32x4_STSM_NES1N_EEEvEEEvvEEEEvNT_6ParamsE,@function
        .size           _ZN7cutlass13device_kernelINS_4gemm6kernel13GemmUniversalINS1_17GroupProblemShapeIN4cute5tupleIJiiiEEEEENS1_10collective13CollectiveMmaINS1_39MainloopSm90ArrayTmaGmmaWarpSpecializedILi6ENS6_IJNS5_1CILi1EEESD_SD_EEENS1_40KernelPtrArrayTmaWarpSpecializedPingpongEEENS6_IJNSC_ILi128EEESH_NSC_ILi64EEEEEENS_10bfloat16_tEPNS6_IJlSD_NSC_ILi0EEEEEESK_SN_NS5_8TiledMMAINS5_8MMA_AtomIJNS5_4SM904GMMA28MMA_64x128x16_F32BF16BF16_SSILNSR_5MajorE0ELST_0ELNSR_7ScaleInE1ELSU_1EEEEEENS5_6LayoutISE_NS6_IJSL_SL_SL_EEEEENS6_IJNS5_10UnderscoreES10_S10_EEEEENS5_13SM90_TMA_LOADENS5_14ComposedLayoutINS5_7SwizzleILi3ELi4ELi3EEENS5_18smem_ptr_flag_bitsILi16EEENSX_INS6_IJNSC_ILi8EEESI_EEENS6_IJSI_SD_EEEEEEEvNS5_8identityES13_S1D_vS1E_EENS_8epilogue10collective18CollectiveEpilogueINS1G_30Sm90PtrArrayTmaWarpSpecializedILi4ELi2ELi16ELb1ELb0ELi2EEEJSJ_NS6_IJSI_NSC_ILi32EEEEEENS_6half_tEPNS6_IJSD_lSL_EEES1N_S1P_NS1G_6fusion15FusionCallbacksIS1K_NS1Q_17LinearCombinationIS1N_fS1N_fLNS_15FloatRoundStyleE2EEESJ_S1M_JEEES13_NS14_IS16_S18_NSX_INS6_IJSI_S19_EEENS6_IJSD_SI_EEEEEEENS5_17SM75_U16x8_LDSM_TENS5_14SM90_TMA_STOREES1Z_NS5_17SM90_U16x8_STSM_TENS5_9Copy_AtomIJNS5_17SM90_U32x4_STSM_NES1N_EEEvEEEvvEEEEvNT_6ParamsE,(.L_x_329 - _ZN7cutlass13device_kernelINS_4gemm6kernel13GemmUniversalINS1_17GroupProblemShapeIN4cute5tupleIJiiiEEEEENS1_10collective13CollectiveMmaINS1_39MainloopSm90ArrayTmaGmmaWarpSpecializedILi6ENS6_IJNS5_1CILi1EEESD_SD_EEENS1_40KernelPtrArrayTmaWarpSpecializedPingpongEEENS6_IJNSC_ILi128EEESH_NSC_ILi64EEEEEENS_10bfloat16_tEPNS6_IJlSD_NSC_ILi0EEEEEESK_SN_NS5_8TiledMMAINS5_8MMA_AtomIJNS5_4SM904GMMA28MMA_64x128x16_F32BF16BF16_SSILNSR_5MajorE0ELST_0ELNSR_7ScaleInE1ELSU_1EEEEEENS5_6LayoutISE_NS6_IJSL_SL_SL_EEEEENS6_IJNS5_10UnderscoreES10_S10_EEEEENS5_13SM90_TMA_LOADENS5_14ComposedLayoutINS5_7SwizzleILi3ELi4ELi3EEENS5_18smem_ptr_flag_bitsILi16EEENSX_INS6_IJNSC_ILi8EEESI_EEENS6_IJSI_SD_EEEEEEEvNS5_8identityES13_S1D_vS1E_EENS_8epilogue10collective18CollectiveEpilogueINS1G_30Sm90PtrArrayTmaWarpSpecializedILi4ELi2ELi16ELb1ELb0ELi2EEEJSJ_NS6_IJSI_NSC_ILi32EEEEEENS_6half_tEPNS6_IJSD_lSL_EEES1N_S1P_NS1G_6fusion15FusionCallbacksIS1K_NS1Q_17LinearCombinationIS1N_fS1N_fLNS_15FloatRoundStyleE2EEESJ_S1M_JEEES13_NS14_IS16_S18_NSX_INS6_IJSI_S19_EEENS6_IJSD_SI_EEEEEEENS5_17SM75_U16x8_LDSM_TENS5_14SM90_TMA_STOREES1Z_NS5_17SM90_U16x8_STSM_TENS5_9Copy_AtomIJNS5_17SM90_U32x4_STSM_NES1N_EEEvEEEvvEEEEvNT_6ParamsE)
        .other          _ZN7cutlass13device_kernelINS_4gemm6kernel13GemmUniversalINS1_17GroupProblemShapeIN4cute5tupleIJiiiEEEEENS1_10collective13CollectiveMmaINS1_39MainloopSm90ArrayTmaGmmaWarpSpecializedILi6ENS6_IJNS5_1CILi1EEESD_SD_EEENS1_40KernelPtrArrayTmaWarpSpecializedPingpongEEENS6_IJNSC_ILi128EEESH_NSC_ILi64EEEEEENS_10bfloat16_tEPNS6_IJlSD_NSC_ILi0EEEEEESK_SN_NS5_8TiledMMAINS5_8MMA_AtomIJNS5_4SM904GMMA28MMA_64x128x16_F32BF16BF16_SSILNSR_5MajorE0ELST_0ELNSR_7ScaleInE1ELSU_1EEEEEENS5_6LayoutISE_NS6_IJSL_SL_SL_EEEEENS6_IJNS5_10UnderscoreES10_S10_EEEEENS5_13SM90_TMA_LOADENS5_14ComposedLayoutINS5_7SwizzleILi3ELi4ELi3EEENS5_18smem_ptr_flag_bitsILi16EEENSX_INS6_IJNSC_ILi8EEESI_EEENS6_IJSI_SD_EEEEEEEvNS5_8identityES13_S1D_vS1E_EENS_8epilogue10collective18CollectiveEpilogueINS1G_30Sm90PtrArrayTmaWarpSpecializedILi4ELi2ELi16ELb1ELb0ELi2EEEJSJ_NS6_IJSI_NSC_ILi32EEEEEENS_6half_tEPNS6_IJSD_lSL_EEES1N_S1P_NS1G_6fusion15FusionCallbacksIS1K_NS1Q_17LinearCombinationIS1N_fS1N_fLNS_15FloatRoundStyleE2EEESJ_S1M_JEEES13_NS14_IS16_S18_NSX_INS6_IJSI_S19_EEENS6_IJSD_SI_EEEEEEENS5_17SM75_U16x8_LDSM_TENS5_14SM90_TMA_STOREES1Z_NS5_17SM90_U16x8_STSM_TENS5_9Copy_AtomIJNS5_17SM90_U32x4_STSM_NES1N_EEEvEEEvvEEEEvNT_6ParamsE,@"STO_CUDA_ENTRY STV_DEFAULT"
_ZN7cutlass13device_kernelINS_4gemm6kernel13GemmUniversalINS1_17GroupProblemShapeIN4cute5tupleIJiiiEEEEENS1_10collective13CollectiveMmaINS1_39MainloopSm90ArrayTmaGmmaWarpSpecializedILi6ENS6_IJNS5_1CILi1EEESD_SD_EEENS1_40KernelPtrArrayTmaWarpSpecializedPingpongEEENS6_IJNSC_ILi128EEESH_NSC_ILi64EEEEEENS_10bfloat16_tEPNS6_IJlSD_NSC_ILi0EEEEEESK_SN_NS5_8TiledMMAINS5_8MMA_AtomIJNS5_4SM904GMMA28MMA_64x128x16_F32BF16BF16_SSILNSR_5MajorE0ELST_0ELNSR_7ScaleInE1ELSU_1EEEEEENS5_6LayoutISE_NS6_IJSL_SL_SL_EEEEENS6_IJNS5_10UnderscoreES10_S10_EEEEENS5_13SM90_TMA_LOADENS5_14ComposedLayoutINS5_7SwizzleILi3ELi4ELi3EEENS5_18smem_ptr_flag_bitsILi16EEENSX_INS6_IJNSC_ILi8EEESI_EEENS6_IJSI_SD_EEEEEEEvNS5_8identityES13_S1D_vS1E_EENS_8epilogue10collective18CollectiveEpilogueINS1G_30Sm90PtrArrayTmaWarpSpecializedILi4ELi2ELi16ELb1ELb0ELi2EEEJSJ_NS6_IJSI_NSC_ILi32EEEEEENS_6half_tEPNS6_IJSD_lSL_EEES1N_S1P_NS1G_6fusion15FusionCallbacksIS1K_NS1Q_17LinearCombinationIS1N_fS1N_fLNS_15FloatRoundStyleE2EEESJ_S1M_JEEES13_NS14_IS16_S18_NSX_INS6_IJSI_S19_EEENS6_IJSD_SI_EEEEEEENS5_17SM75_U16x8_LDSM_TENS5_14SM90_TMA_STOREES1Z_NS5_17SM90_U16x8_STSM_TENS5_9Copy_AtomIJNS5_17SM90_U32x4_STSM_NES1N_EEEvEEEvvEEEEvNT_6ParamsE:
[----:B------:R-:W1:Y:S08]  /*0000*/  LDC R1, c[0x0][0x28] ;  /* 0x00000a00ff017b82 */ /* 0x000e700000000800 */
[----:B------:R-:W2:Y:S01]  /*0010*/  LDC.64 R6, c[0x0][0x918] ;  /* 0x00024600ff067b82 */ /* 0x000ea20000000a00 */
[----:B------:R-:W-:Y:S01]  /*0020*/  ULDC.64 UR38, c[0x0][0x208] ;  /* 0x0000820000267ab9 */ /* 0x000fe20000000a00 */
[----:B------:R-:W3:Y:S01]  /*0030*/  S2R R33, SR_TID.X ;  /* 0x0000000000217919 */ /* 0x000ee20000002100 */
[----:B------:R-:W-:Y:S01]  /*0040*/  ULDC UR4, c[0x0][0x910] ;  /* 0x0002440000047ab9 */ /* 0x000fe20000000800 */
[----:B------:R-:W-:Y:S01]  /*0050*/  ULDC.64 UR20, c[0x0][0x8d0] ;  /* 0x0002340000147ab9 */ /* 0x000fe20000000a00 */
[----:B------:R-:W-:Y:S01]  /*0060*/  ULDC.64 UR14, c[0x0][0x8c8] ;  /* 0x00023200000e7ab9 */ /* 0x000fe20000000a00 */
[----:B------:R-:W-:Y:S01]  /*0070*/  ULDC UR5, c[0x0][0x908] ;  /* 0x0002420000057ab9 */ /* 0x000fe20000000800 */
[----:B------:R-:W-:Y:S01]  /*0080*/  CS2R R8, SRZ ;  /* 0x0000000000087805 */ /* 0x000fe2000001ff00 */
[----:B------:R-:W-:Y:S01]  /*0090*/  S2UR UR42, SR_CTAID.X ;  /* 0x00000000002a79c3 */ /* 0x000fe20000002500 */
[----:B------:R-:W-:Y:S01]  /*00a0*/  ULDC.64 UR22, c[0x0][0x8e8] ;  /* 0x00023a0000167ab9 */ /* 0x000fe20000000a00 */
[----:B------:R-:W-:Y:S01]  /*00b0*/  ULDC.64 UR16, c[0x0][0x8e0] ;  /* 0x0002380000107ab9 */ /* 0x000fe20000000a00 */
[----:B--2---:R-:W2:Y:S01]  /*00c0*/  LDG.E R2, desc[UR38][R6.64] ;  /* 0x0000002606027981 */ /* 0x004ea2000c1e1900 */
[----:B------:R-:W-:-:S03]  /*00d0*/  IMAD.U32 R3, RZ, RZ, UR4 ;  /* 0x00000004ff037e24 */ /* 0x000fc6000f8e00ff */
[----:B------:R-:W4:Y:S01]  /*00e0*/  LDG.E R0, desc[UR38][R6.64+0x4] ;  /* 0x0000042606007981 */ /* 0x000f22000c1e1900 */
[----:B---3--:R-:W-:-:S04]  /*00f0*/  LOP3.LUT R34, R33, 0x1f, RZ, 0xc0, !PT ;  /* 0x0000001f21227812 */ /* 0x008fc800078ec0ff */
[----:B------:R-:W-:Y:S01]  /*0100*/  ISETP.GE.AND P0, PT, R34, R3, PT ;  /* 0x000000032200720c */ /* 0x000fe20003f06270 */
[----:B------:R-:W-:-:S04]  /*0110*/  UISETP.NE.U32.AND UP0, UPT, UR20, URZ, UPT ;  /* 0x0000003f1400728c */ /* 0x000fc8000bf05070 */
[----:B------:R-:W-:-:S08]  /*0120*/  UISETP.NE.AND.EX UP0, UPT, UR21, URZ, UPT, UP0 ;  /* 0x0000003f1500728c */ /* 0x000fd0000bf05300 */
[----:B------:R-:W3:Y:S03]  /*0130*/  @!P0 LDC.64 R4, c[0x0][0x918] ;  /* 0x00024600ff048b82 */ /* 0x000ee60000000a00 */
[----:B------:R-:W-:-:S05]  /*0140*/  @UP0 ULDC UR24, c[0x0][0x8dc] ;  /* 0x0002370000180ab9 */ /* 0x000fca0000000800 */
[----:B------:R-:W1:Y:S01]  /*0150*/  S2UR UR4, SR_CTAID.Y ;  /* 0x00000000000479c3 */ /* 0x000e620000002600 */
[----:B------:R-:W-:Y:S01]  /*0160*/  UISETP.NE.AND UP3, UPT, UR5, 0x1, UPT ;  /* 0x000000010500788c */ /* 0x000fe2000bf65270 */
[----:B------:R-:W-:Y:S01]  /*0170*/  UMOV UR43, URZ ;  /* 0x0000003f002b7c82 */ /* 0x000fe20008000000 */
[----:B---3--:R-:W-:-:S09]  /*0180*/  @!P0 IMAD.WIDE.U32 R4, R34, 0xc, R4 ;  /* 0x0000000c22048825 */ /* 0x008fd200078e0004 */
[----:B------:R-:W-:Y:S01]  /*0190*/  @UP3 ULDC UR8, c[0x0][0x10] ;  /* 0x0000040000083ab9 */ /* 0x000fe20000000800 */
[----:B------:R-:W-:Y:S01]  /*01a0*/  @UP3 UMOV UR5, URZ ;  /* 0x0000003f00053c82 */ /* 0x000fe20008000000 */
[----:B------:R3:W5:Y:S04]  /*01b0*/  @!P0 LDG.E R8, desc[UR38][R4.64] ;  /* 0x0000002604088981 */ /* 0x000768000c1e1900 */
[----:B------:R3:W5:Y:S01]  /*01c0*/  @!P0 LDG.E R9, desc[UR38][R4.64+0x4] ;  /* 0x0000042604098981 */ /* 0x000762000c1e1900 */
[----:B------:R-:W-:Y:S01]  /*01d0*/  ISETP.NE.U32.AND P0, PT, RZ, UR22, PT ;  /* 0x00000016ff007c0c */ /* 0x000fe2000bf05070 */
[----:B-1----:R-:W-:-:S03]  /*01e0*/  @UP3 UIMAD.WIDE.U32 UR8, UR42, UR8, UR4 ;  /* 0x000000082a0832a5 */ /* 0x002fc6000f8e0004 */
[----:B------:R-:W-:Y:S01]  /*01f0*/  ISETP.NE.AND.EX P0, PT, RZ, UR23, PT, P0 ;  /* 0x00000017ff007c0c */ /* 0x000fe2000bf05300 */
[----:B------:R-:W-:Y:S01]  /*0200*/  @UP3 UMOV UR7, URZ ;  /* 0x0000003f00073c82 */ /* 0x000fe20008000000 */
[----:B------:R-:W-:Y:S01]  /*0210*/  @!UP3 ULDC UR5, c[0x0][0xc] ;  /* 0x000003000005bab9 */ /* 0x000fe20000000800 */
[----:B------:R-:W-:Y:S02]  /*0220*/  @UP3 UIADD3 UR7, UR9, UR7, URZ ;  /* 0x0000000709073290 */ /* 0x000fe4000fffe03f */
[----:B------:R-:W-:-:S07]  /*0230*/  @!UP3 UIMAD.WIDE.U32 UR4, UR5, UR4, UR42 ;  /* 0x000000040504b2a5 */ /* 0x000fce000f8e002a */
[----:B------:R-:W-:Y:S01]  /*0240*/  @!UP3 UMOV UR7, UR5 ;  /* 0x000000050007bc82 */ /* 0x000fe20008000000 */
[----:B------:R-:W-:Y:S01]  /*0250*/  @!UP3 UMOV UR8, UR4 ;  /* 0x000000040008bc82 */ /* 0x000fe20008000000 */
[----:B--2---:R-:W-:-:S13]  /*0260*/  R2UR UR11, R2 ;  /* 0x00000000020b72ca */ /* 0x004fda00000e0000 */
[----:B------:R-:W-:-:S04]  /*0270*/  UIADD3 UR6, UP1, UR11, UR14, URZ ;  /* 0x0000000e0b067290 */ /* 0x000fc8000ff3e03f */
[----:B------:R-:W-:Y:S02]  /*0280*/  ULEA.HI.X.SX32 UR11, UR11, UR15, 0x1, UP1 ;  /* 0x0000000f0b0b7291 */ /* 0x000fe400088f0e3f */
[----:B------:R-:W-:-:S04]  /*0290*/  UIADD3 UR6, UP1, UR6, -0x1, URZ ;  /* 0xffffffff06067890 */ /* 0x000fc8000ff3e03f */
[----:B------:R-:W-:Y:S02]  /*02a0*/  UIADD3.X UR11, UR11, -0x1, URZ, UP1, !UPT ;  /* 0xffffffff0b0b7890 */ /* 0x000fe40008ffe43f */
[----:B------:R-:W-:Y:S01]  /*02b0*/  @UP0 UIADD3 UR24, UP1, UR6, UR24, URZ ;  /* 0x0000001806180290 */ /* 0x000fe2000ff3e03f */
[----:B----4-:R-:W-:-:S03]  /*02c0*/  R2UR UR27, R0 ;  /* 0x00000000001b72ca */ /* 0x010fc600000e0000 */
[----:B------:R-:W-:-:S04]  /*02d0*/  @UP0 UIADD3.X UR26, URZ, UR11, URZ, UP1, !UPT ;  /* 0x0000000b3f1a0290 */ /* 0x000fc80008ffe43f */
[----:B------:R-:W-:-:S04]  /*02e0*/  @UP0 UIMAD.WIDE.U32 UR12, UR26, UR20, URZ ;  /* 0x000000141a0c02a5 */ /* 0x000fc8000f8e003f */
[----:B------:R-:W-:Y:S02]  /*02f0*/  @UP0 UIMAD.WIDE.U32 UR18, UP1, UR24, UR21, UR12 ;  /* 0x00000015181202a5 */ /* 0x000fe4000f82000c */
[----:B------:R-:W-:Y:S02]  /*0300*/  @UP0 UIMAD.WIDE.U32 UR12, UR24, UR20, URZ ;  /* 0x00000014180c02a5 */ /* 0x000fe4000f8e003f */
[----:B------:R-:W-:Y:S02]  /*0310*/  @UP0 UIADD3.X UR25, URZ, URZ, URZ, UP1, !UPT ;  /* 0x0000003f3f190290 */ /* 0x000fe40008ffe43f */
[----:B------:R-:W-:Y:S01]  /*0320*/  @UP0 UIADD3 URZ, UP1, UR13, UR18, URZ ;  /* 0x000000120d3f0290 */ /* 0x000fe2000ff3e03f */
[----:B------:R-:W-:Y:S01]  /*0330*/  @UP0 UMOV UR24, UR19 ;  /* 0x0000001300180c82 */ /* 0x000fe20008000000 */
[----:B------:R-:W-:Y:S02]  /*0340*/  UIADD3 UR10, UP2, UR27, UR16, URZ ;  /* 0x000000101b0a7290 */ /* 0x000fe4000ff5e03f */
[----:B------:R-:W-:-:S02]  /*0350*/  @UP0 UIMAD.WIDE.U32.X UR12, UR26, UR21, UR24, UP1 ;  /* 0x000000151a0c02a5 */ /* 0x000fc400088e0418 */
[----:B------:R-:W-:Y:S02]  /*0360*/  ULEA.HI.X.SX32 UR9, UR27, UR17, 0x1, UP2 ;  /* 0x000000111b097291 */ /* 0x000fe400090f0e3f */
[----:B------:R-:W-:-:S03]  /*0370*/  UIADD3 UR18, UP1, UR10, -0x1, URZ ;  /* 0xffffffff0a127890 */ /* 0x000fc6000ff3e03f */
[----:B------:R-:W-:Y:S01]  /*0380*/  @UP0 UMOV UR6, UR12 ;  /* 0x0000000c00060c82 */ /* 0x000fe20008000000 */
[----:B------:R-:W-:Y:S01]  /*0390*/  UIADD3.X UR5, UR9, -0x1, URZ, UP1, !UPT ;  /* 0xffffffff09057890 */ /* 0x000fe20008ffe43f */
[----:B------:R-:W-:Y:S01]  /*03a0*/  @UP0 UMOV UR11, UR13 ;  /* 0x0000000d000b0c82 */ /* 0x000fe20008000000 */
[----:B---3--:R-:W-:Y:S10]  /*03b0*/  @!P0 BRA `(.L_x_0) ;  /* 0x00000000002c8947 */ /* 0x008ff40003800000 */
[----:B------:R-:W-:Y:S02]  /*03c0*/  ULDC UR9, c[0x0][0x8f4] ;  /* 0x00023d0000097ab9 */ /* 0x000fe40000000800 */
[----:B------:R-:W-:-:S04]  /*03d0*/  UIADD3 UR9, UP1, UR18, UR9, URZ ;  /* 0x0000000912097290 */ /* 0x000fc8000ff3e03f */
[----:B------:R-:W-:-:S04]  /*03e0*/  UIADD3.X UR10, URZ, UR5, URZ, UP1, !UPT ;  /* 0x000000053f0a7290 */ /* 0x000fc80008ffe43f */
[----:B------:R-:W-:-:S04]  /*03f0*/  UIMAD.WIDE.U32 UR4, UR10, UR22, URZ ;  /* 0x000000160a0472a5 */ /* 0x000fc8000f8e003f */
[----:B------:R-:W-:Y:S02]  /*0400*/  UIMAD.WIDE.U32 UR12, UP1, UR9, UR23, UR4 ;  /* 0x00000017090c72a5 */ /* 0x000fe4000f820004 */
[----:B------:R-:W-:Y:S02]  /*0410*/  UIMAD.WIDE.U32 UR4, UR9, UR22, URZ ;  /* 0x00000016090472a5 */ /* 0x000fe4000f8e003f */
[----:B------:R-:W-:Y:S02]  /*0420*/  UIADD3.X UR19, URZ, URZ, URZ, UP1, !UPT ;  /* 0x0000003f3f137290 */ /* 0x000fe40008ffe43f */
[----:B------:R-:W-:Y:S01]  /*0430*/  UIADD3 URZ, UP1, UR5, UR12, URZ ;  /* 0x0000000c053f7290 */ /* 0x000fe2000ff3e03f */
[----:B------:R-:W-:-:S03]  /*0440*/  UMOV UR18, UR13 ;  /* 0x0000000d00127c82 */ /* 0x000fc60008000000 */
[----:B------:R-:W-:-:S07]  /*0450*/  UIMAD.WIDE.U32.X UR4, UR10, UR23, UR18, UP1 ;  /* 0x000000170a0472a5 */ /* 0x000fce00088e0412 */
[----:B------:R-:W-:-:S05]  /*0460*/  UMOV UR18, UR4 ;  /* 0x0000000400127c82 */ /* 0x000fca0008000000 */
.L_x_0:
[----:B------:R-:W-:Y:S01]  /*0470*/  ULDC UR9, c[0x0][0x934] ;  /* 0x00024d0000097ab9 */ /* 0x000fe20000000800 */
[----:B------:R-:W-:Y:S01]  /*0480*/  ULDC UR10, c[0x0][0x904] ;  /* 0x00024100000a7ab9 */ /* 0x000fe20000000800 */
[----:B------:R-:W-:Y:S01]  /*0490*/  ULDC UR4, c[0x0][0x938] ;  /* 0x00024e0000047ab9 */ /* 0x000fe20000000800 */
[----:B------:R-:W-:Y:S01]  /*04a0*/  USHF.L.U32 UR9, UR9, UR10, URZ ;  /* 0x0000000a09097299 */ /* 0x000fe2000800063f */
[----:B------:R-:W-:Y:S01]  /*04b0*/  SHF.R.U32.HI R13, RZ, 0x5, R33 ;  /* 0x00000005ff0d7819 */ /* 0x000fe20000011621 */
[----:B------:R-:W-:Y:S01]  /*04c0*/  USHF.L.U32 UR10, UR4, UR10, URZ ;  /* 0x0000000a040a7299 */ /* 0x000fe2000800063f */
[----:B------:R-:W-:Y:S01]  /*04d0*/  ULDC UR26, c[0x0][0x8d8] ;  /* 0x00023600001a7ab9 */ /* 0x000fe20000000800 */
[----:B------:R-:W-:Y:S02]  /*04e0*/  ULDC UR30, c[0x0][0x8f0] ;  /* 0x00023c00001e7ab9 */ /* 0x000fe40000000800 */
[----:B------:R-:W-:Y:S01]  /*04f0*/  IMAD.U32 R10, RZ, RZ, UR9 ;  /* 0x00000009ff0a7e24 */ /* 0x000fe2000f8e00ff */
[----:B------:R-:W-:Y:S01]  /*0500*/  USHF.R.U64 UR11, UR6, UR26, UR11 ;  /* 0x0000001a060b7299 */ /* 0x000fe2000800120b */
[----:B------:R-:W-:Y:S01]  /*0510*/  IMAD.U32 R11, RZ, RZ, UR10 ;  /* 0x0000000aff0b7e24 */ /* 0x000fe2000f8e00ff */
[----:B------:R-:W-:-:S02]  /*0520*/  USHF.R.U64 UR6, UR18, UR30, UR5 ;  /* 0x0000001e12067299 */ /* 0x000fc40008001205 */
[----:B------:R-:W-:Y:S01]  /*0530*/  IABS R0, R10 ;  /* 0x0000000a00007213 */ /* 0x000fe20000000000 */
[----:B------:R-:W-:Y:S01]  /*0540*/  UIADD3 UR11, UR11, -0x1, UR9 ;  /* 0xffffffff0b0b7890 */ /* 0x000fe2000fffe009 */
[----:B------:R-:W-:Y:S01]  /*0550*/  IABS R2, R11 ;  /* 0x0000000b00027213 */ /* 0x000fe20000000000 */
[----:B------:R-:W-:Y:S01]  /*0560*/  UIADD3 UR6, UR6, -0x1, UR10 ;  /* 0xffffffff06067890 */ /* 0x000fe2000fffe00a */
[----:B------:R-:W-:Y:S01]  /*0570*/  R2UR UR28, R0 ;  /* 0x00000000001c72ca */ /* 0x000fe200000e0000 */
[----:B------:R-:W-:Y:S01]  /*0580*/  UMOV UR4, URZ ;  /* 0x0000003f00047c82 */ /* 0x000fe20008000000 */
[----:B------:R-:W-:Y:S01]  /*0590*/  UISETP.GE.AND UP5, UPT, UR11, URZ, UPT ;  /* 0x0000003f0b00728c */ /* 0x000fe2000bfa6270 */
[----:B------:R-:W-:Y:S01]  /*05a0*/  IMAD.MOV.U32 R0, RZ, RZ, R2 ;  /* 0x000000ffff007224 */ /* 0x000fe200078e0002 */
[----:B------:R-:W-:Y:S01]  /*05b0*/  UISETP.NE.AND UP4, UPT, UR9, URZ, UPT ;  /* 0x0000003f0900728c */ /* 0x000fe2000bf85270 */
[----:B------:R-:W-:-:S03]  /*05c0*/  UMOV UR59, 0x1 ;  /* 0x00000001003b7882 */ /* 0x000fc60000000000 */
[----:B------:R-:W-:-:S05]  /*05d0*/  R2UR UR27, R0 ;  /* 0x00000000001b72ca */ /* 0x000fca00000e0000 */
[----:B------:R-:W1:Y:S08]  /*05e0*/  I2F.RP R0, UR28 ;  /* 0x0000001c00007d06 */ /* 0x000e700008209400 */
[----:B------:R-:W2:Y:S08]  /*05f0*/  I2F.RP R4, UR27 ;  /* 0x0000001b00047d06 */ /* 0x000eb00008209400 */
[----:B-1----:R-:W1:Y:S08]  /*0600*/  MUFU.RCP R0, R0 ;  /* 0x0000000000007308 */ /* 0x002e700000001000 */
[----:B--2---:R-:W2:Y:S01]  /*0610*/  MUFU.RCP R4, R4 ;  /* 0x0000000400047308 */ /* 0x004ea20000001000 */
[----:B-1----:R-:W-:-:S02]  /*0620*/  VIADD R2, R0, 0xffffffe ;  /* 0x0ffffffe00027836 */ /* 0x002fc40000000000 */
[----:B------:R-:W-:-:S05]  /*0630*/  IMAD.U32 R0, RZ, RZ, UR11 ;  /* 0x0000000bff007e24 */ /* 0x000fca000f8e00ff */
[----:B------:R-:W1:Y:S01]  /*0640*/  F2I.FTZ.U32.TRUNC.NTZ R2, R2 ;  /* 0x0000000200027305 */ /* 0x000e62000021f000 */
[----:B------:R-:W-:Y:S01]  /*0650*/  IABS R0, R0 ;  /* 0x0000000000007213 */ /* 0x000fe20000000000 */
[----:B--2---:R-:W-:Y:S01]  /*0660*/  VIADD R5, R4, 0xffffffe ;  /* 0x0ffffffe04057836 */ /* 0x004fe20000000000 */
[----:B------:R-:W-:Y:S02]  /*0670*/  IABS R4, R10 ;  /* 0x0000000a00047213 */ /* 0x000fe40000000000 */
[----:B------:R-:W-:-:S03]  /*0680*/  R2UR UR29, R0 ;  /* 0x00000000001d72ca */ /* 0x000fc600000e0000 */
[----:B------:R-:W2:Y:S01]  /*0690*/  F2I.FTZ.U32.TRUNC.NTZ R5, R5 ;  /* 0x0000000500057305 */ /* 0x000ea2000021f000 */
[----:B------:R-:W-:Y:S01]  /*06a0*/  IMAD.MOV R4, RZ, RZ, -R4 ;  /* 0x000000ffff047224 */ /* 0x000fe200078e0a04 */
[----:B-1----:R-:W-:Y:S01]  /*06b0*/  R2UR UR5, R2 ;  /* 0x00000000020572ca */ /* 0x002fe200000e0000 */
[----:B------:R-:W-:Y:S01]  /*06c0*/  IMAD.U32 R2, RZ, RZ, UR6 ;  /* 0x00000006ff027e24 */ /* 0x000fe2000f8e00ff */
[----:B--2---:R-:W-:-:S04]  /*06d0*/  R2UR UR13, R5 ;  /* 0x00000000050d72ca */ /* 0x004fc800000e0000 */
[----:B------:R-:W-:Y:S02]  /*06e0*/  IABS R5, R2 ;  /* 0x0000000200057213 */ /* 0x000fe40000000000 */
[----:B------:R-:W-:-:S05]  /*06f0*/  MOV R2, R4 ;  /* 0x0000000400027202 */ /* 0x000fca0000000f00 */
[----:B------:R-:W-:Y:S01]  /*0700*/  UIADD3 UR12, URZ, -UR5, URZ ;  /* 0x800000053f0c7290 */ /* 0x000fe2000fffe03f */
[----:B------:R-:W-:Y:S01]  /*0710*/  IABS R4, R11 ;  /* 0x0000000b00047213 */ /* 0x000fe20000000000 */
[----:B------:R-:W-:Y:S01]  /*0720*/  IMAD.MOV.U32 R0, RZ, RZ, R5 ;  /* 0x000000ffff007224 */ /* 0x000fe200078e0005 */
[----:B------:R-:W-:Y:S01]  /*0730*/  R2UR UR31, R2 ;  /* 0x00000000021f72ca */ /* 0x000fe200000e0000 */
[----:B------:R-:W-:Y:S01]  /*0740*/  UIMAD UR12, UR12, UR28, URZ ;  /* 0x0000001c0c0c72a4 */ /* 0x000fe2000f8e023f */
[----:B------:R-:W1:Y:S01]  /*0750*/  SHFL.IDX PT, R2, R13, RZ, 0x1f ;  /* 0x00001fff0d027589 */ /* 0x000e6200000e0000 */
[----:B------:R-:W-:Y:S01]  /*0760*/  IMAD.MOV R4, RZ, RZ, -R4 ;  /* 0x000000ffff047224 */ /* 0x000fe200078e0a04 */
[----:B------:R-:W-:Y:S01]  /*0770*/  R2UR UR33, R0 ;  /* 0x00000000002172ca */ /* 0x000fe200000e0000 */
[----:B------:R-:W-:Y:S02]  /*0780*/  UIADD3 UR18, URZ, -UR13, URZ ;  /* 0x8000000d3f127290 */ /* 0x000fe4000fffe03f */
[----:B------:R-:W-:Y:S01]  /*0790*/  UIMAD.WIDE.U32 UR4, UR5, UR12, UR4 ;  /* 0x0000000c050472a5 */ /* 0x000fe2000f8e0004 */
[----:B------:R-:W-:Y:S01]  /*07a0*/  IMAD.MOV.U32 R0, RZ, RZ, R4 ;  /* 0x000000ffff007224 */ /* 0x000fe200078e0004 */
[----:B------:R-:W-:Y:S01]  /*07b0*/  UIMAD UR18, UR18, UR27, URZ ;  /* 0x0000001b121272a4 */ /* 0x000fe2000f8e023f */
[----:B------:R-:W-:-:S03]  /*07c0*/  UMOV UR12, URZ ;  /* 0x0000003f000c7c82 */ /* 0x000fc60008000000 */
[----:B------:R-:W-:Y:S01]  /*07d0*/  UIMAD.WIDE.U32 UR18, UR13, UR18, UR12 ;  /* 0x000000120d1272a5 */ /* 0x000fe2000f8e000c */
[----:B------:R-:W-:Y:S01]  /*07e0*/  R2UR UR32, R0 ;  /* 0x00000000002072ca */ /* 0x000fe200000e0000 */
[----:B------:R-:W-:Y:S01]  /*07f0*/  ULOP3.LUT UR12, URZ, UR9, URZ, 0x33, !UPT ;  /* 0x000000093f0c7292 */ /* 0x000fe2000f8e333f */
[----:B------:R-:W-:Y:S01]  /*0800*/  SHF.R.U32.HI R0, RZ, 0x7, R33 ;  /* 0x00000007ff007819 */ /* 0x000fe20000011621 */
[----:B------:R-:W-:Y:S01]  /*0810*/  UMOV UR13, UR5 ;  /* 0x00000005000d7c82 */ /* 0x000fe20008000000 */
[----:B------:R-:W-:Y:S02]  /*0820*/  UIMAD.WIDE.U32 UR24, UR19, UR33, URZ ;  /* 0x00000021131872a5 */ /* 0x000fe4000f8e003f */
[----:B------:R-:W-:Y:S02]  /*0830*/  UIMAD.WIDE.U32 UR4, UR13, UR29, URZ ;  /* 0x0000001d0d0472a5 */ /* 0x000fe4000f8e003f */
[----:B------:R-:W2:Y:S02]  /*0840*/  SHFL.IDX PT, R0, R0, RZ, 0x1f ;  /* 0x00001fff00007589 */ /* 0x000ea400000e0000 */
[----:B------:R-:W-:Y:S01]  /*0850*/  UIMAD UR5, UR5, UR31, UR29 ;  /* 0x0000001f050572a4 */ /* 0x000fe2000f8e021d */
[----:B-1----:R-:W-:-:S02]  /*0860*/  R2UR UR29, R2 ;  /* 0x00000000021d72ca */ /* 0x002fc400000e0000 */
[----:B------:R-:W-:Y:S02]  /*0870*/  UIMAD UR25, UR25, UR32, UR33 ;  /* 0x00000020191972a4 */ /* 0x000fe4000f8e0221 */
[----:B------:R-:W-:Y:S02]  /*0880*/  UISETP.GT.U32.AND UP1, UPT, UR28, UR5, UPT ;  /* 0x000000051c00728c */ /* 0x000fe4000bf24070 */
[----:B------:R-:W-:Y:S02]  /*0890*/  UISETP.GT.U32.AND UP2, UPT, UR27, UR25, UPT ;  /* 0x000000191b00728c */ /* 0x000fe4000bf44070 */
[----:B------:R-:W-:-:S05]  /*08a0*/  ULOP3.LUT UR33, URZ, UR10, URZ, 0x33, !UPT ;  /* 0x0000000a3f217292 */ /* 0x000fca000f8e333f */
[----:B------:R-:W-:Y:S02]  /*08b0*/  USHF.R.S32.HI UR4, URZ, 0x1f, UR29 ;  /* 0x0000001f3f047899 */ /* 0x000fe4000801141d */
[----:B------:R-:W-:Y:S01]  /*08c0*/  ISETP.NE.AND P1, PT, RZ, UR29, PT ;  /* 0x0000001dff007c0c */ /* 0x000fe2000bf25270 */
[----:B------:R-:W-:Y:S02]  /*08d0*/  @!UP1 UIADD3 UR5, UR5, -UR28, URZ ;  /* 0x8000001c05059290 */ /* 0x000fe4000fffe03f */
[----:B------:R-:W-:Y:S02]  /*08e0*/  @!UP2 UIADD3 UR25, UR25, -UR27, URZ ;  /* 0x8000001b1919a290 */ /* 0x000fe4000fffe03f */
[----:B------:R-:W-:Y:S01]  /*08f0*/  UISETP.GT.U32.AND UP6, UPT, UR28, UR5, UPT ;  /* 0x000000051c00728c */ /* 0x000fe2000bfc4070 */
[----:B--2---:R-:W-:Y:S01]  /*0900*/  R2UR UR18, R0 ;  /* 0x00000000001272ca */ /* 0x004fe200000e0000 */
[----:B------:R-:W-:Y:S02]  /*0910*/  UISETP.GT.U32.AND UP1, UPT, UR27, UR25, UPT ;  /* 0x000000191b00728c */ /* 0x000fe4000bf24070 */
[----:B------:R-:W-:-:S02]  /*0920*/  UISETP.NE.AND UP2, UPT, UR10, URZ, UPT ;  /* 0x0000003f0a00728c */ /* 0x000fc4000bf45270 */
[----:B------:R-:W-:-:S04]  /*0930*/  ULEA.HI UR4, UR4, UR29, URZ, 0x2 ;  /* 0x0000001d04047291 */ /* 0x000fc8000f8f103f */
[----:B------:R-:W-:Y:S02]  /*0940*/  ULOP3.LUT UR4, UR4, 0xfffffffc, URZ, 0xc0, !UPT ;  /* 0xfffffffc04047892 */ /* 0x000fe4000f8ec03f */
[----:B------:R-:W-:Y:S02]  /*0950*/  @!UP6 UIADD3 UR5, UR5, -UR28, URZ ;  /* 0x8000001c0505e290 */ /* 0x000fe4000fffe03f */
[----:B------:R-:W-:Y:S02]  /*0960*/  UISETP.GE.AND UP6, UPT, UR6, URZ, UPT ;  /* 0x0000003f0600728c */ /* 0x000fe4000bfc6270 */
[----:B------:R-:W-:Y:S02]  /*0970*/  @!UP1 UIADD3 UR25, UR25, -UR27, URZ ;  /* 0x8000001b19199290 */ /* 0x000fe4000fffe03f */
[----:B------:R-:W-:Y:S02]  /*0980*/  @!UP5 UIADD3 UR5, -UR5, URZ, URZ ;  /* 0x0000003f0505d290 */ /* 0x000fe4000fffe13f */
[----:B------:R-:W-:-:S02]  /*0990*/  UIADD3 UR43, UR29, -UR4, URZ ;  /* 0x800000041d2b7290 */ /* 0x000fc4000fffe03f */
[----:B------:R-:W-:Y:S02]  /*09a0*/  USEL UR5, UR12, UR5, !UP4 ;  /* 0x000000050c057287 */ /* 0x000fe4000e000000 */
[----:B------:R-:W-:Y:S02]  /*09b0*/  UISETP.NE.AND UP1, UPT, UR18, URZ, UPT ;  /* 0x0000003f1200728c */ /* 0x000fe4000bf25270 */
[----:B------:R-:W-:Y:S02]  /*09c0*/  @!UP6 UIADD3 UR25, -UR25, URZ, URZ ;  /* 0x0000003f1919e290 */ /* 0x000fe4000fffe13f */
[----:B------:R-:W-:Y:S02]  /*09d0*/  UIADD3 UR5, UR11, -UR5, URZ ;  /* 0x800000050b057290 */ /* 0x000fe4000fffe03f */
[----:B------:R-:W-:Y:S02]  /*09e0*/  USEL UR25, UR33, UR25, !UP2 ;  /* 0x0000001921197287 */ /* 0x000fe4000d000000 */
[----:B------:R-:W-:-:S02]  /*09f0*/  UISETP.EQ.AND UP5, UPT, UR43, 0x3, !UP1 ;  /* 0x000000032b00788c */ /* 0x000fc4000cfa2270 */
[----:B------:R-:W-:Y:S02]  /*0a00*/  UIADD3 UR25, UR6, -UR25, URZ ;  /* 0x8000001906197290 */ /* 0x000fe4000fffe03f */
[----:B------:R-:W-:Y:S02]  /*0a10*/  USEL UR59, UR59, 0x2, UP5 ;  /* 0x000000023b3b7887 */ /* 0x000fe4000a800000 */
[----:B------:R-:W-:Y:S02]  /*0a20*/  UIMAD UR24, UR5, UR25, URZ ;  /* 0x00000019051872a4 */ /* 0x000fe4000f8e023f */
[----:B------:R-:W-:Y:S02]  /*0a30*/  USEL UR4, UR25, UR5, !UP3 ;  /* 0x0000000519047287 */ /* 0x000fe4000d800000 */
[----:B------:R-:W-:Y:S02]  /*0a40*/  USHF.R.S32.HI UR25, URZ, 0x1f, UR24 ;  /* 0x0000001f3f197899 */ /* 0x000fe40008011418 */
[----:B------:R-:W-:Y:S01]  /*0a50*/  USHF.R.S32.HI UR5, URZ, 0x1f, UR4 ;  /* 0x0000001f3f057899 */ /* 0x000fe20008011404 */
[----:B------:R-:W-:-:S02]  /*0a60*/  IMAD.U32 R6, RZ, RZ, UR24 ;  /* 0x00000018ff067e24 */ /* 0x000fc4000f8e00ff */
[----:B------:R-:W-:Y:S02]  /*0a70*/  IMAD.U32 R4, RZ, RZ, UR4 ;  /* 0x00000004ff047e24 */ /* 0x000fe4000f8e00ff */
[----:B------:R-:W-:Y:S02]  /*0a80*/  IMAD.U32 R7, RZ, RZ, UR25 ;  /* 0x00000019ff077e24 */ /* 0x000fe4000f8e00ff */
[----:B------:R-:W-:Y:S01]  /*0a90*/  IMAD.U32 R5, RZ, RZ, UR5 ;  /* 0x00000005ff057e24 */ /* 0x000fe2000f8e00ff */
[----:B------:R-:W-:Y:S06]  /*0aa0*/  @P1 BRA `(.L_x_1) ;  /* 0x0000000000841947 */ /* 0x000fec0003800000 */
[----:B------:R-:W-:Y:S01]  /*0ab0*/  ELECT P1, URZ, PT ;  /* 0x00000000003f782f */ /* 0x000fe20003820000 */
[----:B------:R-:W-:-:S12]  /*0ac0*/  BSSY B0, `(.L_x_1) ;  /* 0x000001f000007945 */ /* 0x000fd80003800000 */
[----:B------:R-:W-:Y:S05]  /*0ad0*/  @!P1 BRA `(.L_x_2) ;  /* 0x0000000000749947 */ /* 0x000fea0003800000 */
[----:B------:R-:W1:Y:S01]  /*0ae0*/  S2UR UR6, SR_CgaCtaId ;  /* 0x00000000000679c3 */ /* 0x000e620000008800 */
[----:B------:R-:W-:Y:S01]  /*0af0*/  UMOV UR4, 0x400 ;  /* 0x0000040000047882 */ /* 0x000fe20000000000 */
[----:B------:R-:W-:Y:S01]  /*0b00*/  UMOV UR5, 0x1 ;  /* 0x0000000100057882 */ /* 0x000fe20000000000 */
[----:B------:R-:W-:Y:S02]  /*0b10*/  UMOV UR24, 0x140 ;  /* 0x0000014000187882 */ /* 0x000fe40000000000 */
[----:B------:R-:W-:-:S04]  /*0b20*/  UIADD3 UR24, -UR24, 0x100000, URZ ;  /* 0x0010000018187890 */ /* 0x000fc8000fffe13f */
[----:B------:R-:W-:Y:S02]  /*0b30*/  USHF.L.U32 UR25, UR24, 0xb, URZ ;  /* 0x0000000b18197899 */ /* 0x000fe4000800063f */
[----:B------:R-:W-:Y:S02]  /*0b40*/  USHF.L.U32 UR24, UR24, 0x1, URZ ;  /* 0x0000000118187899 */ /* 0x000fe4000800063f */
[----:B-1----:R-:W-:Y:S02]  /*0b50*/  ULEA UR6, UR6, UR4, 0x18 ;  /* 0x0000000406067291 */ /* 0x002fe4000f8ec03f */
[----:B------:R-:W-:-:S04]  /*0b60*/  UIADD3 UR4, -UR5, 0x100000, URZ ;  /* 0x0010000005047890 */ /* 0x000fc8000fffe13f */
[----:B------:R-:W-:Y:S02]  /*0b70*/  USHF.L.U32 UR5, UR4, 0xb, URZ ;  /* 0x0000000b04057899 */ /* 0x000fe4000800063f */
[----:B------:R-:W-:Y:S01]  /*0b80*/  USHF.L.U32 UR4, UR4, 0x1, URZ ;  /* 0x0000000104047899 */ /* 0x000fe2000800063f */
[----:B------:R-:W1:Y:S11]  /*0b90*/  FENCE.VIEW.ASYNC.S ;  /* 0x00000000000073c6 */ /* 0x000e760000000000 */
[----:B-1----:R1:W2:Y:S01]  /*0ba0*/  SYNCS.EXCH.64 URZ, [UR6+0x34400], UR4 ;  /* 0x03440004063f75b2 */ /* 0x0022a20008000100 */
[----:B------:R1:W3:Y:S01]  /*0bb0*/  SYNCS.EXCH.64 URZ, [UR6+0x34440], UR24 ;  /* 0x03444018063f75b2 */ /* 0x0002e20008000100 */
[----:B------:R1:W4:Y:S01]  /*0bc0*/  SYNCS.EXCH.64 URZ, [UR6+0x34408], UR4 ;  /* 0x03440804063f75b2 */ /* 0x0003220008000100 */
[----:B------:R1:W1:Y:S01]  /*0bd0*/  SYNCS.EXCH.64 URZ, [UR6+0x34448], UR24 ;  /* 0x03444818063f75b2 */ /* 0x0002620008000100 */
        /* <DEDUP_REMOVED lines=12> */
[----:B------:R-:W-:Y:S01]  /*0ca0*/  NOP ;  /* 0x0000000000007918 */ /* 0x000fe20000000000 */
.L_x_2:
[----:B-1----:R-:W-:Y:S05]  /*0cb0*/  BSYNC B0 ;  /* 0x0000000000007941 */ /* 0x002fea0003800000 */
.L_x_1:
[----:B------:R-:W1:Y:S01]  /*0cc0*/  SHFL.IDX PT, R0, R13, RZ, 0x1f ;  /* 0x00001fff0d007589 */ /* 0x000e6200000e0000 */
[----:B------:R-:W-:Y:S01]  /*0cd0*/  UIADD3 UR29, UR18, -0x1, URZ ;  /* 0xffffffff121d7890 */ /* 0x000fe2000fffe03f */
[----:B------:R-:W-:Y:S01]  /*0ce0*/  NOP ;  /* 0x0000000000007918 */ /* 0x000fe20000000000 */
[----:B------:R-:W-:Y:S02]  /*0cf0*/  UISETP.LT.U32.AND UP6, UPT, UR43, 0x2, !UP1 ;  /* 0x000000022b00788c */ /* 0x000fe4000cfc1070 */
[----:B------:R-:W-:Y:S02]  /*0d00*/  UISETP.GE.U32.AND UP5, UPT, UR29, 0x2, UPT ;  /* 0x000000021d00788c */ /* 0x000fe4000bfa6070 */
[----:B------:R-:W-:-:S04]  /*0d10*/  USEL UR47, URZ, 0x1, !UP6 ;  /* 0x000000013f2f7887 */ /* 0x000fc8000f000000 */
[----:B------:R-:W-:Y:S01]  /*0d20*/  USEL UR47, UR47, 0x2, UP5 ;  /* 0x000000022f2f7887 */ /* 0x000fe2000a800000 */
[----:B-1----:R-:W-:-:S13]  /*0d30*/  ISETP.NE.AND P1, PT, R0, RZ, PT ;  /* 0x000000ff0000720c */ /* 0x002fda0003f25270 */
[----:B------:R-:W-:Y:S05]  /*0d40*/  @P1 BRA `(.L_x_3) ;  /* 0x0000000000681947 */ /* 0x000fea0003800000 */
[----:B------:R-:W1:Y:S01]  /*0d50*/  S2UR UR5, SR_CgaCtaId ;  /* 0x00000000000579c3 */ /* 0x000e620000008800 */
[----:B------:R-:W-:Y:S01]  /*0d60*/  UMOV UR4, 0x400 ;  /* 0x0000040000047882 */ /* 0x000fe20000000000 */
[----:B------:R-:W-:Y:S01]  /*0d70*/  UMOV UR24, 0x1 ;  /* 0x0000000100187882 */ /* 0x000fe20000000000 */
[----:B------:R-:W-:Y:S01]  /*0d80*/  UMOV UR11, 0x80 ;  /* 0x00000080000b7882 */ /* 0x000fe20000000000 */
[----:B------:R-:W-:-:S04]  /*0d90*/  UIADD3 UR24, -UR24, 0x100000, URZ ;  /* 0x0010000018187890 */ /* 0x000fc8000fffe13f */
[----:B------:R-:W-:Y:S02]  /*0da0*/  USHF.L.U32 UR25, UR24, 0xb, URZ ;  /* 0x0000000b18197899 */ /* 0x000fe4000800063f */
[----:B------:R-:W-:Y:S01]  /*0db0*/  USHF.L.U32 UR24, UR24, 0x1, URZ ;  /* 0x0000000118187899 */ /* 0x000fe2000800063f */
[----:B------:R-:W-:Y:S01]  /*0dc0*/  ELECT P1, URZ, PT ;  /* 0x00000000003f782f */ /* 0x000fe20003820000 */
[----:B-1----:R-:W-:Y:S02]  /*0dd0*/  ULEA UR6, UR5, UR4, 0x18 ;  /* 0x0000000405067291 */ /* 0x002fe4000f8ec03f */
[----:B------:R-:W-:-:S04]  /*0de0*/  UIADD3 UR4, -UR11, 0x100000, URZ ;  /* 0x001000000b047890 */ /* 0x000fc8000fffe13f */
[----:B------:R-:W-:Y:S02]  /*0df0*/  USHF.L.U32 UR5, UR4, 0xb, URZ ;  /* 0x0000000b04057899 */ /* 0x000fe4000800063f */
[----:B------:R-:W-:Y:S01]  /*0e00*/  USHF.L.U32 UR4, UR4, 0x1, URZ ;  /* 0x0000000104047899 */ /* 0x000fe2000800063f */
[----:B------:R-:W1:Y:S03]  /*0e10*/  FENCE.VIEW.ASYNC.S ;  /* 0x00000000000073c6 */ /* 0x000e660000000000 */
[----:B-1----:R1:W1:Y:S08]  /*0e20*/  SYNCS.EXCH.64 URZ, [UR6+0x34480], UR24 ;  /* 0x03448018063f75b2 */ /* 0x0022700008000100 */
        /* <DEDUP_REMOVED lines=12> */
.L_x_3:
[----:B------:R-:W2:Y:S01]  /*0ef0*/  SHFL.IDX PT, R0, R13, RZ, 0x1f ;  /* 0x00001fff0d007589 */ /* 0x000ea200000e0000 */
[----:B------:R-:W-:Y:S01]  /*0f00*/  UISETP.EQ.AND UP6, UPT, UR43, 0x2, !UP1 ;  /* 0x000000022b00788c */ /* 0x000fe2000cfc2270 */
[----:B------:R-:W-:-:S03]  /*0f10*/  NOP ;  /* 0x0000000000007918 */ /* 0x000fc60000000000 */
[----:B------:R-:W-:-:S04]  /*0f20*/  USEL UR61, URZ, 0x1, !UP6 ;  /* 0x000000013f3d7887 */ /* 0x000fc8000f000000 */
[----:B------:R-:W-:Y:S01]  /*0f30*/  USEL UR61, UR61, 0x2, UP5 ;  /* 0x000000023d3d7887 */ /* 0x000fe2000a800000 */
[----:B--2---:R-:W-:-:S13]  /*0f40*/  ISETP.NE.AND P1, PT, R0, RZ, PT ;  /* 0x000000ff0000720c */ /* 0x004fda0003f25270 */
[----:B------:R-:W-:Y:S05]  /*0f50*/  @P1 BRA `(.L_x_4) ;  /* 0x0000000000581947 */ /* 0x000fea0003800000 */
[----:B-1----:R-:W1:Y:S01]  /*0f60*/  S2UR UR5, SR_CgaCtaId ;  /* 0x00000000000579c3 */ /* 0x002e620000008800 */
[----:B------:R-:W-:Y:S01]  /*0f70*/  UMOV UR4, 0x400 ;  /* 0x0000040000047882 */ /* 0x000fe20000000000 */
[----:B------:R-:W-:Y:S01]  /*0f80*/  UMOV UR11, 0x20 ;  /* 0x00000020000b7882 */ /* 0x000fe20000000000 */
[----:B------:R-:W-:Y:S01]  /*0f90*/  UMOV UR24, 0x80 ;  /* 0x0000008000187882 */ /* 0x000fe20000000000 */
[----:B------:R-:W-:Y:S01]  /*0fa0*/  ELECT P1, URZ, PT ;  /* 0x00000000003f782f */ /* 0x000fe20003820000 */
        /* <DEDUP_REMOVED lines=8> */
[----:B-1----:R2:W1:Y:S01]  /*1030*/  SYNCS.EXCH.64 URZ, [UR6+0x344e0], UR4 ;  /* 0x0344e004063f75b2 */ /* 0x0024620008000100 */
[----:B------:R2:W1:Y:S01]  /*1040*/  SYNCS.EXCH.64 URZ, [UR6+0x34500], UR24 ;  /* 0x03450018063f75b2 */ /* 0x0004620008000100 */
[----:B------:R2:W1:Y:S01]  /*1050*/  SYNCS.EXCH.64 URZ, [UR6+0x344e8], UR4 ;  /* 0x0344e804063f75b2 */ /* 0x0004620008000100 */
[----:B------:R2:W1:Y:S01]  /*1060*/  SYNCS.EXCH.64 URZ, [UR6+0x34508], UR24 ;  /* 0x03450818063f75b2 */ /* 0x0004620008000100 */
[----:B------:R2:W1:Y:S01]  /*1070*/  SYNCS.EXCH.64 URZ, [UR6+0x344f0], UR4 ;  /* 0x0344f004063f75b2 */ /* 0x0004620008000100 */
[----:B------:R2:W1:Y:S01]  /*1080*/  SYNCS.EXCH.64 URZ, [UR6+0x34510], UR24 ;  /* 0x03451018063f75b2 */ /* 0x0004620008000100 */
[----:B------:R2:W1:Y:S01]  /*1090*/  SYNCS.EXCH.64 URZ, [UR6+0x344f8], UR4 ;  /* 0x0344f804063f75b2 */ /* 0x0004620008000100 */
[----:B------:R2:W1:Y:S02]  /*10a0*/  SYNCS.EXCH.64 URZ, [UR6+0x34518], UR24 ;  /* 0x03451818063f75b2 */ /* 0x0004640008000100 */
[----:B--2---:R-:W-:Y:S01]  /*10b0*/  NOP ;  /* 0x0000000000007918 */ /* 0x004fe20000000000 */
.L_x_4:
[----:B------:R-:W2:Y:S01]  /*10c0*/  SHFL.IDX PT, R2, R13, RZ, 0x1f ;  /* 0x00001fff0d027589 */ /* 0x000ea200000e0000 */
[----:B------:R-:W-:Y:S01]  /*10d0*/  ELECT P1, URZ, PT ;  /* 0x00000000003f782f */ /* 0x000fe20003820000 */
[----:B------:R-:W3:Y:S01]  /*10e0*/  LDC.64 R14, c[0x0][0x8f8] ;  /* 0x00023e00ff0e7b82 */ /* 0x000ee20000000a00 */
[----:B------:R-:W-:Y:S01]  /*10f0*/  ELECT P2, URZ, PT ;  /* 0x00000000003f782f */ /* 0x000fe20003840000 */
[----:B------:R-:W4:Y:S01]  /*1100*/  SHFL.IDX PT, R0, R13, RZ, 0x1f ;  /* 0x00001fff0d007589 */ /* 0x000f2200000e0000 */
[----:B------:R-:W-:Y:S01]  /*1110*/  UMOV UR11, 0x20 ;  /* 0x00000020000b7882 */ /* 0x000fe20000000000 */
[----:B-1----:R-:W-:Y:S01]  /*1120*/  UMOV UR25, 0x80 ;  /* 0x0000008000197882 */ /* 0x002fe20000000000 */
[----:B------:R-:W-:Y:S01]  /*1130*/  NOP ;  /* 0x0000000000007918 */ /* 0x000fe20000000000 */
[----:B------:R-:W-:Y:S01]  /*1140*/  ULDC UR60, c[0x0][0xc] ;  /* 0x00000300003c7ab9 */ /* 0x000fe20000000800 */
[----:B------:R-:W-:Y:S01]  /*1150*/  IMAD.MOV.U32 R16, RZ, RZ, -0x1 ;  /* 0xffffffffff107424 */ /* 0x000fe200078e00ff */
[----:B------:R-:W-:Y:S01]  /*1160*/  MOV R17, 0xffffffff ;  /* 0xffffffff00117802 */ /* 0x000fe20000000f00 */
[----:B------:R-:W-:Y:S01]  /*1170*/  IMAD.MOV.U32 R18, RZ, RZ, -0x1 ;  /* 0xffffffffff127424 */ /* 0x000fe200078e00ff */
[----:B--2---:R-:W-:-:S02]  /*1180*/  ISETP.NE.OR P1, PT, R2, RZ, !P1 ;  /* 0x000000ff0200720c */ /* 0x004fc40004f25670 */
[----:B----4-:R-:W-:Y:S01]  /*1190*/  ISETP.NE.OR P2, PT, R0, RZ, !P2 ;  /* 0x000000ff0000720c */ /* 0x010fe20005745670 */
[----:B------:R-:W-:-:S10]  /*11a0*/  IMAD.U32 R0, RZ, RZ, UR7 ;  /* 0x00000007ff007e24 */ /* 0x000fd4000f8e00ff */
[----:B------:R-:W-:Y:S02]  /*11b0*/  VOTEU.ALL UP6, P1 ;  /* 0x00000000003f7886 */ /* 0x000fe400008c0000 */
[----:B------:R-:W-:-:S03]  /*11c0*/  VOTEU.ALL UP5, P2 ;  /* 0x00000000003f7886 */ /* 0x000fc600010a0000 */
[----:B------:R-:W1:Y:S01]  /*11d0*/  @!UP6 S2UR UR5, SR_CgaCtaId ;  /* 0x000000000005e9c3 */ /* 0x000e620000008800 */
[----:B------:R-:W-:-:S07]  /*11e0*/  @!UP6 UMOV UR4, 0x400 ;  /* 0x000004000004e882 */ /* 0x000fce0000000000 */
[----:B------:R-:W2:Y:S01]  /*11f0*/  @!UP5 S2UR UR24, SR_CgaCtaId ;  /* 0x000000000018d9c3 */ /* 0x000ea20000008800 */
[----:B-1----:R-:W-:Y:S02]  /*1200*/  @!UP6 ULEA UR6, UR5, UR4, 0x18 ;  /* 0x000000040506e291 */ /* 0x002fe4000f8ec03f */
[----:B------:R-:W-:-:S04]  /*1210*/  @!UP6 UIADD3 UR4, -UR11, 0x100000, URZ ;  /* 0x001000000b04e890 */ /* 0x000fc8000fffe13f */
[----:B------:R-:W-:Y:S02]  /*1220*/  @!UP6 USHF.L.U32 UR5, UR4, 0xb, URZ ;  /* 0x0000000b0405e899 */ /* 0x000fe4000800063f */
[----:B------:R-:W-:Y:S01]  /*1230*/  @!UP6 USHF.L.U32 UR4, UR4, 0x1, URZ ;  /* 0x000000010404e899 */ /* 0x000fe2000800063f */
[----:B------:R-:W-:Y:S01]  /*1240*/  VOTEU.ALL UP6, P1 ;  /* 0x00000000003f7886 */ /* 0x000fe200008c0000 */
[----:B------:R-:W-:Y:S02]  /*1250*/  @!UP5 UMOV UR11, 0x400 ;  /* 0x00000400000bd882 */ /* 0x000fe40000000000 */
[----:B--2---:R-:W-:Y:S02]  /*1260*/  @!UP5 ULEA UR11, UR24, UR11, 0x18 ;  /* 0x0000000b180bd291 */ /* 0x004fe4000f8ec03f */
[----:B------:R-:W-:-:S04]  /*1270*/  @!UP5 UIADD3 UR24, -UR25, 0x100000, URZ ;  /* 0x001000001918d890 */ /* 0x000fc8000fffe13f */
[----:B------:R-:W-:Y:S02]  /*1280*/  @!UP5 USHF.L.U32 UR25, UR24, 0xb, URZ ;  /* 0x0000000b1819d899 */ /* 0x000fe4000800063f */
[----:B------:R-:W-:Y:S01]  /*1290*/  @!UP5 USHF.L.U32 UR24, UR24, 0x1, URZ ;  /* 0x000000011818d899 */ /* 0x000fe2000800063f */
[----:B------:R-:W-:Y:S01]  /*12a0*/  VOTEU.ALL UP5, P1 ;  /* 0x00000000003f7886 */ /* 0x000fe200008a0000 */
[----:B---3--:R-:W-:Y:S01]  /*12b0*/  ISETP.LE.U32.AND P1, PT, R14, UR8, PT ;  /* 0x000000080e007c0c */ /* 0x008fe2000bf23070 */
[----:B------:R-:W1:Y:S02]  /*12c0*/  FENCE.VIEW.ASYNC.S ;  /* 0x00000000000073c6 */ /* 0x000e640000000000 */
[----:B-1----:R-:W1:Y:S01]  /*12d0*/  @!UP6 SYNCS.EXCH.64 URZ, [UR6+0x34520], UR4 ;  /* 0x03452004063fe5b2 */ /* 0x002e620008000100 */
[----:B------:R-:W-:Y:S01]  /*12e0*/  VOTEU.ALL UP6, P2 ;  /* 0x00000000003f7886 */ /* 0x000fe200010c0000 */
[----:B------:R-:W-:Y:S01]  /*12f0*/  ISETP.GE.U32.AND.EX P1, PT, R0, R15, PT, P1 ;  /* 0x0000000f0000720c */ /* 0x000fe20003f26110 */
[----:B------:R2:W1:Y:S01]  /*1300*/  @!UP5 SYNCS.EXCH.64 URZ, [UR6+0x34528], UR4 ;  /* 0x03452804063fd5b2 */ /* 0x0004620008000100 */
[----:B------:R-:W-:Y:S01]  /*1310*/  VOTEU.ALL UP5, P2 ;  /* 0x00000000003f7886 */ /* 0x000fe200010a0000 */
[----:B------:R-:W-:Y:S01]  /*1320*/  NOP ;  /* 0x0000000000007918 */ /* 0x000fe20000000000 */
[----:B--2---:R-:W-:Y:S01]  /*1330*/  ULDC.U8 UR4, c[0x0][0x900] ;  /* 0x0002400000047ab9 */ /* 0x004fe20000000000 */
[----:B------:R-:W-:Y:S01]  /*1340*/  UMOV UR5, URZ ;  /* 0x0000003f00057c82 */ /* 0x000fe20008000000 */
[----:B------:R-:W-:Y:S01]  /*1350*/  ISETP.NE.AND P3, PT, RZ, UR4, PT ;  /* 0x00000004ff007c0c */ /* 0x000fe2000bf65270 */
[----:B------:R-:W-:Y:S01]  /*1360*/  UMOV UR4, URZ ;  /* 0x0000003f00047c82 */ /* 0x000fe20008000000 */
[----:B------:R-:W1:Y:S01]  /*1370*/  @!UP6 SYNCS.EXCH.64 URZ, [UR11+0x34530], UR24 ;  /* 0x034530180b3fe5b2 */ /* 0x000e620008000100 */
[----:B------:R-:W-:Y:S01]  /*1380*/  VOTEU.ALL UP6, P2 ;  /* 0x00000000003f7886 */ /* 0x000fe200010c0000 */
[----:B------:R-:W-:Y:S01]  /*1390*/  UMOV UR6, URZ ;  /* 0x0000003f00067c82 */ /* 0x000fe20008000000 */
[----:B------:R-:W-:Y:S01]  /*13a0*/  P2R R20, PR, RZ, 0x8 ;  /* 0x00000008ff147803 */ /* 0x000fe20000000000 */
[----:B------:R-:W1:Y:S01]  /*13b0*/  @!UP5 SYNCS.EXCH.64 URZ, [UR11+0x34538], UR24 ;  /* 0x034538180b3fd5b2 */ /* 0x000e620008000100 */
[----:B------:R-:W-:Y:S01]  /*13c0*/  VOTEU.ALL UP5, P2 ;  /* 0x00000000003f7886 */ /* 0x000fe200010a0000 */
[----:B------:R-:W1:Y:S04]  /*13d0*/  @!UP6 SYNCS.EXCH.64 URZ, [UR11+0x34540], UR24 ;  /* 0x034540180b3fe5b2 */ /* 0x000e680008000100 */
[----:B------:R2:W1:Y:S01]  /*13e0*/  @!UP5 SYNCS.EXCH.64 URZ, [UR11+0x34548], UR24 ;  /* 0x034548180b3fd5b2 */ /* 0x0004620008000100 */
[----:B------:R-:W-:Y:S01]  /*13f0*/  NOP ;  /* 0x0000000000007918 */ /* 0x000fe20000000000 */
[----:B--2---:R-:W-:Y:S01]  /*1400*/  UMOV UR11, URZ ;  /* 0x0000003f000b7c82 */ /* 0x004fe20008000000 */
[----:B-1----:R-:W-:Y:S06]  /*1410*/  BAR.SYNC.DEFER_BLOCKING 0x0 ;  /* 0x0000000000007b1d */ /* 0x002fec0000010000 */
[----:B------:R-:W-:Y:S05]  /*1420*/  @P3 BRA P1, `(.L_x_5) ;  /* 0x0000001400f43947 */ /* 0x000fea0000800000 */
[----:B------:R-:W-:Y:S01]  /*1430*/  IMAD.U32 R15, RZ, RZ, UR7 ;  /* 0x00000007ff0f7e24 */ /* 0x000fe2000f8e00ff */
[----:B------:R-:W-:Y:S01]  /*1440*/  ISETP.LE.U32.AND P1, PT, R6, UR8, PT ;  /* 0x0000000806007c0c */ /* 0x000fe2000bf23070 */
[----:B------:R-:W-:Y:S01]  /*1450*/  UMOV UR5, URZ ;  /* 0x0000003f00057c82 */ /* 0x000fe20008000000 */
[----:B------:R-:W-:Y:S01]  /*1460*/  UMOV UR6, URZ ;  /* 0x0000003f00067c82 */ /* 0x000fe20008000000 */
[----:B------:R-:W-:Y:S01]  /*1470*/  UMOV UR11, URZ ;  /* 0x0000003f000b7c82 */ /* 0x000fe20008000000 */
[----:B------:R-:W-:Y:S01]  /*1480*/  ISETP.GE.U32.AND.EX P1, PT, R15, R7, PT, P1 ;  /* 0x000000070f00720c */ /* 0x000fe20003f26110 */
[----:B------:R-:W-:-:S12]  /*1490*/  UMOV UR4, URZ ;  /* 0x0000003f00047c82 */ /* 0x000fd80008000000 */
[----:B------:R-:W-:Y:S05]  /*14a0*/  @!P1 BRA `(.L_x_6) ;  /* 0x0000001000c09947 */ /* 0x000fea0003800000 */
[----:B------:R-:W-:Y:S02]  /*14b0*/  VIADD R2, R34, 0x20 ;  /* 0x0000002022027836 */ /* 0x000fe40000000000 */
[----:B------:R-:W-:Y:S02]  /*14c0*/  IMAD.MOV.U32 R0, RZ, RZ, R34 ;  /* 0x000000ffff007224 */ /* 0x000fe400078e0022 */
[----:B-----5:R-:W-:Y:S01]  /*14d0*/  IMAD.MOV.U32 R12, RZ, RZ, R8 ;  /* 0x000000ffff0c7224 */ /* 0x020fe200078e0008 */
[----:B------:R-:W-:Y:S01]  /*14e0*/  ISETP.GE.AND P1, PT, R2, R3, PT ;  /* 0x000000030200720c */ /* 0x000fe20003f26270 */
[----:B------:R-:W-:-:S12]  /*14f0*/  IMAD.MOV.U32 R17, RZ, RZ, R9 ;  /* 0x000000ffff117224 */ /* 0x000fd800078e0009 */
[----:B------:R-:W1:Y:S01]  /*1500*/  @!P1 LDC.64 R14, c[0x0][0x918] ;  /* 0x00024600ff0e9b82 */ /* 0x000e620000000a00 */
[----:B------:R-:W-:Y:S01]  /*1510*/  @!P1 VIADD R7, R0, 0x20 ;  /* 0x0000002000079836 */ /* 0x000fe20000000000 */
[----:B------:R-:W-:Y:S02]  /*1520*/  UIADD3 UR16, UP5, UR16, -0x1, URZ ;  /* 0xffffffff10107890 */ /* 0x000fe4000ffbe03f */
[----:B------:R-:W-:Y:S01]  /*1530*/  UIADD3 UR14, UP6, UR14, -0x1, URZ ;  /* 0xffffffff0e0e7890 */ /* 0x000fe2000ffde03f */
[----:B------:R-:W-:Y:S01]  /*1540*/  BSSY B0, `(.L_x_7) ;  /* 0x000004f000007945 */ /* 0x000fe20003800000 */
[----:B------:R-:W-:Y:S01]  /*1550*/  UIADD3.X UR17, UR17, -0x1, URZ, UP5, !UPT ;  /* 0xffffffff11117890 */ /* 0x000fe2000affe43f */
[----:B-1----:R-:W-:-:S05]  /*1560*/  @!P1 IMAD.WIDE R14, R7, 0xc, R14 ;  /* 0x0000000c070e9825 */ /* 0x002fca00078e020e */
[----:B------:R1:W5:Y:S04]  /*1570*/  @!P1 LDG.E R8, desc[UR38][R14.64] ;  /* 0x000000260e089981 */ /* 0x000368000c1e1900 */
[----:B------:R1:W5:Y:S01]  /*1580*/  @!P1 LDG.E R9, desc[UR38][R14.64+0x4] ;  /* 0x000004260e099981 */ /* 0x000362000c1e1900 */
[----:B------:R-:W-:Y:S01]  /*1590*/  ISETP.GE.AND P1, PT, R0, R3, PT ;  /* 0x000000030000720c */ /* 0x000fe20003f26270 */
[----:B------:R-:W-:Y:S01]  /*15a0*/  UIADD3.X UR15, UR15, -0x1, URZ, UP6, !UPT ;  /* 0xffffffff0f0f7890 */ /* 0x000fe2000b7fe43f */
[----:B------:R-:W-:Y:S01]  /*15b0*/  CS2R R6, SRZ ;  /* 0x0000000000067805 */ /* 0x000fe2000001ff00 */
[----:B------:R-:W-:Y:S01]  /*15c0*/  UIADD3 UR4, UR9, -0x1, URZ ;  /* 0xffffffff09047890 */ /* 0x000fe2000fffe03f */
[----:B------:R-:W-:Y:S01]  /*15d0*/  IMAD.MOV.U32 R27, RZ, RZ, 0x7fffffff ;  /* 0x7fffffffff1b7424 */ /* 0x000fe200078e00ff */
[----:B------:R-:W-:Y:S01]  /*15e0*/  UIADD3 UR5, UR10, -0x1, URZ ;  /* 0xffffffff0a057890 */ /* 0x000fe2000fffe03f */
[----:B------:R-:W-:-:S07]  /*15f0*/  IMAD.MOV.U32 R29, RZ, RZ, RZ ;  /* 0x000000ffff1d7224 */ /* 0x000fce00078e00ff */
[----:B-1----:R-:W-:Y:S05]  /*1600*/  @P1 BRA `(.L_x_8) ;  /* 0x0000000400081947 */ /* 0x002fea0003800000 */
[----:B------:R-:W-:Y:S02]  /*1610*/  PLOP3.LUT P3, PT, PT, PT, UP0, 0x80, 0x0 ;  /* 0x000000000000781c */ /* 0x000fe40003f6f008 */
[C---:B------:R-:W-:Y:S02]  /*1620*/  IADD3 R21, P2, R17.reuse, UR16, RZ ;  /* 0x0000001011157c10 */ /* 0x040fe4000ff5e0ff */
[C---:B------:R-:W-:Y:S02]  /*1630*/  IADD3 R23, P1, R12.reuse, UR14, RZ ;  /* 0x0000000e0c177c10 */ /* 0x040fe4000ff3e0ff */
[----:B------:R-:W-:Y:S02]  /*1640*/  LEA.HI.X.SX32 R22, R17, UR17, 0x1, P2 ;  /* 0x0000001111167c11 */ /* 0x000fe400090f0eff */
[----:B------:R-:W-:-:S05]  /*1650*/  LEA.HI.X.SX32 R12, R12, UR15, 0x1, P1 ;  /* 0x0000000f0c0c7c11 */ /* 0x000fca00088f0eff */
[----:B------:R-:W-:Y:S05]  /*1660*/  @!P3 BRA `(.L_x_9) ;  /* 0x000000000030b947 */ /* 0x000fea0003800000 */
[----:B------:R-:W-:Y:S02]  /*1670*/  ULDC UR6, c[0x0][0x8dc] ;  /* 0x0002370000067ab9 */ /* 0x000fe40000000800 */
[----:B------:R-:W-:-:S04]  /*1680*/  IADD3 R17, P1, R23, UR6, RZ ;  /* 0x0000000617117c10 */ /* 0x000fc8000ff3e0ff */
[----:B------:R-:W-:-:S05]  /*1690*/  IADD3.X R23, RZ, R12, RZ, P1, !PT ;  /* 0x0000000cff177210 */ /* 0x000fca0000ffe4ff */
[----:B------:R-:W-:-:S04]  /*16a0*/  IMAD.WIDE.U32 R4, R23, UR20, RZ ;  /* 0x0000001417047c25 */ /* 0x000fc8000f8e00ff */
[----:B------:R-:W-:-:S04]  /*16b0*/  IMAD.WIDE.U32 R14, P1, R17, UR21, R4 ;  /* 0x00000015110e7c25 */ /* 0x000fc8000f820004 */
[----:B------:R-:W-:-:S04]  /*16c0*/  IMAD.WIDE.U32 R4, R17, UR20, RZ ;  /* 0x0000001411047c25 */ /* 0x000fc8000f8e00ff */
[----:B------:R-:W-:Y:S01]  /*16d0*/  IMAD.X R19, RZ, RZ, RZ, P1 ;  /* 0x000000ffff137224 */ /* 0x000fe200008e06ff */
[----:B------:R-:W-:Y:S01]  /*16e0*/  IADD3 RZ, P1, R5, R14, RZ ;  /* 0x0000000e05ff7210 */ /* 0x000fe20007f3e0ff */
[----:B------:R-:W-:-:S04]  /*16f0*/  IMAD.MOV.U32 R18, RZ, RZ, R15 ;  /* 0x000000ffff127224 */ /* 0x000fc800078e000f */
[----:B------:R-:W-:-:S04]  /*1700*/  IMAD.WIDE.U32.X R4, R23, UR21, R18, P1 ;  /* 0x0000001517047c25 */ /* 0x000fc800088e0412 */
[----:B------:R-:W-:Y:S02]  /*1710*/  IMAD.MOV.U32 R23, RZ, RZ, R4 ;  /* 0x000000ffff177224 */ /* 0x000fe400078e0004 */
[----:B------:R-:W-:-:S07]  /*1720*/  IMAD.MOV.U32 R12, RZ, RZ, R5 ;  /* 0x000000ffff0c7224 */ /* 0x000fce00078e0005 */
.L_x_9:
[----:B------:R-:W-:Y:S05]  /*1730*/  @!P0 BRA `(.L_x_10) ;  /* 0x0000000000308947 */ /* 0x000fea0003800000 */
[----:B------:R-:W-:Y:S02]  /*1740*/  ULDC UR6, c[0x0][0x8f4] ;  /* 0x00023d0000067ab9 */ /* 0x000fe40000000800 */
[----:B------:R-:W-:-:S05]  /*1750*/  IADD3 R17, P1, R21, UR6, RZ ;  /* 0x0000000615117c10 */ /* 0x000fca000ff3e0ff */
[----:B------:R-:W-:-:S04]  /*1760*/  IMAD.X R21, RZ, RZ, R22, P1 ;  /* 0x000000ffff157224 */ /* 0x000fc800008e0616 */
        /* <DEDUP_REMOVED lines=9> */
.L_x_10:
[----:B------:R-:W-:Y:S02]  /*1800*/  SHF.R.U64 R4, R21, UR30, R22 ;  /* 0x0000001e15047c19 */ /* 0x000fe40008001216 */
[----:B------:R-:W-:-:S03]  /*1810*/  SHF.R.U64 R5, R23, UR26, R12 ;  /* 0x0000001a17057c19 */ /* 0x000fc6000800120c */
[----:B------:R-:W-:Y:S01]  /*1820*/  VIADD R14, R4, UR5 ;  /* 0x00000005040e7c36 */ /* 0x000fe20008000000 */
[----:B------:R-:W-:-:S04]  /*1830*/  IADD3 R17, R5, UR4, RZ ;  /* 0x0000000405117c10 */ /* 0x000fc8000fffe0ff */
[----:B------:R-:W-:Y:S02]  /*1840*/  IABS R15, R17 ;  /* 0x00000011000f7213 */ /* 0x000fe40000000000 */
[----:B------:R-:W-:-:S03]  /*1850*/  IABS R12, R14 ;  /* 0x0000000e000c7213 */ /* 0x000fc60000000000 */
[----:B------:R-:W-:-:S04]  /*1860*/  IMAD.HI.U32 R4, R15, UR13, RZ ;  /* 0x0000000d0f047c27 */ /* 0x000fc8000f8e00ff */
[----:B------:R-:W-:-:S04]  /*1870*/  IMAD.HI.U32 R5, R12, UR19, RZ ;  /* 0x000000130c057c27 */ /* 0x000fc8000f8e00ff */
[----:B------:R-:W-:Y:S02]  /*1880*/  IMAD R4, R4, UR31, R15 ;  /* 0x0000001f04047c24 */ /* 0x000fe4000f8e020f */
[----:B------:R-:W-:Y:S02]  /*1890*/  IMAD R5, R5, UR32, R12 ;  /* 0x0000002005057c24 */ /* 0x000fe4000f8e020c */
[----:B------:R-:W-:Y:S01]  /*18a0*/  IMAD.U32 R15, RZ, RZ, UR12 ;  /* 0x0000000cff0f7e24 */ /* 0x000fe2000f8e00ff */
[----:B------:R-:W-:Y:S01]  /*18b0*/  ISETP.LT.U32.AND P1, PT, R4, UR28, PT ;  /* 0x0000001c04007c0c */ /* 0x000fe2000bf21070 */
[----:B------:R-:W-:Y:S01]  /*18c0*/  IMAD.U32 R12, RZ, RZ, UR33 ;  /* 0x00000021ff0c7e24 */ /* 0x000fe2000f8e00ff */
[----:B------:R-:W-:-:S11]  /*18d0*/  ISETP.LT.U32.AND P2, PT, R5, UR27, PT ;  /* 0x0000001b05007c0c */ /* 0x000fd6000bf41070 */
[----:B------:R-:W-:Y:S01]  /*18e0*/  @!P1 VIADD R4, R4, -UR28 ;  /* 0x8000001c04049c36 */ /* 0x000fe20008000000 */
[----:B------:R-:W-:Y:S01]  /*18f0*/  ISETP.GE.AND P1, PT, R14, RZ, PT ;  /* 0x000000ff0e00720c */ /* 0x000fe20003f26270 */
[----:B------:R-:W-:Y:S01]  /*1900*/  @!P2 VIADD R5, R5, -UR27 ;  /* 0x8000001b0505ac36 */ /* 0x000fe20008000000 */
[----:B------:R-:W-:Y:S02]  /*1910*/  ISETP.GE.AND P2, PT, R17, RZ, PT ;  /* 0x000000ff1100720c */ /* 0x000fe40003f46270 */
[----:B------:R-:W-:Y:S02]  /*1920*/  ISETP.LT.U32.AND P3, PT, R4, UR28, PT ;  /* 0x0000001c04007c0c */ /* 0x000fe4000bf61070 */
[----:B------:R-:W-:-:S11]  /*1930*/  ISETP.LT.U32.AND P4, PT, R5, UR27, PT ;  /* 0x0000001b05007c0c */ /* 0x000fd6000bf81070 */
[----:B------:R-:W-:Y:S01]  /*1940*/  @!P3 VIADD R4, R4, -UR28 ;  /* 0x8000001c0404bc36 */ /* 0x000fe20008000000 */
[----:B------:R-:W-:Y:S01]  /*1950*/  PLOP3.LUT P3, PT, PT, PT, UP4, 0x80, 0x0 ;  /* 0x000000000000781c */ /* 0x000fe20003f6f048 */
[----:B------:R-:W-:Y:S01]  /*1960*/  @!P4 VIADD R5, R5, -UR27 ;  /* 0x8000001b0505cc36 */ /* 0x000fe20008000000 */
[----:B------:R-:W-:Y:S01]  /*1970*/  PLOP3.LUT P4, PT, PT, PT, UP2, 0x80, 0x0 ;  /* 0x000000000000781c */ /* 0x000fe20003f8f028 */
[----:B------:R-:W-:Y:S02]  /*1980*/  @!P2 IMAD.MOV R4, RZ, RZ, -R4 ;  /* 0x000000ffff04a224 */ /* 0x000fe400078e0a04 */
[----:B------:R-:W-:Y:S01]  /*1990*/  @!P1 IMAD.MOV R5, RZ, RZ, -R5 ;  /* 0x000000ffff059224 */ /* 0x000fe200078e0a05 */
[----:B------:R-:W-:Y:S02]  /*19a0*/  PLOP3.LUT P1, PT, PT, PT, UP3, 0x80, 0x0 ;  /* 0x000000000000781c */ /* 0x000fe40003f2f038 */
[----:B------:R-:W-:Y:S02]  /*19b0*/  SEL R4, R15, R4, !P3 ;  /* 0x000000040f047207 */ /* 0x000fe40005800000 */
[----:B------:R-:W-:-:S02]  /*19c0*/  SEL R5, R12, R5, !P4 ;  /* 0x000000050c057207 */ /* 0x000fc40006000000 */
[----:B------:R-:W-:-:S03]  /*19d0*/  IADD3 R12, R17, -R4, RZ ;  /* 0x80000004110c7210 */ /* 0x000fc60007ffe0ff */
[----:B------:R-:W-:-:S04]  /*19e0*/  IMAD.IADD R5, R14, 0x1, -R5 ;  /* 0x000000010e057824 */ /* 0x000fc800078e0a05 */
[----:B------:R-:W-:Y:S01]  /*19f0*/  IMAD R27, R12, R5, RZ ;  /* 0x000000050c1b7224 */ /* 0x000fe200078e02ff */
[----:B------:R-:W-:-:S04]  /*1a00*/  SEL R4, R5, R12, !P1 ;  /* 0x0000000c05047207 */ /* 0x000fc80004800000 */
[----:B------:R-:W-:Y:S02]  /*1a10*/  SHF.R.S32.HI R5, RZ, 0x1f, R4 ;  /* 0x0000001fff057819 */ /* 0x000fe40000011404 */
[----:B------:R-:W-:-:S07]  /*1a20*/  SHF.R.S32.HI R29, RZ, 0x1f, R27 ;  /* 0x0000001fff1d7819 */ /* 0x000fce000001141b */
.L_x_8:
[----:B------:R-:W-:Y:S05]  /*1a30*/  BSYNC B0 ;  /* 0x0000000000007941 */ /* 0x000fea0003800000 */
.L_x_7:
[----:B------:R-:W1:Y:S01]  /*1a40*/  SHFL.UP PT, R14, R27, 0x1, RZ ;  /* 0x042000001b0e7989 */ /* 0x000e6200000e00ff */
[C---:B------:R-:W-:Y:S02]  /*1a50*/  ISETP.NE.AND P2, PT, R34.reuse, RZ, PT ;  /* 0x000000ff2200720c */ /* 0x040fe40003f45270 */
[C---:B------:R-:W-:Y:S01]  /*1a60*/  ISETP.GE.U32.AND P3, PT, R34.reuse, 0x2, PT ;  /* 0x000000022200780c */ /* 0x040fe20003f66070 */
[----:B------:R-:W2:Y:S01]  /*1a70*/  SHFL.UP PT, R12, R29, 0x1, RZ ;  /* 0x042000001d0c7989 */ /* 0x000ea200000e00ff */
[C---:B------:R-:W-:Y:S02]  /*1a80*/  ISETP.GE.U32.AND P4, PT, R34.reuse, 0x4, PT ;  /* 0x000000042200780c */ /* 0x040fe40003f86070 */
[C---:B------:R-:W-:Y:S02]  /*1a90*/  ISETP.GE.U32.AND P5, PT, R34.reuse, 0x8, PT ;  /* 0x000000082200780c */ /* 0x040fe40003fa6070 */
[----:B------:R-:W-:Y:S02]  /*1aa0*/  ISETP.GE.U32.AND P6, PT, R34, 0x10, PT ;  /* 0x000000102200780c */ /* 0x000fe40003fc6070 */
[----:B-1----:R-:W-:-:S02]  /*1ab0*/  SEL R14, R14, RZ, P2 ;  /* 0x000000ff0e0e7207 */ /* 0x002fc40001000000 */
[----:B--2---:R-:W-:Y:S02]  /*1ac0*/  SEL R12, R12, RZ, P2 ;  /* 0x000000ff0c0c7207 */ /* 0x004fe40001000000 */
[----:B------:R-:W-:-:S05]  /*1ad0*/  IADD3 R19, P1, R14, R27, RZ ;  /* 0x0000001b0e137210 */ /* 0x000fca0007f3e0ff */
[----:B------:R-:W-:Y:S01]  /*1ae0*/  IMAD.X R21, R12, 0x1, R29, P1 ;  /* 0x000000010c157824 */ /* 0x000fe200008e061d */
[----:B------:R-:W1:Y:S04]  /*1af0*/  SHFL.UP PT, R14, R19, 0x2, RZ ;  /* 0x04400000130e7989 */ /* 0x000e6800000e00ff */
[----:B------:R-:W2:Y:S01]  /*1b00*/  SHFL.UP PT, R12, R21, 0x2, RZ ;  /* 0x04400000150c7989 */ /* 0x000ea200000e00ff */
[----:B-1----:R-:W-:-:S04]  /*1b10*/  SEL R14, R14, RZ, P3 ;  /* 0x000000ff0e0e7207 */ /* 0x002fc80001800000 */
[----:B------:R-:W-:Y:S02]  /*1b20*/  IADD3 R15, P1, R14, R19, RZ ;  /* 0x000000130e0f7210 */ /* 0x000fe40007f3e0ff */
[----:B--2---:R-:W-:-:S03]  /*1b30*/  SEL R12, R12, RZ, P3 ;  /* 0x000000ff0c0c7207 */ /* 0x004fc60001800000 */
[----:B------:R-:W1:Y:S02]  /*1b40*/  SHFL.UP PT, R14, R15, 0x4, RZ ;  /* 0x048000000f0e7989 */ /* 0x000e6400000e00ff */
[----:B------:R-:W-:-:S05]  /*1b50*/  IMAD.X R17, R12, 0x1, R21, P1 ;  /* 0x000000010c117824 */ /* 0x000fca00008e0615 */
        /* <DEDUP_REMOVED lines=15> */
[----:B--2---:R-:W-:-:S05]  /*1c50*/  SEL R12, R12, RZ, P6 ;  /* 0x000000ff0c0c7207 */ /* 0x004fca0003000000 */
[----:B------:R-:W-:Y:S01]  /*1c60*/  IMAD.X R19, R12, 0x1, R17, P1 ;  /* 0x000000010c137824 */ /* 0x000fe200008e0611 */
[----:B------:R-:W-:-:S04]  /*1c70*/  ISETP.GT.U32.AND P1, PT, R18, UR8, PT ;  /* 0x0000000812007c0c */ /* 0x000fc8000bf24070 */
[----:B------:R-:W-:-:S13]  /*1c80*/  ISETP.GT.U32.AND.EX P1, PT, R19, UR7, PT, P1 ;  /* 0x0000000713007c0c */ /* 0x000fda000bf24110 */
[----:B------:R-:W-:-:S04]  /*1c90*/  VOTE.ANY R12, PT, P1 ;  /* 0x00000000000c7806 */ /* 0x000fc800008e0100 */
[----:B------:R-:W-:-:S13]  /*1ca0*/  ISETP.NE.AND P1, PT, R12, RZ, PT ;  /* 0x000000ff0c00720c */ /* 0x000fda0003f25270 */
[----:B------:R-:W-:Y:S05]  /*1cb0*/  @P1 BRA `(.L_x_11) ;  /* 0x00000008006c1947 */ /* 0x000fea0003800000 */
[----:B------:R-:W1:Y:S01]  /*1cc0*/  LDC R3, c[0x0][0x910] ;  /* 0x00024400ff037b82 */ /* 0x000e620000000800 */
[----:B------:R-:W-:Y:S01]  /*1cd0*/  ULDC UR19, c[0x0][0x8f4] ;  /* 0x00023d0000137ab9 */ /* 0x000fe20000000800 */
[----:B------:R-:W-:Y:S01]  /*1ce0*/  ULDC UR6, c[0x0][0x8dc] ;  /* 0x0002370000067ab9 */ /* 0x000fe20000000800 */
[----:B------:R-:W-:Y:S01]  /*1cf0*/  ULDC UR22, c[0x0][0x8d8] ;  /* 0x0002360000167ab9 */ /* 0x000fe20000000800 */
[----:B------:R-:W-:Y:S01]  /*1d00*/  ULDC UR23, c[0x0][0x8f0] ;  /* 0x00023c0000177ab9 */ /* 0x000fe20000000800 */
[----:B------:R-:W-:Y:S01]  /*1d10*/  ULDC.64 UR12, c[0x0][0x8d0] ;  /* 0x00023400000c7ab9 */ /* 0x000fe20000000a00 */
[----:B------:R-:W-:-:S05]  /*1d20*/  ULDC.64 UR20, c[0x0][0x8e8] ;  /* 0x00023a0000147ab9 */ /* 0x000fca0000000a00 */
.L_x_16:
[----:B------:R-:W-:Y:S01]  /*1d30*/  IMAD.MOV.U32 R0, RZ, RZ, R2 ;  /* 0x000000ffff007224 */ /* 0x000fe200078e0002 */
[----:B-----5:R-:W-:Y:S01]  /*1d40*/  MOV R12, R8 ;  /* 0x00000008000c7202 */ /* 0x020fe20000000f00 */
[----:B------:R-:W-:Y:S02]  /*1d50*/  VIADD R2, R2, 0x20 ;  /* 0x0000002002027836 */ /* 0x000fe40000000000 */
[----:B------:R-:W-:-:S03]  /*1d60*/  IMAD.MOV.U32 R17, RZ, RZ, R9 ;  /* 0x000000ffff117224 */ /* 0x000fc600078e0009 */
[----:B-1----:R-:W-:-:S13]  /*1d70*/  ISETP.GE.AND P1, PT, R2, R3, PT ;  /* 0x000000030200720c */ /* 0x002fda0003f26270 */
[----:B------:R-:W1:Y:S01]  /*1d80*/  @!P1 LDC.64 R6, c[0x0][0x918] ;  /* 0x00024600ff069b82 */ /* 0x000e620000000a00 */
[----:B------:R-:W-:Y:S01]  /*1d90*/  @!P1 VIADD R15, R0, 0x20 ;  /* 0x00000020000f9836 */ /* 0x000fe20000000000 */
[----:B------:R-:W-:Y:S01]  /*1da0*/  BSSY B0, `(.L_x_12) ;  /* 0x0000065000007945 */ /* 0x000fe20003800000 */
[----:B------:R-:W-:Y:S02]  /*1db0*/  IMAD.MOV.U32 R27, RZ, RZ, 0x7fffffff ;  /* 0x7fffffffff1b7424 */ /* 0x000fe400078e00ff */
[----:B-1----:R-:W-:-:S05]  /*1dc0*/  @!P1 IMAD.WIDE R14, R15, 0xc, R6 ;  /* 0x0000000c0f0e9825 */ /* 0x002fca00078e0206 */
[----:B------:R1:W5:Y:S04]  /*1dd0*/  @!P1 LDG.E R8, desc[UR38][R14.64] ;  /* 0x000000260e089981 */ /* 0x000368000c1e1900 */
[----:B------:R1:W5:Y:S01]  /*1de0*/  @!P1 LDG.E R9, desc[UR38][R14.64+0x4] ;  /* 0x000004260e099981 */ /* 0x000362000c1e1900 */
[----:B------:R-:W-:Y:S01]  /*1df0*/  ISETP.GE.AND P1, PT, R0, R3, PT ;  /* 0x000000030000720c */ /* 0x000fe20003f26270 */
[----:B------:R-:W-:Y:S02]  /*1e00*/  IMAD.MOV.U32 R29, RZ, RZ, RZ ;  /* 0x000000ffff1d7224 */ /* 0x000fe400078e00ff */
[----:B------:R1:W2:Y:S04]  /*1e10*/  SHFL.IDX PT, R6, R19, 0x1f, 0x1f ;  /* 0x03e01f0013067f89 */ /* 0x0002a800000e0000 */
[----:B------:R1:W3:Y:S06]  /*1e20*/  SHFL.IDX PT, R7, R18, 0x1f, 0x1f ;  /* 0x03e01f0012077f89 */ /* 0x0002ec00000e0000 */
[----:B------:R-:W-:Y:S05]  /*1e30*/  @P1 BRA `(.L_x_13) ;  /* 0x00000004006c1947 */ /* 0x000fea0003800000 */
[----:B------:R-:W-:Y:S02]  /*1e40*/  IABS R25, R11 ;  /* 0x0000000b00197213 */ /* 0x000fe40000000000 */
[C---:B------:R-:W-:Y:S02]  /*1e50*/  IADD3 R21, P1, R12.reuse, UR14, RZ ;  /* 0x0000000e0c157c10 */ /* 0x040fe4000ff3e0ff */
[----:B------:R-:W4:Y:S02]  /*1e60*/  I2F.RP R4, R25 ;  /* 0x0000001900047306 */ /* 0x000f240000209400 */
[----:B------:R-:W-:Y:S02]  /*1e70*/  LEA.HI.X.SX32 R22, R12, UR15, 0x1, P1 ;  /* 0x0000000f0c167c11 */ /* 0x000fe400088f0eff */
[----:B------:R-:W-:-:S04]  /*1e80*/  IADD3 R12, P1, R17, UR16, RZ ;  /* 0x00000010110c7c10 */ /* 0x000fc8000ff3e0ff */
[----:B------:R-:W-:Y:S02]  /*1e90*/  LEA.HI.X.SX32 R17, R17, UR17, 0x1, P1 ;  /* 0x0000001111117c11 */ /* 0x000fe400088f0eff */
[----:B------:R-:W-:Y:S01]  /*1ea0*/  PLOP3.LUT P1, PT, PT, PT, UP0, 0x80, 0x0 ;  /* 0x000000000000781c */ /* 0x000fe20003f2f008 */
[----:B----4-:R-:W4:Y:S02]  /*1eb0*/  MUFU.RCP R4, R4 ;  /* 0x0000000400047308 */ /* 0x010f240000001000 */
[----:B----4-:R-:W-:-:S06]  /*1ec0*/  VIADD R5, R4, 0xffffffe ;  /* 0x0ffffffe04057836 */ /* 0x010fcc0000000000 */
[----:B------:R-:W4:Y:S02]  /*1ed0*/  F2I.FTZ.U32.TRUNC.NTZ R27, R5 ;  /* 0x00000005001b7305 */ /* 0x000f24000021f000 */
[----:B----4-:R-:W-:Y:S02]  /*1ee0*/  IMAD.MOV R24, RZ, RZ, -R27 ;  /* 0x000000ffff187224 */ /* 0x010fe400078e0a1b */
[----:B------:R-:W-:Y:S05]  /*1ef0*/  @!P1 BRA `(.L_x_14) ;  /* 0x00000000002c9947 */ /* 0x000fea0003800000 */
[----:B------:R-:W-:-:S05]  /*1f00*/  IADD3 R21, P1, R21, UR6, RZ ;  /* 0x0000000615157c10 */ /* 0x000fca000ff3e0ff */
[----:B------:R-:W-:-:S04]  /*1f10*/  IMAD.X R23, RZ, RZ, R22, P1 ;  /* 0x000000ffff177224 */ /* 0x000fc800008e0616 */
[----:B------:R-:W-:-:S04]  /*1f20*/  IMAD.WIDE.U32 R4, R23, UR12, RZ ;  /* 0x0000000c17047c25 */ /* 0x000fc8000f8e00ff */
[----:B-1----:R-:W-:-:S04]  /*1f30*/  IMAD.WIDE.U32 R14, P1, R21, UR13, R4 ;  /* 0x0000000d150e7c25 */ /* 0x002fc8000f820004 */
[----:B------:R-:W-:-:S04]  /*1f40*/  IMAD.WIDE.U32 R4, R21, UR12, RZ ;  /* 0x0000000c15047c25 */ /* 0x000fc8000f8e00ff */
[----:B------:R-:W-:Y:S01]  /*1f50*/  IMAD.X R19, RZ, RZ, RZ, P1 ;  /* 0x000000ffff137224 */ /* 0x000fe200008e06ff */
[----:B------:R-:W-:Y:S01]  /*1f60*/  IADD3 RZ, P1, R5, R14, RZ ;  /* 0x0000000e05ff7210 */ /* 0x000fe20007f3e0ff */
[----:B------:R-:W-:-:S04]  /*1f70*/  IMAD.MOV.U32 R18, RZ, RZ, R15 ;  /* 0x000000ffff127224 */ /* 0x000fc800078e000f */
[----:B------:R-:W-:-:S04]  /*1f80*/  IMAD.WIDE.U32.X R4, R23, UR13, R18, P1 ;  /* 0x0000000d17047c25 */ /* 0x000fc800088e0412 */
[----:B------:R-:W-:Y:S01]  /*1f90*/  IMAD.MOV.U32 R21, RZ, RZ, R4 ;  /* 0x000000ffff157224 */ /* 0x000fe200078e0004 */
[----:B------:R-:W-:-:S07]  /*1fa0*/  MOV R22, R5 ;  /* 0x0000000500167202 */ /* 0x000fce0000000f00 */
.L_x_14:
        /* <DEDUP_REMOVED lines=10> */
[----:B------:R-:W-:Y:S02]  /*2050*/  IMAD.MOV.U32 R12, RZ, RZ, R4 ;  /* 0x000000ffff0c7224 */ /* 0x000fe400078e0004 */
[----:B------:R-:W-:-:S07]  /*2060*/  IMAD.MOV.U32 R17, RZ, RZ, R5 ;  /* 0x000000ffff117224 */ /* 0x000fce00078e0005 */
.L_x_15:
[----:B------:R-:W-:Y:S01]  /*2070*/  SHF.R.U64 R12, R12, UR23, R17 ;  /* 0x000000170c0c7c19 */ /* 0x000fe20008001211 */
[----:B------:R-:W-:Y:S01]  /*2080*/  IMAD.MOV.U32 R4, RZ, RZ, R24 ;  /* 0x000000ffff047224 */ /* 0x000fe200078e0018 */
[----:B------:R-:W-:Y:S02]  /*2090*/  IABS R5, R11 ;  /* 0x0000000b00057213 */ /* 0x000fe40000000000 */
[-C--:B-1----:R-:W-:Y:S01]  /*20a0*/  IABS R18, R10.reuse ;  /* 0x0000000a00127213 */ /* 0x082fe20000000000 */
[----:B------:R-:W-:Y:S01]  /*20b0*/  VIADD R15, R12, UR5 ;  /* 0x000000050c0f7c36 */ /* 0x000fe20008000000 */
[----:B------:R-:W-:Y:S01]  /*20c0*/  SHF.R.U64 R21, R21, UR22, R22 ;  /* 0x0000001615157c19 */ /* 0x000fe20008001216 */
[----:B------:R-:W-:Y:S01]  /*20d0*/  IMAD.MOV R17, RZ, RZ, -R5 ;  /* 0x000000ffff117224 */ /* 0x000fe200078e0a05 */
[----:B------:R-:W-:Y:S01]  /*20e0*/  MOV R5, R27 ;  /* 0x0000001b00057202 */ /* 0x000fe20000000f00 */
[----:B------:R-:W-:Y:S01]  /*20f0*/  IMAD R12, R4, R25, RZ ;  /* 0x00000019040c7224 */ /* 0x000fe200078e02ff */
[----:B------:R-:W-:Y:S01]  /*2100*/  IABS R14, R15 ;  /* 0x0000000f000e7213 */ /* 0x000fe20000000000 */
[----:B------:R-:W-:Y:S01]  /*2110*/  IMAD.MOV.U32 R4, RZ, RZ, RZ ;  /* 0x000000ffff047224 */ /* 0x000fe200078e00ff */
[----:B------:R-:W-:-:S03]  /*2120*/  IABS R23, R10 ;  /* 0x0000000a00177213 */ /* 0x000fc60000000000 */
[----:B------:R-:W-:-:S04]  /*2130*/  IMAD.HI.U32 R4, R27, R12, R4 ;  /* 0x0000000c1b047227 */ /* 0x000fc800078e0004 */
[----:B------:R-:W-:Y:S02]  /*2140*/  IMAD.MOV.U32 R12, RZ, RZ, R17 ;  /* 0x000000ffff0c7224 */ /* 0x000fe400078e0011 */
[----:B------:R-:W1:Y:S01]  /*2150*/  I2F.RP R17, R18 ;  /* 0x0000001200117306 */ /* 0x000e620000209400 */
[----:B------:R-:W-:Y:S02]  /*2160*/  IMAD.MOV.U32 R5, RZ, RZ, R14 ;  /* 0x000000ffff057224 */ /* 0x000fe400078e000e */
[----:B------:R-:W-:Y:S02]  /*2170*/  VIADD R14, R21, UR4 ;  /* 0x00000004150e7c36 */ /* 0x000fe40008000000 */
[----:B------:R-:W-:-:S03]  /*2180*/  IMAD.HI.U32 R4, R4, R5, RZ ;  /* 0x0000000504047227 */ /* 0x000fc600078e00ff */
[----:B------:R-:W-:Y:S01]  /*2190*/  IABS R21, R14 ;  /* 0x0000000e00157213 */ /* 0x000fe20000000000 */
[----:B------:R-:W-:-:S05]  /*21a0*/  IMAD R12, R4, R12, R5 ;  /* 0x0000000c040c7224 */ /* 0x000fca00078e0205 */
[----:B------:R-:W-:Y:S01]  /*21b0*/  ISETP.GT.U32.AND P1, PT, R25, R12, PT ;  /* 0x0000000c1900720c */ /* 0x000fe20003f24070 */
[----:B-1----:R-:W1:-:S12]  /*21c0*/  MUFU.RCP R17, R17 ;  /* 0x0000001100117308 */ /* 0x002e580000001000 */
[----:B------:R-:W-:Y:S02]  /*21d0*/  @!P1 IMAD.IADD R12, R12, 0x1, -R25 ;  /* 0x000000010c0c9824 */ /* 0x000fe400078e0a19 */
[----:B-1----:R-:W-:Y:S02]  /*21e0*/  VIADD R4, R17, 0xffffffe ;  /* 0x0ffffffe11047836 */ /* 0x002fe40000000000 */
[----:B------:R-:W-:Y:S02]  /*21f0*/  IMAD.MOV R17, RZ, RZ, -R23 ;  /* 0x000000ffff117224 */ /* 0x000fe400078e0a17 */
[----:B------:R1:W4:Y:S02]  /*2200*/  F2I.FTZ.U32.TRUNC.NTZ R5, R4 ;  /* 0x0000000400057305 */ /* 0x000324000021f000 */
[----:B-1----:R-:W-:Y:S02]  /*2210*/  IMAD.MOV.U32 R4, RZ, RZ, RZ ;  /* 0x000000ffff047224 */ /* 0x002fe400078e00ff */
[----:B----4-:R-:W-:-:S04]  /*2220*/  IMAD.MOV R19, RZ, RZ, -R5 ;  /* 0x000000ffff137224 */ /* 0x010fc800078e0a05 */
[----:B------:R-:W-:-:S04]  /*2230*/  IMAD R19, R19, R18, RZ ;  /* 0x0000001213137224 */ /* 0x000fc800078e02ff */
[----:B------:R-:W-:-:S04]  /*2240*/  IMAD.HI.U32 R22, R5, R19, R4 ;  /* 0x0000001305167227 */ /* 0x000fc800078e0004 */
[----:B------:R-:W-:-:S04]  /*2250*/  IMAD.MOV.U32 R5, RZ, RZ, R21 ;  /* 0x000000ffff057224 */ /* 0x000fc800078e0015 */
[----:B------:R-:W-:-:S04]  /*2260*/  IMAD.HI.U32 R4, R22, R5, RZ ;  /* 0x0000000516047227 */ /* 0x000fc800078e00ff */
[----:B------:R-:W-:-:S05]  /*2270*/  IMAD R5, R4, R17, R5 ;  /* 0x0000001104057224 */ /* 0x000fca00078e0205 */
[----:B------:R-:W-:-:S13]  /*2280*/  ISETP.GT.U32.AND P1, PT, R18, R5, PT ;  /* 0x000000051200720c */ /* 0x000fda0003f24070 */
[----:B------:R-:W-:Y:S02]  /*2290*/  @!P1 IADD3 R5, R5, -R18, RZ ;  /* 0x8000001205059210 */ /* 0x000fe40007ffe0ff */
[----:B------:R-:W-:-:S13]  /*22a0*/  ISETP.GT.U32.AND P1, PT, R25, R12, PT ;  /* 0x0000000c1900720c */ /* 0x000fda0003f24070 */
[----:B------:R-:W-:Y:S01]  /*22b0*/  @!P1 IMAD.IADD R12, R12, 0x1, -R25 ;  /* 0x000000010c0c9824 */ /* 0x000fe200078e0a19 */
[----:B------:R-:W-:-:S03]  /*22c0*/  ISETP.GT.U32.AND P1, PT, R18, R5, PT ;  /* 0x000000051200720c */ /* 0x000fc60003f24070 */
[----:B------:R-:W-:-:S10]  /*22d0*/  IMAD.MOV.U32 R4, RZ, RZ, R12 ;  /* 0x000000ffff047224 */ /* 0x000fd400078e000c */
[----:B------:R-:W-:Y:S01]  /*22e0*/  @!P1 IMAD.IADD R5, R5, 0x1, -R18 ;  /* 0x0000000105059824 */ /* 0x000fe200078e0a12 */
[----:B------:R-:W-:-:S13]  /*22f0*/  ISETP.GE.AND P1, PT, R15, RZ, PT ;  /* 0x000000ff0f00720c */ /* 0x000fda0003f26270 */
[----:B------:R-:W-:Y:S01]  /*2300*/  @!P1 IMAD.MOV R4, RZ, RZ, -R4 ;  /* 0x000000ffff049224 */ /* 0x000fe200078e0a04 */
[----:B------:R-:W-:-:S13]  /*2310*/  ISETP.GE.AND P1, PT, R14, RZ, PT ;  /* 0x000000ff0e00720c */ /* 0x000fda0003f26270 */
[----:B------:R-:W-:Y:S01]  /*2320*/  @!P1 IMAD.MOV R5, RZ, RZ, -R5 ;  /* 0x000000ffff059224 */ /* 0x000fe200078e0a05 */
[----:B------:R-:W-:-:S13]  /*2330*/  ISETP.NE.AND P1, PT, RZ, UR10, PT ;  /* 0x0000000aff007c0c */ /* 0x000fda000bf25270 */
[----:B------:R-:W-:Y:S02]  /*2340*/  @!P1 LOP3.LUT R4, RZ, UR10, RZ, 0x33, !PT ;  /* 0x0000000aff049c12 */ /* 0x000fe4000f8e33ff */
[----:B------:R-:W-:-:S03]  /*2350*/  ISETP.NE.AND P1, PT, RZ, UR9, PT ;  /* 0x00000009ff007c0c */ /* 0x000fc6000bf25270 */
[----:B------:R-:W-:-:S10]  /*2360*/  IMAD.IADD R4, R15, 0x1, -R4 ;  /* 0x000000010f047824 */ /* 0x000fd400078e0a04 */
[----:B------:R-:W-:Y:S02]  /*2370*/  @!P1 LOP3.LUT R5, RZ, UR9, RZ, 0x33, !PT ;  /* 0x00000009ff059c12 */ /* 0x000fe4000f8e33ff */
[----:B------:R-:W-:-:S03]  /*2380*/  PLOP3.LUT P1, PT, PT, PT, UP3, 0x80, 0x0 ;  /* 0x000000000000781c */ /* 0x000fc60003f2f038 */
[----:B------:R-:W-:-:S04]  /*2390*/  IMAD.IADD R5, R14, 0x1, -R5 ;  /* 0x000000010e057824 */ /* 0x000fc800078e0a05 */
[CC--:B------:R-:W-:Y:S01]  /*23a0*/  IMAD R27, R4.reuse, R5.reuse, RZ ;  /* 0x00000005041b7224 */ /* 0x0c0fe200078e02ff */
[----:B------:R-:W-:-:S04]  /*23b0*/  SEL R15, R4, R5, !P1 ;  /* 0x00000005040f7207 */ /* 0x000fc80004800000 */
[--C-:B------:R-:W-:Y:S01]  /*23c0*/  SHF.R.S32.HI R5, RZ, 0x1f, R15.reuse ;  /* 0x0000001fff057819 */ /* 0x100fe2000001140f */
[----:B------:R-:W-:Y:S01]  /*23d0*/  IMAD.MOV.U32 R4, RZ, RZ, R15 ;  /* 0x000000ffff047224 */ /* 0x000fe200078e000f */
[----:B------:R-:W-:-:S07]  /*23e0*/  SHF.R.S32.HI R29, RZ, 0x1f, R27 ;  /* 0x0000001fff1d7819 */ /* 0x000fce000001141b */
.L_x_13:
[----:B------:R-:W-:Y:S05]  /*23f0*/  BSYNC B0 ;  /* 0x0000000000007941 */ /* 0x000fea0003800000 */
.L_x_12:
[----:B-1----:R-:W1:Y:S04]  /*2400*/  SHFL.UP PT, R14, R27, 0x1, RZ ;  /* 0x042000001b0e7989 */ /* 0x002e6800000e00ff */
[----:B------:R-:W4:Y:S01]  /*2410*/  SHFL.UP PT, R12, R29, 0x1, RZ ;  /* 0x042000001d0c7989 */ /* 0x000f2200000e00ff */
[----:B-1----:R-:W-:Y:S02]  /*2420*/  SEL R14, R14, RZ, P2 ;  /* 0x000000ff0e0e7207 */ /* 0x002fe40001000000 */
[----:B----4-:R-:W-:Y:S02]  /*2430*/  SEL R12, R12, RZ, P2 ;  /* 0x000000ff0c0c7207 */ /* 0x010fe40001000000 */
[----:B------:R-:W-:-:S05]  /*2440*/  IADD3 R17, P1, R14, R27, RZ ;  /* 0x0000001b0e117210 */ /* 0x000fca0007f3e0ff */
[----:B------:R-:W-:Y:S01]  /*2450*/  IMAD.X R25, R12, 0x1, R29, P1 ;  /* 0x000000010c197824 */ /* 0x000fe200008e061d */
[----:B------:R-:W1:Y:S04]  /*2460*/  SHFL.UP PT, R14, R17, 0x2, RZ ;  /* 0x04400000110e7989 */ /* 0x000e6800000e00ff */
[----:B------:R-:W4:Y:S01]  /*2470*/  SHFL.UP PT, R12, R25, 0x2, RZ ;  /* 0x04400000190c7989 */ /* 0x000f2200000e00ff */
[----:B-1----:R-:W-:Y:S02]  /*2480*/  SEL R14, R14, RZ, P3 ;  /* 0x000000ff0e0e7207 */ /* 0x002fe40001800000 */
[----:B----4-:R-:W-:Y:S02]  /*2490*/  SEL R12, R12, RZ, P3 ;  /* 0x000000ff0c0c7207 */ /* 0x010fe40001800000 */
[----:B------:R-:W-:-:S04]  /*24a0*/  IADD3 R19, P1, R14, R17, RZ ;  /* 0x000000110e137210 */ /* 0x000fc80007f3e0ff */
[----:B------:R-:W-:Y:S01]  /*24b0*/  IADD3.X R23, R12, R25, RZ, P1, !PT ;  /* 0x000000190c177210 */ /* 0x000fe20000ffe4ff */
[----:B------:R-:W1:Y:S04]  /*24c0*/  SHFL.UP PT, R14, R19, 0x4, RZ ;  /* 0x04800000130e7989 */ /* 0x000e6800000e00ff */
        /* <DEDUP_REMOVED lines=17> */
[----:B---3--:R-:W-:-:S05]  /*25e0*/  IADD3 R18, P1, R14, R7, RZ ;  /* 0x000000070e127210 */ /* 0x008fca0007f3e0ff */
[----:B--2---:R-:W-:Y:S01]  /*25f0*/  IMAD.X R19, R15, 0x1, R6, P1 ;  /* 0x000000010f137824 */ /* 0x004fe200008e0606 */
[----:B------:R-:W-:-:S04]  /*2600*/  ISETP.GT.U32.AND P1, PT, R18, UR8, PT ;  /* 0x0000000812007c0c */ /* 0x000fc8000bf24070 */
[----:B------:R-:W-:-:S13]  /*2610*/  ISETP.GT.U32.AND.EX P1, PT, R19, UR7, PT, P1 ;  /* 0x0000000713007c0c */ /* 0x000fda000bf24110 */
[----:B------:R-:W-:-:S04]  /*2620*/  VOTE.ANY R12, PT, P1 ;  /* 0x00000000000c7806 */ /* 0x000fc800008e0100 */
[----:B------:R-:W-:-:S13]  /*2630*/  ISETP.NE.AND P1, PT, R12, RZ, PT ;  /* 0x000000ff0c00720c */ /* 0x000fda0003f25270 */
[----:B------:R-:W-:Y:S05]  /*2640*/  @!P1 BRA `(.L_x_16) ;  /* 0xfffffff400b89947 */ /* 0x000fea000383ffff */
[----:B------:R-:W-:Y:S02]  /*2650*/  IMAD.MOV.U32 R18, RZ, RZ, R14 ;  /* 0x000000ffff127224 */ /* 0x000fe400078e000e */
[----:B------:R-:W-:-:S07]  /*2660*/  IMAD.MOV.U32 R19, RZ, RZ, R15 ;  /* 0x000000ffff137224 */ /* 0x000fce00078e000f */
.L_x_11:
[----:B------:R-:W1:Y:S08]  /*2670*/  BREV R12, R12 ;  /* 0x0000000c000c7301 */ /* 0x000e700000000000 */
[----:B-1----:R-:W1:Y:S02]  /*2680*/  FLO.U32.SH R17, R12 ;  /* 0x0000000c00117300 */ /* 0x002e6400000e0400 */
[----:B-1----:R-:W1:Y:S02]  /*2690*/  SHFL.IDX PT, R0, R0, R17, 0x1f ;  /* 0x00001f1100007589 */ /* 0x002e6400000e0000 */
[----:B-1----:R-:W-:-:S13]  /*26a0*/  R2UR UR4, R0 ;  /* 0x00000000000472ca */ /* 0x002fda00000e0000 */
[----:B------:R-:W-:-:S05]  /*26b0*/  VIADD R2, R34, UR4 ;  /* 0x0000000422027c36 */ /* 0x000fca0008000000 */
[----:B------:R-:W-:-:S13]  /*26c0*/  ISETP.GE.AND P1, PT, R2, R3, PT ;  /* 0x000000030200720c */ /* 0x000fda0003f26270 */
[----:B------:R-:W1:Y:S02]  /*26d0*/  @!P1 LDC.64 R14, c[0x0][0x918] ;  /* 0x00024600ff0e9b82 */ /* 0x000e640000000a00 */
[----:B-1----:R-:W-:-:S05]  /*26e0*/  @!P1 IMAD.WIDE R14, R2, 0xc, R14 ;  /* 0x0000000c020e9825 */ /* 0x002fca00078e020e */
[----:B-----5:R1:W5:Y:S04]  /*26f0*/  @!P1 LDG.E R8, desc[UR38][R14.64] ;  /* 0x000000260e089981 */ /* 0x020368000c1e1900 */
[----:B------:R1:W5:Y:S01]  /*2700*/  @!P1 LDG.E R9, desc[UR38][R14.64+0x4] ;  /* 0x000004260e099981 */ /* 0x000362000c1e1900 */
[----:B------:R-:W-:-:S03]  /*2710*/  IADD3 R2, P1, P2, R18, R7, -R27 ;  /* 0x0000000712027210 */ /* 0x000fc60007a3e81b */
[----:B------:R-:W-:Y:S01]  /*2720*/  SHFL.IDX PT, R7, R29, R17, 0x1f ;  /* 0x00001f111d077589 */ /* 0x000fe200000e0000 */
[----:B------:R-:W-:-:S03]  /*2730*/  IADD3.X R18, R19, R6, ~R29, P1, P2 ;  /* 0x0000000613127210 */ /* 0x000fc60000fe4c1d */
[----:B------:R-:W2:Y:S04]  /*2740*/  SHFL.IDX PT, R2, R2, R17, 0x1f ;  /* 0x00001f1102027589 */ /* 0x000ea800000e0000 */
[----:B------:R-:W3:Y:S04]  /*2750*/  SHFL.IDX PT, R18, R18, R17, 0x1f ;  /* 0x00001f1112127589 */ /* 0x000ee800000e0000 */
[----:B------:R1:W4:Y:S04]  /*2760*/  SHFL.IDX PT, R6, R27, R17, 0x1f ;  /* 0x00001f111b067589 */ /* 0x00032800000e0000 */
[----:B------:R1:W1:Y:S04]  /*2770*/  SHFL.IDX PT, R5, R5, R17, 0x1f ;  /* 0x00001f1105057589 */ /* 0x00026800000e0000 */
[----:B------:R1:W1:Y:S01]  /*2780*/  SHFL.IDX PT, R4, R4, R17, 0x1f ;  /* 0x00001f1104047589 */ /* 0x00026200000e0000 */
[----:B--2---:R-:W-:-:S02]  /*2790*/  R2UR UR5, R2 ;  /* 0x00000000020572ca */ /* 0x004fc400000e0000 */
[----:B---3--:R-:W-:-:S15]  /*27a0*/  R2UR UR6, R18 ;  /* 0x00000000120672ca */ /* 0x008fde00000e0000 */
.L_x_6:
[----:B------:R-:W-:Y:S01]  /*27b0*/  ISETP.LE.AND P1, PT, R3, UR4, PT ;  /* 0x0000000403007c0c */ /* 0x000fe2000bf23270 */
[----:B-1----:R-:W-:Y:S02]  /*27c0*/  IMAD.MOV.U32 R17, RZ, RZ, -0x1 ;  /* 0xffffffffff117424 */ /* 0x002fe400078e00ff */
[----:B------:R-:W-:-:S10]  /*27d0*/  IMAD.MOV.U32 R18, RZ, RZ, -0x1 ;  /* 0xffffffffff127424 */ /* 0x000fd400078e00ff */
[----:B------:R-:W-:Y:S05]  /*27e0*/  @P1 BRA `(.L_x_5) ;  /* 0x0000000400041947 */ /* 0x000fea0003800000 */
[----:B------:R-:W-:Y:S01]  /*27f0*/  UIADD3 UR14, UP2, -UR5, UR8, URZ ;  /* 0x00000008050e7290 */ /* 0x000fe2000ff5e13f */
[----:B------:R-:W1:Y:S01]  /*2800*/  S2UR UR17, SR_CTAID.Y ;  /* 0x00000000001179c3 */ /* 0x000e620000002600 */
[----:B------:R-:W-:Y:S01]  /*2810*/  ULDC UR16, c[0x0][0x8c0] ;  /* 0x0002300000107ab9 */ /* 0x000fe20000000800 */
[----:B------:R-:W-:Y:S01]  /*2820*/  ULDC UR20, c[0x0][0x8b0] ;  /* 0x00022c0000147ab9 */ /* 0x000fe20000000800 */
[----:B------:R-:W-:Y:S01]  /*2830*/  UIADD3.X UR11, ~UR6, UR7, URZ, UP2, !UPT ;  /* 0x00000007060b7290 */ /* 0x000fe200097fe53f */
[--C-:B------:R-:W-:Y:S01]  /*2840*/  SHF.R.U32.HI R23, RZ, UR20, R5.reuse ;  /* 0x00000014ff177c19 */ /* 0x100fe20008011605 */
[----:B------:R-:W-:Y:S01]  /*2850*/  ULDC UR19, c[0x0][0x904] ;  /* 0x0002410000137ab9 */ /* 0x000fe20000000800 */
[----:B------:R-:W-:Y:S01]  /*2860*/  ULDC UR12, c[0x0][0x8a8] ;  /* 0x00022a00000c7ab9 */ /* 0x000fe20000000800 */
[----:B------:R-:W-:Y:S01]  /*2870*/  USHF.R.U32.HI UR15, URZ, UR16, UR11 ;  /* 0x000000103f0f7299 */ /* 0x000fe2000801160b */
[----:B------:R-:W-:Y:S01]  /*2880*/  SHF.R.U64 R16, R4, UR20, R5 ;  /* 0x0000001404107c19 */ /* 0x000fe20008001205 */
[----:B------:R-:W-:-:S02]  /*2890*/  USHF.R.U64 UR14, UR14, UR16, UR11 ;  /* 0x000000100e0e7299 */ /* 0x000fc4000800120b */
[----:B------:R-:W-:Y:S02]  /*28a0*/  USHF.R.U32.HI UR13, URZ, UR20, UR15 ;  /* 0x000000143f0d7299 */ /* 0x000fe4000801160f */
[----:B------:R-:W-:Y:S02]  /*28b0*/  UIADD3 UR12, UR12, -0x1, URZ ;  /* 0xffffffff0c0c7890 */ /* 0x000fe4000fffe03f */
[----:B------:R-:W-:Y:S02]  /*28c0*/  USHF.R.U32.HI UR21, URZ, UR19, UR13 ;  /* 0x000000133f157299 */ /* 0x000fe4000801160d */
[----:B------:R-:W-:Y:S02]  /*28d0*/  USHF.R.U64 UR15, UR14, UR20, UR15 ;  /* 0x000000140e0f7299 */ /* 0x000fe4000800120f */
[----:B------:R-:W-:Y:S02]  /*28e0*/  ULOP3.LUT UR14, UR14, UR12, URZ, 0xc0, !UPT ;  /* 0x0000000c0e0e7292 */ /* 0x000fe4000f8ec03f */
[----:B------:R-:W-:Y:S01]  /*28f0*/  LOP3.LUT R0, R23, UR21, RZ, 0xfc, !PT ;  /* 0x0000001517007c12 */ /* 0x000fe2000f8efcff */
[----:B------:R-:W-:-:S02]  /*2900*/  USHF.R.U64 UR13, UR15, UR19, UR13 ;  /* 0x000000130f0d7299 */ /* 0x000fc4000800120d */
[----:B-1----:R-:W-:Y:S01]  /*2910*/  USEL UR11, UR42, UR17, !UP3 ;  /* 0x000000112a0b7287 */ /* 0x002fe2000d800000 */
[----:B------:R-:W-:-:S13]  /*2920*/  ISETP.NE.U32.AND P1, PT, R0, RZ, PT ;  /* 0x000000ff0000720c */ /* 0x000fda0003f25070 */
[----:B------:R-:W-:Y:S05]  /*2930*/  @!P1 BRA `(.L_x_17) ;  /* 0x0000000000149947 */ /* 0x000fea0003800000 */
[----:B------:R-:W-:-:S07]  /*2940*/  MOV R12, 0x2960 ;  /* 0x00002960000c7802 */ /* 0x000fce0000000f00 */
[----:B----45:R-:W-:Y:S05]  /*2950*/  CALL.REL.NOINC `($__internal_0_$__cuda_sm20_div_u64) ;  /* 0x000000cc00607944 */ /* 0x030fea0003c00000 */
[----:B------:R-:W-:-:S05]  /*2960*/  IADD3 R12, -R0, RZ, RZ ;  /* 0x000000ff000c7210 */ /* 0x000fca0007ffe1ff */
[----:B------:R-:W-:Y:S01]  /*2970*/  IMAD R12, R16, R12, UR13 ;  /* 0x0000000d100c7e24 */ /* 0x000fe2000f8e020c */
[----:B------:R-:W-:Y:S06]  /*2980*/  BRA `(.L_x_18) ;  /* 0x0000000000507947 */ /* 0x000fec0003800000 */
.L_x_17:
[----:B------:R-:W1:Y:S01]  /*2990*/  I2F.U32.RP R0, R16 ;  /* 0x0000001000007306 */ /* 0x000e620000209000 */
[----:B------:R-:W-:-:S07]  /*29a0*/  ISETP.NE.U32.AND P3, PT, R16, RZ, PT ;  /* 0x000000ff1000720c */ /* 0x000fce0003f65070 */
[----:B-1----:R-:W1:Y:S02]  /*29b0*/  MUFU.RCP R0, R0 ;  /* 0x0000000000007308 */ /* 0x002e640000001000 */
[----:B-1----:R-:W-:-:S06]  /*29c0*/  VIADD R2, R0, 0xffffffe ;  /* 0x0ffffffe00027836 */ /* 0x002fcc0000000000 */
[----:B------:R1:W2:Y:S02]  /*29d0*/  F2I.FTZ.U32.TRUNC.NTZ R3, R2 ;  /* 0x0000000200037305 */ /* 0x0002a4000021f000 */
[----:B-1----:R-:W-:Y:S02]  /*29e0*/  IMAD.MOV.U32 R2, RZ, RZ, RZ ;  /* 0x000000ffff027224 */ /* 0x002fe400078e00ff */
[----:B--2---:R-:W-:-:S04]  /*29f0*/  IMAD.MOV R15, RZ, RZ, -R3 ;  /* 0x000000ffff0f7224 */ /* 0x004fc800078e0a03 */
[----:B------:R-:W-:-:S04]  /*2a00*/  IMAD R15, R15, R16, RZ ;  /* 0x000000100f0f7224 */ /* 0x000fc800078e02ff */
[----:B------:R-:W-:-:S06]  /*2a10*/  IMAD.HI.U32 R3, R3, R15, R2 ;  /* 0x0000000f03037227 */ /* 0x000fcc00078e0002 */
[----:B------:R-:W-:-:S04]  /*2a20*/  IMAD.HI.U32 R0, R3, UR13, RZ ;  /* 0x0000000d03007c27 */ /* 0x000fc8000f8e00ff */
[----:B------:R-:W-:-:S04]  /*2a30*/  IMAD.MOV R3, RZ, RZ, -R0 ;  /* 0x000000ffff037224 */ /* 0x000fc800078e0a00 */
[----:B------:R-:W-:-:S05]  /*2a40*/  IMAD R3, R16, R3, UR13 ;  /* 0x0000000d10037e24 */ /* 0x000fca000f8e0203 */
[----:B------:R-:W-:-:S13]  /*2a50*/  ISETP.GE.U32.AND P1, PT, R3, R16, PT ;  /* 0x000000100300720c */ /* 0x000fda0003f26070 */
[----:B------:R-:W-:Y:S02]  /*2a60*/  @P1 IMAD.IADD R3, R3, 0x1, -R16 ;  /* 0x0000000103031824 */ /* 0x000fe400078e0a10 */
[----:B------:R-:W-:-:S03]  /*2a70*/  @P1 VIADD R0, R0, 0x1 ;  /* 0x0000000100001836 */ /* 0x000fc60000000000 */
[----:B------:R-:W-:-:S13]  /*2a80*/  ISETP.GE.U32.AND P2, PT, R3, R16, PT ;  /* 0x000000100300720c */ /* 0x000fda0003f46070 */
[----:B------:R-:W-:Y:S01]  /*2a90*/  @P2 VIADD R0, R0, 0x1 ;  /* 0x0000000100002836 */ /* 0x000fe20000000000 */
[----:B------:R-:W-:-:S05]  /*2aa0*/  @!P3 LOP3.LUT R0, RZ, R16, RZ, 0x33, !PT ;  /* 0x00000010ff00b212 */ /* 0x000fca00078e33ff */
[----:B------:R-:W-:-:S04]  /*2ab0*/  IMAD.MOV R12, RZ, RZ, -R0 ;  /* 0x000000ffff0c7224 */ /* 0x000fc800078e0a00 */
[----:B------:R-:W-:-:S07]  /*2ac0*/  IMAD R12, R16, R12, UR13 ;  /* 0x0000000d100c7e24 */ /* 0x000fce000f8e020c */
.L_x_18:
[----:B------:R-:W1:Y:S01]  /*2ad0*/  LDC R15, c[0x0][0x8a8] ;  /* 0x00022a00ff0f7b82 */ /* 0x000e620000000800 */
[----:B------:R-:W-:Y:S01]  /*2ae0*/  ULDC UR13, c[0x0][0x904] ;  /* 0x00024100000d7ab9 */ /* 0x000fe20000000800 */
[----:B------:R-:W-:Y:S01]  /*2af0*/  UMOV UR12, 0xffffffff ;  /* 0xffffffff000c7882 */ /* 0x000fe20000000000 */
[----:B------:R-:W-:Y:S01]  /*2b00*/  PLOP3.LUT P1, PT, PT, PT, UP3, 0x80, 0x0 ;  /* 0x000000000000781c */ /* 0x000fe20003f2f038 */
[----:B------:R-:W-:-:S04]  /*2b10*/  USHF.L.U32 UR12, UR12, UR13, URZ ;  /* 0x0000000d0c0c7299 */ /* 0x000fc8000800063f */
[----:B------:R-:W2:Y:S02]  /*2b20*/  LDC R17, c[0x0][0x8b8] ;  /* 0x00022e00ff117b82 */ /* 0x000ea40000000800 */
[----:B------:R-:W-:Y:S01]  /*2b30*/  LOP3.LUT R2, RZ, UR12, RZ, 0x33, !PT ;  /* 0x0000000cff027c12 */ /* 0x000fe2000f8e33ff */
[----:B------:R-:W-:Y:S02]  /*2b40*/  UMOV UR12, 0x1 ;  /* 0x00000001000c7882 */ /* 0x000fe40000000000 */
[----:B------:R-:W-:Y:S01]  /*2b50*/  USHF.L.U32 UR12, UR12, UR13, URZ ;  /* 0x0000000d0c0c7299 */ /* 0x000fe2000800063f */
[----:B------:R-:W-:Y:S02]  /*2b60*/  LOP3.LUT R3, R2, UR15, RZ, 0xc0, !PT ;  /* 0x0000000f02037c12 */ /* 0x000fe4000f8ec0ff */
[----:B------:R-:W-:Y:S02]  /*2b70*/  @P1 IMAD.U32 R18, RZ, RZ, UR4 ;  /* 0x00000004ff121e24 */ /* 0x000fe4000f8e00ff */
[----:B------:R-:W-:-:S02]  /*2b80*/  @!P1 IMAD.U32 R18, RZ, RZ, UR4 ;  /* 0x00000004ff129e24 */ /* 0x000fc4000f8e00ff */
[----:B------:R-:W-:Y:S02]  /*2b90*/  IMAD R0, R0, UR12, R3 ;  /* 0x0000000c00007c24 */ /* 0x000fe4000f8e0203 */
[----:B-1----:R-:W-:-:S05]  /*2ba0*/  IMAD R12, R12, R15, UR14 ;  /* 0x0000000e0c0c7e24 */ /* 0x002fca000f8e020f */
[----:B------:R-:W-:Y:S01]  /*2bb0*/  @P1 MOV R16, R12 ;  /* 0x0000000c00101202 */ /* 0x000fe20000000f00 */
[----:B--2---:R-:W-:Y:S01]  /*2bc0*/  IMAD R17, R0, R17, UR11 ;  /* 0x0000000b00117e24 */ /* 0x004fe2000f8e0211 */
[----:B------:R-:W-:-:S03]  /*2bd0*/  UMOV UR11, 0x1 ;  /* 0x00000001000b7882 */ /* 0x000fc60000000000 */
[----:B------:R-:W-:Y:S02]  /*2be0*/  @!P1 IMAD.MOV.U32 R16, RZ, RZ, R17 ;  /* 0x000000ffff109224 */ /* 0x000fe400078e0011 */
[----:B------:R-:W-:-:S07]  /*2bf0*/  @!P1 IMAD.MOV.U32 R17, RZ, RZ, R12 ;  /* 0x000000ffff119224 */ /* 0x000fce00078e000c */
.L_x_5:
[----:B------:R-:W-:-:S13]  /*2c00*/  ISETP.NE.AND P1, PT, RZ, UR11, PT ;  /* 0x0000000bff007c0c */ /* 0x000fda000bf25270 */
[----:B------:R-:W-:Y:S05]  /*2c10*/  @!P1 EXIT ;  /* 0x000000000000994d */ /* 0x000fea0003800000 */
[----:B------:R-:W1:Y:S02]  /*2c20*/  LDC.64 R24, c[0x0][0x290] ;  /* 0x0000a400ff187b82 */ /* 0x000e640000000a00 */
[----:B-1----:R-:W-:-:S05]  /*2c30*/  IMAD.WIDE R14, R18, 0xc, R24 ;  /* 0x0000000c120e7825 */ /* 0x002fca00078e0218 */
[----:B------:R1:W5:Y:S01]  /*2c40*/  LDG.E R19, desc[UR38][R14.64+0x8] ;  /* 0x000008260e137981 */ /* 0x000362000c1e1900 */
[----:B------:R-:W-:Y:S01]  /*2c50*/  UISETP.NE.AND UP2, UPT, UR18, 0x2, UPT ;  /* 0x000000021200788c */ /* 0x000fe2000bf45270 */
[----:B------:R-:W2:Y:S01]  /*2c60*/  S2UR UR58, SR_CgaCtaId ;  /* 0x00000000003a79c3 */ /* 0x000ea20000008800 */
[----:B------:R-:W-:Y:S01]  /*2c70*/  UMOV UR40, URZ ;  /* 0x0000003f00287c82 */ /* 0x000fe20008000000 */
[----:B------:R-:W-:Y:S01]  /*2c80*/  UMOV UR41, URZ ;  /* 0x0000003f00297c82 */ /* 0x000fe20008000000 */
[--C-:B------:R-:W-:Y:S01]  /*2c90*/  SHF.R.S32.HI R23, RZ, 0x1f, R18.reuse ;  /* 0x0000001fff177819 */ /* 0x100fe20000011412 */
[----:B------:R-:W-:Y:S01]  /*2ca0*/  IMAD.MOV.U32 R2, RZ, RZ, RZ ;  /* 0x000000ffff027224 */ /* 0x000fe200078e00ff */
[----:B------:R-:W-:Y:S01]  /*2cb0*/  PLOP3.LUT P1, PT, PT, PT, UP2, 0x80, 0x0 ;  /* 0x000000000000781c */ /* 0x000fe20003f2f028 */
[----:B------:R-:W-:-:S12]  /*2cc0*/  IMAD.MOV.U32 R22, RZ, RZ, R18 ;  /* 0x000000ffff167224 */ /* 0x000fd800078e0012 */
[----:B-1----:R-:W-:Y:S05]  /*2cd0*/  @P1 BRA `(.L_x_19) ;  /* 0x0000000000a01947 */ /* 0x002fea0003800000 */
[----:B-----5:R-:W-:Y:S01]  /*2ce0*/  R2UR UR11, R19 ;  /* 0x00000000130b72ca */ /* 0x020fe200000e0000 */
[----:B------:R-:W-:-:S04]  /*2cf0*/  ULOP3.LUT UR13, UR59, 0x1, URZ, 0xfc, !UPT ;  /* 0x000000013b0d7892 */ /* 0x000fc8000f8efc3f */
[----:B------:R-:W-:-:S06]  /*2d00*/  UISETP.NE.AND UP2, UPT, UR13, 0x3, UPT ;  /* 0x000000030d00788c */ /* 0x000fcc000bf45270 */
[----:B------:R-:W-:Y:S02]  /*2d10*/  PLOP3.LUT P2, PT, PT, PT, UP2, 0x80, 0x0 ;  /* 0x000000000000781c */ /* 0x000fe40003f4f028 */
[----:B------:R-:W-:-:S04]  /*2d20*/  UIADD3 UR11, UR11, 0x3f, URZ ;  /* 0x0000003f0b0b7890 */ /* 0x000fc8000fffe03f */
[----:B------:R-:W-:-:S04]  /*2d30*/  USHF.R.S32.HI UR12, URZ, 0x1f, UR11 ;  /* 0x0000001f3f0c7899 */ /* 0x000fc8000801140b */
[----:B------:R-:W-:-:S04]  /*2d40*/  ULEA.HI UR12, UR12, UR11, URZ, 0x6 ;  /* 0x0000000b0c0c7291 */ /* 0x000fc8000f8f303f */
[----:B------:R-:W-:Y:S01]  /*2d50*/  USHF.R.S32.HI UR40, URZ, 0x6, UR12 ;  /* 0x000000063f287899 */ /* 0x000fe2000801140c */
[----:B------:R-:W-:Y:S11]  /*2d60*/  @!P2 BRA `(.L_x_20) ;  /* 0x000000000004a947 */ /* 0x000ff60003800000 */
[----:B--2---:R-:W-:Y:S01]  /*2d70*/  BPT.TRAP 0x1 ;  /* 0x000000040000795c */ /* 0x004fe20000300000 */
.L_x_20:
[----:B------:R-:W-:Y:S01]  /*2d80*/  UMOV UR11, 0x400 ;  /* 0x00000400000b7882 */ /* 0x000fe20000000000 */
[----:B------:R-:W-:Y:S01]  /*2d90*/  SHF.L.U32 R0, RZ, 0x1f, RZ ;  /* 0x0000001fff007819 */ /* 0x000fe200000006ff */
[----:B--2---:R-:W-:-:S09]  /*2da0*/  ULEA UR11, UR58, UR11, 0x18 ;  /* 0x0000000b3a0b7291 */ /* 0x004fd2000f8ec03f */
[----:B------:R-:W1:Y:S02]  /*2db0*/  SYNCS.PHASECHK.TRANS64.TRYWAIT P1, [UR11+0x34400], R0 ;  /* 0x03440000ff0075a7 */ /* 0x000e64000802014b */
[----:B-1----:R-:W-:Y:S05]  /*2dc0*/  @!P1 BRA `(.L_x_21) ;  /* 0x000000b400c89947 */ /* 0x002fea0003800000 */
.L_x_272:
[----:B------:R-:W2:Y:S01]  /*2dd0*/  LDS.128 R16, [UR11+0x34550] ;  /* 0x0345500bff107984 */ /* 0x000ea20008000c00 */
[----:B------:R-:W-:Y:S01]  /*2de0*/  @!PT LDS RZ, [RZ] ;  /* 0x00000000fffff984 */ /* 0x000fe20000000800 */
[----:B------:R-:W-:Y:S01]  /*2df0*/  @!PT LDS RZ, [RZ] ;  /* 0x00000000fffff984 */ /* 0x000fe20000000800 */
[----:B------:R-:W-:Y:S01]  /*2e00*/  @!PT LDS RZ, [RZ] ;  /* 0x00000000fffff984 */ /* 0x000fe20000000800 */
[----:B------:R-:W-:Y:S01]  /*2e10*/  @!PT LDS RZ, [RZ] ;  /* 0x00000000fffff984 */ /* 0x000fe20000000800 */
[----:B------:R3:W-:Y:S06]  /*2e20*/  MEMBAR.ALL.CTA ;  /* 0x0000000000007992 */ /* 0x0007ec0000008000 */
[----:B---3--:R-:W3:Y:S01]  /*2e30*/  FENCE.VIEW.ASYNC.S ;  /* 0x00000000000073c6 */ /* 0x008ee20000000000 */
[----:B------:R-:W-:Y:S05]  /*2e40*/  @!P2 BRA `(.L_x_22) ;  /* 0x000000000004a947 */ /* 0x000fea0003800000 */
[----:B------:R-:W-:Y:S01]  /*2e50*/  BPT.TRAP 0x1 ;  /* 0x000000040000795c */ /* 0x000fe20000300000 */
.L_x_22:
[----:B------:R-:W-:Y:S01]  /*2e60*/  UIADD3 UR11, UR11, 0x34440, URZ ;  /* 0x000344400b0b7890 */ /* 0x000fe2000fffe03f */
[----:B--2---:R-:W-:-:S03]  /*2e70*/  ISETP.NE.AND P1, PT, R19, RZ, PT ;  /* 0x000000ff1300720c */ /* 0x004fc60003f25270 */
[----:B------:R-:W-:-:S09]  /*2e80*/  UPRMT UR11, UR58, 0x654, UR11 ;  /* 0x000006543a0b7896 */ /* 0x000fd2000800000b */
[----:B---3--:R-:W-:Y:S01]  /*2e90*/  SYNCS.ARRIVE.TRANS64.RED.A1T0 RZ, [UR11], RZ ;  /* 0x000000ffffff79a7 */ /* 0x008fe2000810040b */
[----:B------:R-:W-:Y:S05]  /*2ea0*/  @!P1 EXIT ;  /* 0x000000000000994d */ /* 0x000fea0003800000 */
[----:B------:R-:W-:-:S05]  /*2eb0*/  IMAD.WIDE R14, R18, 0xc, R24 ;  /* 0x0000000c120e7825 */ /* 0x000fca00078e0218 */
[----:B------:R3:W5:Y:S01]  /*2ec0*/  LDG.E R19, desc[UR38][R14.64+0x8] ;  /* 0x000008260e137981 */ /* 0x000762000c1e1900 */
[----:B------:R-:W-:Y:S01]  /*2ed0*/  UISETP.GE.U32.AND UP2, UPT, UR40, 0x6, UPT ;  /* 0x000000062800788c */ /* 0x000fe2000bf46070 */
[--C-:B------:R-:W-:Y:S01]  /*2ee0*/  SHF.R.S32.HI R23, RZ, 0x1f, R18.reuse ;  /* 0x0000001fff177819 */ /* 0x100fe20000011412 */
[----:B------:R-:W-:Y:S01]  /*2ef0*/  UIMAD.WIDE.U32 UR12, UR40, -0x55555555, URZ ;  /* 0xaaaaaaab280c78a5 */ /* 0x000fe2000f8e003f */
[----:B------:R-:W-:Y:S01]  /*2f00*/  IMAD.MOV.U32 R2, RZ, RZ, 0x1 ;  /* 0x00000001ff027424 */ /* 0x000fe200078e00ff */
[----:B------:R-:W-:Y:S01]  /*2f10*/  UMOV UR41, URZ ;  /* 0x0000003f00297c82 */ /* 0x000fe20008000000 */
[----:B------:R-:W-:Y:S01]  /*2f20*/  IMAD.MOV.U32 R22, RZ, RZ, R18 ;  /* 0x000000ffff167224 */ /* 0x000fe200078e0012 */
[----:B------:R-:W-:-:S04]  /*2f30*/  USHF.R.U32.HI UR12, URZ, 0x2, UR13 ;  /* 0x000000023f0c7899 */ /* 0x000fc8000801160d */
[----:B------:R-:W-:Y:S02]  /*2f40*/  UIMAD UR40, UR12, -0x6, UR40 ;  /* 0xfffffffa0c2878a4 */ /* 0x000fe4000f8e0228 */
[----:B---3--:R-:W-:-:S12]  /*2f50*/  @UP2 ULOP3.LUT UR41, UR12, 0x1, URZ, 0xc0, !UPT ;  /* 0x000000010c292892 */ /* 0x008fd8000f8ec03f */
.L_x_19:
[----:B------:R-:W-:-:S04]  /*2f60*/  IMAD.WIDE.U32 R14, R22, 0xc, R24 ;  /* 0x0000000c160e7825 */ /* 0x000fc800078e0018 */
[----:B-1----:R-:W-:-:S04]  /*2f70*/  IMAD R3, R23, 0xc, RZ ;  /* 0x0000000c17037824 */ /* 0x002fc800078e02ff */
[----:B------:R-:W-:-:S05]  /*2f80*/  IMAD.IADD R15, R15, 0x1, R3 ;  /* 0x000000010f0f7824 */ /* 0x000fca00078e0203 */
[----:B------:R1:W5:Y:S04]  /*2f90*/  LDG.E R3, desc[UR38][R14.64+0x4] ;  /* 0x000004260e037981 */ /* 0x000368000c1e1900 */
[----:B------:R1:W5:Y:S01]  /*2fa0*/  LDG.E R0, desc[UR38][R14.64] ;  /* 0x000000260e007981 */ /* 0x000362000c1e1900 */
[----:B------:R-:W-:-:S13]  /*2fb0*/  PLOP3.LUT P1, PT, PT, PT, UP1, 0x80, 0x0 ;  /* 0x000000000000781c */ /* 0x000fda0003f2f018 */
[----:B-1----:R-:W-:Y:S05]  /*2fc0*/  @!P1 BRA `(.L_x_23) ;  /* 0x0000005800389947 */ /* 0x002fea0003800000 */
[----:B------:R-:W-:-:S06]  /*2fd0*/  UISETP.GT.U32.AND UP0, UPT, UR29, 0x1, UPT ;  /* 0x000000011d00788c */ /* 0x000fcc000bf04070 */
[----:B------:R-:W-:-:S13]  /*2fe0*/  PLOP3.LUT P0, PT, PT, PT, UP0, 0x80, 0x0 ;  /* 0x000000000000781c */ /* 0x000fda0003f0f008 */
[----:B--2---:R-:W-:Y:S05]  /*2ff0*/  @P0 EXIT ;  /* 0x000000000000094d */ /* 0x004fea0003800000 */
.L_x_24:
[----:B------:R-:W-:-:S08]  /*3000*/  NOP ;  /* 0x0000000000007918 */ /* 0x000fd00000000000 */
[----:B------:R-:W1:Y:S02]  /*3010*/  USETMAXREG.TRY_ALLOC.CTAPOOL UP0, 0xe8 ;  /* 0x000000e8000079c8 */ /* 0x000e640008000600 */
[----:B-1----:R-:W-:-:S13]  /*3020*/  PLOP3.LUT P0, PT, PT, PT, UP0, 0x80, 0x0 ;  /* 0x000000000000781c */ /* 0x002fda0003f0f008 */
[----:B------:R-:W-:Y:S05]  /*3030*/  @!P0 BRA `(.L_x_24) ;  /* 0xfffffffc00f08947 */ /* 0x000fea000383ffff */
[----:B------:R-:W1:Y:S01]  /*3040*/  SHFL.IDX PT, R13, R13, RZ, 0x1f ;  /* 0x00001fff0d0d7589 */ /* 0x000e6200000e0000 */
[----:B------:R-:W2:Y:S01]  /*3050*/  S2UR UR4, SR_CTAID.Y ;  /* 0x00000000000479c3 */ /* 0x000ea20000002600 */
[----:B------:R-:W-:Y:S01]  /*3060*/  UMOV UR36, URZ ;  /* 0x0000003f00247c82 */ /* 0x000fe20008000000 */
[----:B------:R-:W-:Y:S01]  /*3070*/  UMOV UR37, URZ ;  /* 0x0000003f00257c82 */ /* 0x000fe20008000000 */
[----:B-1----:R-:W-:Y:S01]  /*3080*/  LOP3.LUT P0, RZ, R13, 0x3, RZ, 0xc0, !PT ;  /* 0x000000030dff7812 */ /* 0x002fe2000780c0ff */
[----:B--2---:R-:W-:-:S12]  /*3090*/  UIMAD UR4, UR4, UR60, UR42 ;  /* 0x0000003c040472a4 */ /* 0x004fd8000f8e022a */
[----:B------:R-:W-:Y:S05]  /*30a0*/  @P0 BRA `(.L_x_25) ;  /* 0x0000000000a40947 */ /* 0x000fea0003800000 */
[----:B------:R-:W-:Y:S01]  /*30b0*/  ELECT P0, URZ, PT ;  /* 0x00000000003f782f */ /* 0x000fe20003800000 */
[----:B------:R-:W-:-:S12]  /*30c0*/  BSSY B0, `(.L_x_26) ;  /* 0x0000020000007945 */ /* 0x000fd80003800000 */
[----:B------:R-:W-:Y:S05]  /*30d0*/  @!P0 BRA `(.L_x_27) ;  /* 0x0000000000788947 */ /* 0x000fea0003800000 */
[----:B------:R-:W1:Y:S01]  /*30e0*/  S2UR UR6, SR_CgaCtaId ;  /* 0x00000000000679c3 */ /* 0x000e620000008800 */
[----:B------:R-:W-:Y:S01]  /*30f0*/  UISETP.NE.AND UP0, UPT, UR18, 0x1, UPT ;  /* 0x000000011200788c */ /* 0x000fe2000bf05270 */
[----:B------:R-:W-:-:S06]  /*3100*/  UMOV UR5, 0x400 ;  /* 0x0000040000057882 */ /* 0x000fcc0000000000 */
[----:B------:R-:W2:Y:S08]  /*3110*/  LDC.64 R4, c[0x0][0x700] ;  /* 0x0001c000ff047b82 */ /* 0x000eb00000000a00 */
[----:B----4-:R-:W2:Y:S08]  /*3120*/  LDC.64 R6, c[0x0][0x708] ;  /* 0x0001c200ff067b82 */ /* 0x010eb00000000a00 */
[----:B-----5:R-:W3:Y:S01]  /*3130*/  LDC.64 R8, c[0x0][0x710] ;  /* 0x0001c400ff087b82 */ /* 0x020ee20000000a00 */
[----:B-1----:R-:W-:-:S04]  /*3140*/  ULEA UR5, UR6, UR5, 0x18 ;  /* 0x0000000506057291 */ /* 0x002fc8000f8ec03f */
[----:B------:R-:W-:Y:S02]  /*3150*/  UIADD3 UR6, UR5, 0x80, URZ ;  /* 0x0000008005067890 */ /* 0x000fe4000fffe03f */
[----:B------:R-:W-:Y:S01]  /*3160*/  @!UP0 UIADD3 UR6, UR5, URZ, URZ ;  /* 0x0000003f05068290 */ /* 0x000fe2000fffe03f */
[----:B------:R-:W3:Y:S08]  /*3170*/  LDC.64 R10, c[0x0][0x718] ;  /* 0x0001c600ff0a7b82 */ /* 0x000ef00000000a00 */
[----:B------:R-:W1:Y:S01]  /*3180*/  LDC.64 R12, c[0x0][0x720] ;  /* 0x0001c800ff0c7b82 */ /* 0x000e620000000a00 */
[----:B--2---:R2:W-:Y:S07]  /*3190*/  STS.128 [UR6+0x34780], R4 ;  /* 0x03478004ff007988 */ /* 0x0045ee0008000c06 */
[----:B------:R-:W1:Y:S08]  /*31a0*/  LDC.64 R14, c[0x0][0x728] ;  /* 0x0001ca00ff0e7b82 */ /* 0x000e700000000a00 */
[----:B------:R-:W4:Y:S01]  /*31b0*/  LDC.64 R20, c[0x0][0x730] ;  /* 0x0001cc00ff147b82 */ /* 0x000f220000000a00 */
[----:B---3--:R2:W-:Y:S07]  /*31c0*/  STS.128 [UR6+0x34790], R8 ;  /* 0x03479008ff007988 */ /* 0x0085ee0008000c06 */
[----:B------:R-:W4:Y:S08]  /*31d0*/  LDC.64 R22, c[0x0][0x738] ;  /* 0x0001ce00ff167b82 */ /* 0x000f300000000a00 */
[----:B------:R-:W3:Y:S01]  /*31e0*/  LDC.64 R24, c[0x0][0x740] ;  /* 0x0001d000ff187b82 */ /* 0x000ee20000000a00 */
[----:B-1----:R2:W-:Y:S07]  /*31f0*/  STS.128 [UR6+0x347a0], R12 ;  /* 0x0347a00cff007988 */ /* 0x0025ee0008000c06 */
[----:B------:R-:W3:Y:S08]  /*3200*/  LDC.64 R26, c[0x0][0x748] ;  /* 0x0001d200ff1a7b82 */ /* 0x000ef00000000a00 */
[----:B------:R-:W1:Y:S01]  /*3210*/  LDC.64 R28, c[0x0][0x750] ;  /* 0x0001d400ff1c7b82 */ /* 0x000e620000000a00 */
[----:B----4-:R2:W-:Y:S07]  /*3220*/  STS.128 [UR6+0x347b0], R20 ;  /* 0x0347b014ff007988 */ /* 0x0105ee0008000c06 */
[----:B------:R-:W1:Y:S08]  /*3230*/  LDC.64 R30, c[0x0][0x758] ;  /* 0x0001d600ff1e7b82 */ /* 0x000e700000000a00 */
[----:B------:R-:W4:Y:S01]  /*3240*/  LDC.64 R36, c[0x0][0x760] ;  /* 0x0001d800ff247b82 */ /* 0x000f220000000a00 */
[----:B---3--:R2:W-:Y:S07]  /*3250*/  STS.128 [UR6+0x347c0], R24 ;  /* 0x0347c018ff007988 */ /* 0x0085ee0008000c06 */
[----:B------:R-:W4:Y:S08]  /*3260*/  LDC.64 R38, c[0x0][0x768] ;  /* 0x0001da00ff267b82 */ /* 0x000f300000000a00 */
[----:B------:R-:W3:Y:S01]  /*3270*/  LDC.64 R40, c[0x0][0x770] ;  /* 0x0001dc00ff287b82 */ /* 0x000ee20000000a00 */
[----:B-1----:R2:W-:Y:S07]  /*3280*/  STS.128 [UR6+0x347d0], R28 ;  /* 0x0347d01cff007988 */ /* 0x0025ee0008000c06 */
[----:B------:R-:W3:Y:S01]  /*3290*/  LDC.64 R42, c[0x0][0x778] ;  /* 0x0001de00ff2a7b82 */ /* 0x000ee20000000a00 */
[----:B----4-:R2:W-:Y:S04]  /*32a0*/  STS.128 [UR6+0x347e0], R36 ;  /* 0x0347e024ff007988 */ /* 0x0105e80008000c06 */
[----:B---3--:R2:W-:Y:S02]  /*32b0*/  STS.128 [UR6+0x347f0], R40 ;  /* 0x0347f028ff007988 */ /* 0x0085e40008000c06 */
.L_x_27:
[----:B------:R-:W-:Y:S05]  /*32c0*/  BSYNC B0 ;  /* 0x0000000000007941 */ /* 0x000fea0003800000 */
.L_x_26:
[----:B------:R-:W-:Y:S01]  /*32d0*/  UISETP.NE.AND UP0, UPT, UR18, 0x1, UPT ;  /* 0x000000011200788c */ /* 0x000fe2000bf05270 */
[----:B------:R-:W-:Y:S01]  /*32e0*/  NOP ;  /* 0x0000000000007918 */ /* 0x000fe20000000000 */
[----:B------:R-:W-:Y:S01]  /*32f0*/  ULDC UR5, c[0x0][0x884] ;  /* 0x0002210000057ab9 */ /* 0x000fe20000000800 */
[----:B------:R-:W-:Y:S01]  /*3300*/  ULDC.64 UR36, c[0x0][0x800] ;  /* 0x0002000000247ab9 */ /* 0x000fe20000000a00 */
[----:B------:R-:W-:-:S04]  /*3310*/  USEL UR5, UR5, URZ, UP0 ;  /* 0x0000003f05057287 */ /* 0x000fc80008000000 */
[----:B------:R-:W-:-:S04]  /*3320*/  UIADD3 UR5, UR4, UR5, URZ ;  /* 0x0000000504057290 */ /* 0x000fc8000fffe03f */
[----:B------:R-:W-:-:S12]  /*3330*/  UIMAD.WIDE UR36, UR5, 0x80, UR36 ;  /* 0x00000080052478a5 */ /* 0x000fd8000f8e0224 */
.L_x_25:
[----:B------:R-:W-:-:S13]  /*3340*/  ISETP.NE.AND P0, PT, RZ, UR43, PT ;  /* 0x0000002bff007c0c */ /* 0x000fda000bf05270 */
[----:B------:R-:W-:Y:S05]  /*3350*/  @P0 BRA `(.L_x_28) ;  /* 0x00000004000c0947 */ /* 0x000fea0003800000 */
[----:B------:R-:W-:Y:S01]  /*3360*/  ELECT P0, URZ, PT ;  /* 0x00000000003f782f */ /* 0x000fe20003800000 */
[----:B------:R-:W-:-:S12]  /*3370*/  BSSY B0, `(.L_x_29) ;  /* 0x000002c000007945 */ /* 0x000fd80003800000 */
[----:B------:R-:W-:Y:S05]  /*3380*/  @!P0 BRA `(.L_x_30) ;  /* 0x0000000000a88947 */ /* 0x000fea0003800000 */
[----:B--2-4-:R-:W1:Y:S08]  /*3390*/  LDC.64 R6, c[0x0][0x820] ;  /* 0x00020800ff067b82 */ /* 0x014e700000000a00 */
[----:B------:R-:W2:Y:S01]  /*33a0*/  LDC.64 R4, c[0x0][0x818] ;  /* 0x00020600ff047b82 */ /* 0x000ea20000000a00 */
[----:B-1----:R-:W-:-:S06]  /*33b0*/  IMAD.WIDE R6, R18, 0x8, R6 ;  /* 0x0000000812067825 */ /* 0x002fcc00078e0206 */
[----:B------:R-:W3:Y:S01]  /*33c0*/  LDG.E.64 R6, desc[UR38][R6.64] ;  /* 0x0000002606067981 */ /* 0x000ee2000c1e1b00 */
[----:B--2---:R-:W-:-:S06]  /*33d0*/  IMAD.WIDE R4, R18, 0x8, R4 ;  /* 0x0000000812047825 */ /* 0x004fcc00078e0204 */
[----:B------:R-:W2:Y:S01]  /*33e0*/  LDG.E.64 R4, desc[UR38][R4.64] ;  /* 0x0000002604047981 */ /* 0x000ea2000c1e1b00 */
[----:B------:R-:W1:Y:S01]  /*33f0*/  S2UR UR5, SR_CgaCtaId ;  /* 0x00000000000579c3 */ /* 0x000e620000008800 */
[----:B------:R-:W-:Y:S01]  /*3400*/  UISETP.NE.AND UP0, UPT, UR18, 0x1, UPT ;  /* 0x000000011200788c */ /* 0x000fe2000bf05270 */
[----:B------:R-:W-:Y:S01]  /*3410*/  CS2R R10, SRZ ;  /* 0x00000000000a7805 */ /* 0x000fe2000001ff00 */
[----:B------:R-:W-:Y:S02]  /*3420*/  UMOV UR4, 0x400 ;  /* 0x0000040000047882 */ /* 0x000fe40000000000 */
[----:B-1----:R-:W-:-:S04]  /*3430*/  ULEA UR4, UR5, UR4, 0x18 ;  /* 0x0000000405047291 */ /* 0x002fc8000f8ec03f */
[----:B------:R-:W-:-:S03]  /*3440*/  UIADD3 UR5, UR4, 0x80, URZ ;  /* 0x0000008004057890 */ /* 0x000fc6000fffe03f */
[----:B------:R-:W-:-:S04]  /*3450*/  @!UP0 UIADD3 UR5, UR4, URZ, URZ ;  /* 0x0000003f04058290 */ /* 0x000fc8000fffe03f */
[----:B------:R-:W-:-:S05]  /*3460*/  UIADD3 UR4, UR5, 0x34780, URZ ;  /* 0x0003478005047890 */ /* 0x000fca000fffe03f */
[----:B-----5:R-:W1:Y:S01]  /*3470*/  LDS R8, [UR5+0x3479c] ;  /* 0x03479c05ff087984 */ /* 0x020e620008000800 */
[----:B------:R-:W-:-:S03]  /*3480*/  IMAD.U32 R14, RZ, RZ, UR4 ;  /* 0x00000004ff0e7e24 */ /* 0x000fc6000f8e00ff */
[----:B------:R-:W-:Y:S02]  /*3490*/  STS [UR5+0x347b0], RZ ;  /* 0x0347b0ffff007988 */ /* 0x000fe40008000805 */
[----:B------:R-:W-:-:S05]  /*34a0*/  SHF.R.U64 R14, R14, 0x4, RZ ;  /* 0x000000040e0e7819 */ /* 0x000fca00000012ff */
[----:B------:R-:W-:Y:S04]  /*34b0*/  STS [UR5+0x34790], R14 ;  /* 0x0347900eff007988 */ /* 0x000fe80008000805 */
[----:B------:R-:W-:Y:S01]  /*34c0*/  STS [UR5+0x34794], R14 ;  /* 0x0347940eff007988 */ /* 0x000fe20008000805 */
[C---:B---3--:R-:W-:Y:S02]  /*34d0*/  SHF.L.U64.HI R13, R6.reuse, 0x1, R7 ;  /* 0x00000001060d7819 */ /* 0x048fe40000010207 */
[----:B------:R-:W-:Y:S02]  /*34e0*/  SHF.L.U32 R6, R6, 0x1, RZ ;  /* 0x0000000106067819 */ /* 0x000fe400000006ff */
[----:B------:R-:W-:-:S04]  /*34f0*/  LOP3.LUT R13, R13, 0x1fffffff, RZ, 0xc0, !PT ;  /* 0x1fffffff0d0d7812 */ /* 0x000fc800078ec0ff */
[----:B------:R-:W-:Y:S01]  /*3500*/  SHF.R.U32.HI R7, RZ, 0x4, R13 ;  /* 0x00000004ff077819 */ /* 0x000fe2000001160d */
[----:B--2---:R-:W-:Y:S03]  /*3510*/  STS.64 [UR5+0x34780], R4 ;  /* 0x03478004ff007988 */ /* 0x004fe60008000a05 */
[----:B-1----:R-:W-:-:S05]  /*3520*/  LOP3.LUT R8, R8, 0xf, R7, 0xb8, !PT ;  /* 0x0000000f08087812 */ /* 0x002fca00078eb807 */
[----:B------:R1:W-:Y:S04]  /*3530*/  STS [UR5+0x3479c], R8 ;  /* 0x03479c08ff007988 */ /* 0x0003e80008000805 */
[----:B------:R-:W2:Y:S01]  /*3540*/  LDS R7, [UR5+0x3479c] ;  /* 0x03479c05ff077984 */ /* 0x000ea20008000800 */
[----:B-1----:R-:W-:Y:S01]  /*3550*/  VIADD R8, R0, 0xffffffff ;  /* 0xffffffff00087836 */ /* 0x002fe20000000000 */
[----:B------:R-:W-:-:S04]  /*3560*/  LOP3.LUT R0, R6, 0xfffffffe, RZ, 0xc0, !PT ;  /* 0xfffffffe06007812 */ /* 0x000fc800078ec0ff */
[----:B------:R-:W-:-:S05]  /*3570*/  SHF.R.U64 R0, R0, 0x4, R13 ;  /* 0x0000000400007819 */ /* 0x000fca000000120d */
[----:B------:R-:W-:Y:S01]  /*3580*/  STS [UR5+0x3478c], R0 ;  /* 0x03478c00ff007988 */ /* 0x000fe20008000805 */
[----:B--2---:R-:W-:-:S05]  /*3590*/  LOP3.LUT R7, R7, 0xf0, RZ, 0xb8, !PT ;  /* 0x000000f007077812 */ /* 0x004fca00078eb8ff */
[----:B------:R-:W-:Y:S04]  /*35a0*/  STS [UR5+0x3479c], R7 ;  /* 0x03479c07ff007988 */ /* 0x000fe80008000805 */
[----:B------:R-:W1:Y:S02]  /*35b0*/  LDS R9, [UR5+0x3479c] ;  /* 0x03479c05ff097984 */ /* 0x000e640008000800 */
[----:B-1----:R-:W-:Y:S01]  /*35c0*/  LOP3.LUT R15, R9, 0xf00, RZ, 0xb8, !PT ;  /* 0x00000f00090f7812 */ /* 0x002fe200078eb8ff */
[----:B------:R-:W-:-:S04]  /*35d0*/  VIADD R9, R3, 0xffffffff ;  /* 0xffffffff03097836 */ /* 0x000fc80000000000 */
[----:B------:R-:W-:Y:S04]  /*35e0*/  STS.64 [UR5+0x34798], R14 ;  /* 0x0347980eff007988 */ /* 0x000fe80008000a05 */
[----:B------:R-:W1:Y:S04]  /*35f0*/  LDS R12, [UR5+0x3479c] ;  /* 0x03479c05ff0c7984 */ /* 0x000e680008000800 */
[----:B------:R3:W-:Y:S01]  /*3600*/  STS.128 [UR5+0x347a0], R8 ;  /* 0x0347a008ff007988 */ /* 0x0007e20008000c05 */
[----:B-1----:R-:W-:-:S05]  /*3610*/  LOP3.LUT R12, R12, 0xf000, RZ, 0xb8, !PT ;  /* 0x0000f0000c0c7812 */ /* 0x002fca00078eb8ff */
[----:B------:R3:W-:Y:S02]  /*3620*/  STS [UR5+0x3479c], R12 ;  /* 0x03479c0cff007988 */ /* 0x0007e40008000805 */
.L_x_30:
[----:B------:R-:W-:Y:S05]  /*3630*/  BSYNC B0 ;  /* 0x0000000000007941 */ /* 0x000fea0003800000 */
.L_x_29:
[----:B------:R-:W-:Y:S01]  /*3640*/  ELECT P0, URZ, PT ;  /* 0x00000000003f782f */ /* 0x000fe20003800000 */
[----:B------:R-:W-:Y:S01]  /*3650*/  NOP ;  /* 0x0000000000007918 */ /* 0x000fe20000000000 */
[----:B------:R-:W-:Y:S11]  /*3660*/  BSSY B0, `(.L_x_31) ;  /* 0x0000004000007945 */ /* 0x000ff60003800000 */
[----:B------:R-:W-:Y:S05]  /*3670*/  @!P0 BRA `(.L_x_32) ;  /* 0x0000000000088947 */ /* 0x000fea0003800000 */
[----:B------:R0:W-:Y:S01]  /*3680*/  UTMACMDFLUSH ;  /* 0x00000000000079b7 */ /* 0x0001e20000000000 */
[----:B------:R-:W-:-:S04]  /*3690*/  DEPBAR.LE SB0, 0x0 ;  /* 0x000080000000791a */ /* 0x000fc80000000000 */
.L_x_32:
[----:B------:R-:W-:Y:S05]  /*36a0*/  BSYNC B0 ;  /* 0x0000000000007941 */ /* 0x000fea0003800000 */
.L_x_31:
[----:B------:R-:W1:Y:S01]  /*36b0*/  S2UR UR5, SR_CgaCtaId ;  /* 0x00000000000579c3 */ /* 0x000e620000008800 */
[----:B-----5:R-:W2:Y:S01]  /*36c0*/  S2R R0, SR_LANEID ;  /* 0x0000000000007919 */ /* 0x020ea20000000000 */
[----:B------:R-:W-:Y:S01]  /*36d0*/  UISETP.NE.AND UP0, UPT, UR18, 0x1, UPT ;  /* 0x000000011200788c */ /* 0x000fe2000bf05270 */
[----:B------:R-:W-:Y:S02]  /*36e0*/  UMOV UR4, 0x400 ;  /* 0x0000040000047882 */ /* 0x000fe40000000000 */
[----:B-1----:R-:W-:-:S04]  /*36f0*/  ULEA UR4, UR5, UR4, 0x18 ;  /* 0x0000000405047291 */ /* 0x002fc8000f8ec03f */
[----:B------:R-:W-:-:S04]  /*3700*/  UIADD3 UR5, UR4, 0x80, URZ ;  /* 0x0000008004057890 */ /* 0x000fc8000fffe03f */
[----:B------:R-:W-:Y:S01]  /*3710*/  @!UP0 UIADD3 UR5, UR4, URZ, URZ ;  /* 0x0000003f04058290 */ /* 0x000fe2000fffe03f */
[----:B--2---:R-:W-:-:S05]  /*3720*/  IMAD.SHL.U32 R0, R0, 0x4, RZ ;  /* 0x0000000400007824 */ /* 0x004fca00078e00ff */
[----:B------:R-:W-:Y:S01]  /*3730*/  IMAD.U32 R3, RZ, RZ, UR5 ;  /* 0x00000005ff037e24 */ /* 0x000fe2000f8e00ff */
[----:B------:R-:W-:-:S04]  /*3740*/  IADD3 R4, P0, R0, UR36, RZ ;  /* 0x0000002400047c10 */ /* 0x000fc8000ff1e0ff */
[----:B------:R-:W-:Y:S01]  /*3750*/  IADD3 R3, R0, 0x34780, R3 ;  /* 0x0003478000037810 */ /* 0x000fe20007ffe003 */
[----:B------:R-:W-:-:S05]  /*3760*/  IMAD.X R5, RZ, RZ, UR37, P0 ;  /* 0x00000025ff057e24 */ /* 0x000fca00080e06ff */
[----:B------:R-:W1:Y:S04]  /*3770*/  LDS R3, [R3] ;  /* 0x0000000003037984 */ /* 0x000e680000000800 */
[----:B-1----:R1:W5:Y:S02]  /*3780*/  ATOMG.E.EXCH.STRONG.GPU PT, RZ, [R4], R3 ;  /* 0x0000000304ff73a8 */ /* 0x00236400041ee100 */
.L_x_28:
[----:B-----5:R-:W-:Y:S01]  /*3790*/  SHF.R.S32.HI R0, RZ, 0x1f, R33 ;  /* 0x0000001fff007819 */ /* 0x020fe20000011421 */
[----:B------:R-:W3:Y:S01]  /*37a0*/  S2UR UR57, SR_CgaCtaId ;  /* 0x00000000003979c3 */ /* 0x000ee20000008800 */
[----:B------:R-:W-:Y:S01]  /*37b0*/  UMOV UR50, 0x400 ;  /* 0x0000040000327882 */ /* 0x000fe20000000000 */
[----:B------:R-:W-:Y:S01]  /*37c0*/  UISETP.NE.AND UP1, UPT, UR18, 0x1, UPT ;  /* 0x000000011200788c */ /* 0x000fe2000bf25270 */
[----:B------:R-:W-:Y:S01]  /*37d0*/  LEA.HI R0, R0, R33, RZ, 0x7 ;  /* 0x0000002100007211 */ /* 0x000fe200078f38ff */
[----:B------:R-:W-:Y:S01]  /*37e0*/  USHF.L.U32 UR48, UR29, 0x3, URZ ;  /* 0x000000031d307899 */ /* 0x000fe2000800063f */
[----:B--2---:R-:W-:Y:S01]  /*37f0*/  IMAD.MOV.U32 R23, RZ, RZ, RZ ;  /* 0x000000ffff177224 */ /* 0x004fe200078e00ff */
[----:B------:R-:W-:Y:S01]  /*3800*/  UISETP.NE.AND UP0, UPT, UR29, URZ, UPT ;  /* 0x0000003f1d00728c */ /* 0x000fe2000bf05270 */
[----:B------:R-:W-:Y:S01]  /*3810*/  LOP3.LUT R0, R0, 0xffffff80, RZ, 0xc0, !PT ;  /* 0xffffff8000007812 */ /* 0x000fe200078ec0ff */
[----:B------:R-:W-:Y:S02]  /*3820*/  ULOP3.LUT UR54, UR48, 0x8, URZ, 0xc0, !UPT ;  /* 0x0000000830367892 */ /* 0x000fe4000f8ec03f */
[----:B------:R-:W-:-:S02]  /*3830*/  USEL UR4, URZ, 0x1, UP0 ;  /* 0x000000013f047887 */ /* 0x000fc40008000000 */
[----:B------:R-:W-:Y:S01]  /*3840*/  IMAD.IADD R0, R33, 0x1, -R0 ;  /* 0x0000000121007824 */ /* 0x000fe200078e0a00 */
[----:B------:R-:W-:Y:S02]  /*3850*/  ULOP3.LUT UR49, UR47, 0x1, URZ, 0xfc, !UPT ;  /* 0x000000012f317892 */ /* 0x000fe4000f8efc3f */
[----:B------:R-:W-:Y:S01]  /*3860*/  ULOP3.LUT UR53, UR59, 0x1, URZ, 0xfc, !UPT ;  /* 0x000000013b357892 */ /* 0x000fe2000f8efc3f */
[C---:B-1----:R-:W-:Y:S01]  /*3870*/  IMAD.SHL.U32 R3, R0.reuse, 0x40, RZ ;  /* 0x0000004000037824 */ /* 0x042fe200078e00ff */
[----:B------:R-:W-:Y:S01]  /*3880*/  SHF.R.S32.HI R5, RZ, 0x1f, R0 ;  /* 0x0000001fff057819 */ /* 0x000fe20000011400 */
[----:B------:R-:W-:Y:S01]  /*3890*/  IMAD.U32 R154, RZ, RZ, UR4 ;  /* 0x00000004ff9a7e24 */ /* 0x000fe2000f8e00ff */
[----:B------:R-:W-:Y:S01]  /*38a0*/  ULOP3.LUT UR55, UR61, 0x1, URZ, 0xfc, !UPT ;  /* 0x000000013d377892 */ /* 0x000fe2000f8efc3f */
[----:B------:R-:W-:Y:S01]  /*38b0*/  VIADD R152, R0, 0x1f ;  /* 0x0000001f00987836 */ /* 0x000fe20000000000 */
[-C--:B------:R-:W-:Y:S01]  /*38c0*/  LEA.HI R4, R5, R0.reuse, RZ, 0x5 ;  /* 0x0000000005047211 */ /* 0x080fe200078f28ff */
[----:B------:R-:W-:Y:S01]  /*38d0*/  ULOP3.LUT UR56, UR48, 0x8, URZ, 0xc, !UPT ;  /* 0x0000000830387892 */ /* 0x000fe2000f8e0c3f */
[----:B----4-:R-:W-:Y:S01]  /*38e0*/  LOP3.LUT R6, R3, 0x40, RZ, 0xc0, !PT ;  /* 0x0000004003067812 */ /* 0x010fe200078ec0ff */
[----:B---3--:R-:W-:Y:S01]  /*38f0*/  ULEA UR50, UR57, UR50, 0x18 ;  /* 0x0000003239327291 */ /* 0x008fe2000f8ec03f */
[----:B------:R-:W-:Y:S01]  /*3900*/  SHF.R.U32.HI R3, RZ, 0x1, R4 ;  /* 0x00000001ff037819 */ /* 0x000fe20000011604 */
[----:B------:R-:W-:Y:S01]  /*3910*/  ULOP3.LUT UR54, UR54, 0x18, URZ, 0x3c, !UPT ;  /* 0x0000001836367892 */ /* 0x000fe2000f8e3c3f */
[CC--:B------:R-:W-:Y:S01]  /*3920*/  LEA.HI R4, R5.reuse, R0.reuse, RZ, 0x3 ;  /* 0x0000000005047211 */ /* 0x0c0fe200078f18ff */
[----:B------:R-:W-:Y:S01]  /*3930*/  UIADD3 UR51, UR50, 0x34530, URZ ;  /* 0x0003453032337890 */ /* 0x000fe2000fffe03f */
[----:B------:R-:W-:Y:S01]  /*3940*/  LOP3.LUT R7, R6, 0x30, R3, 0xf8, !PT ;  /* 0x0000003006077812 */ /* 0x000fe200078ef803 */
[----:B------:R-:W-:Y:S01]  /*3950*/  UIADD3 UR52, UR50, 0x80, URZ ;  /* 0x0000008032347890 */ /* 0x000fe2000fffe03f */
[-C--:B------:R-:W-:Y:S01]  /*3960*/  LEA.HI R3, R0, R0.reuse, RZ, 0x1 ;  /* 0x0000000000037211 */ /* 0x080fe200078f08ff */
[----:B------:R-:W-:Y:S01]  /*3970*/  UIADD3 UR5, UR48, UR51, URZ ;  /* 0x0000003330057290 */ /* 0x000fe2000fffe03f */
[----:B------:R-:W-:Y:S01]  /*3980*/  LEA.HI R5, R5, R0, RZ, 0x4 ;  /* 0x0000000005057211 */ /* 0x000fe200078f20ff */
[----:B------:R-:W-:Y:S01]  /*3990*/  @!UP1 UIADD3 UR52, UR50, URZ, URZ ;  /* 0x0000003f32349290 */ /* 0x000fe2000fffe03f */
[----:B------:R-:W-:-:S02]  /*39a0*/  SHF.R.S32.HI R3, RZ, 0x1, R3 ;  /* 0x00000001ff037819 */ /* 0x000fc40000011403 */
[----:B------:R-:W-:Y:S01]  /*39b0*/  SHF.R.S32.HI R8, RZ, 0x4, R5 ;  /* 0x00000004ff087819 */ /* 0x000fe20000011405 */
[----:B------:R-:W-:Y:S01]  /*39c0*/  UIADD3 UR52, UR52, 0x34780, URZ ;  /* 0x0003478034347890 */ /* 0x000fe2000fffe03f */
[----:B------:R-:W-:Y:S01]  /*39d0*/  LOP3.LUT R4, R7, 0x8, R4, 0xf8, !PT ;  /* 0x0000000807047812 */ /* 0x000fe200078ef804 */
[----:B------:R-:W-:Y:S01]  /*39e0*/  IMAD.SHL.U32 R3, R3, 0x80, RZ ;  /* 0x0000008003037824 */ /* 0x000fe200078e00ff */
[----:B------:R-:W-:-:S04]  /*39f0*/  LEA.HI R5, R5, R8, RZ, 0x1 ;  /* 0x0000000805057211 */ /* 0x000fc800078f08ff */
[----:B------:R-:W-:Y:S02]  /*3a00*/  LOP3.LUT R3, R3, 0x180, RZ, 0xc0, !PT ;  /* 0x0000018003037812 */ /* 0x000fe400078ec0ff */
[----:B------:R-:W-:Y:S02]  /*3a10*/  LOP3.LUT R5, R5, 0x7ffffe, RZ, 0xc0, !PT ;  /* 0x007ffffe05057812 */ /* 0x000fe400078ec0ff */
[----:B------:R-:W-:-:S03]  /*3a20*/  LOP3.LUT R6, R3, R6, RZ, 0xfc, !PT ;  /* 0x0000000603067212 */ /* 0x000fc600078efcff */
[----:B------:R-:W-:Y:S01]  /*3a30*/  IMAD.IADD R5, R8, 0x1, -R5 ;  /* 0x0000000108057824 */ /* 0x000fe200078e0a05 */
[----:B------:R-:W-:-:S04]  /*3a40*/  SHF.R.U32.HI R6, RZ, 0x3, R6 ;  /* 0x00000003ff067819 */ /* 0x000fc80000011606 */
[----:B------:R-:W-:Y:S01]  /*3a50*/  LOP3.LUT R4, R6, R4, R3, 0x1e, !PT ;  /* 0x0000000406047212 */ /* 0x000fe200078e1e03 */
[----:B------:R-:W-:Y:S01]  /*3a60*/  IMAD.U32 R6, RZ, RZ, UR5 ;  /* 0x00000005ff067e24 */ /* 0x000fe2000f8e00ff */
[----:B------:R-:W-:-:S03]  /*3a70*/  MOV R3, 0x1 ;  /* 0x0000000100037802 */ /* 0x000fc60000000f00 */
[----:B------:R-:W-:-:S07]  /*3a80*/  IMAD R22, R5, 0x200, R4 ;  /* 0x0000020005167824 */ /* 0x000fce00078e0204 */
.L_x_116:
[----:B-12---:R-:W1:Y:S02]  /*3a90*/  LDC.64 R4, c[0x0][0x290] ;  /* 0x0000a400ff047b82 */ /* 0x006e640000000a00 */
[----:B-1----:R-:W-:-:S05]  /*3aa0*/  IMAD.WIDE R4, R18, 0xc, R4 ;  /* 0x0000000c12047825 */ /* 0x002fca00078e0204 */
[----:B------:R-:W2:Y:S01]  /*3ab0*/  LDG.E R8, desc[UR38][R4.64+0x8] ;  /* 0x0000082604087981 */ /* 0x000ea2000c1e1900 */
[----:B------:R-:W-:Y:S01]  /*3ac0*/  SHF.L.U32 R6, R154, 0x1f, RZ ;  /* 0x0000001f9a067819 */ /* 0x000fe200000006ff */
[----:B------:R-:W-:Y:S02]  /*3ad0*/  IMAD.U32 R9, RZ, RZ, UR51 ;  /* 0x00000033ff097e24 */ /* 0x000fe4000f8e00ff */
[----:B------:R-:W-:Y:S02]  /*3ae0*/  IMAD.MOV.U32 R153, RZ, RZ, R18 ;  /* 0x000000ffff997224 */ /* 0x000fe400078e0012 */
[----:B------:R-:W1:Y:S01]  /*3af0*/  SYNCS.PHASECHK.TRANS64.TRYWAIT P0, [R9+UR48], R6 ;  /* 0x00000006090075a7 */ /* 0x000e620008000170 */
[----:B--2---:R-:W-:-:S05]  /*3b00*/  VIADD R0, R8, 0x3f ;  /* 0x0000003f08007836 */ /* 0x004fca0000000000 */
[----:B------:R-:W-:-:S04]  /*3b10*/  SHF.R.S32.HI R7, RZ, 0x1f, R0 ;  /* 0x0000001fff077819 */ /* 0x000fc80000011400 */
[----:B------:R-:W-:Y:S01]  /*3b20*/  LEA.HI R7, R7, R0, RZ, 0x6 ;  /* 0x0000000007077211 */ /* 0x000fe200078f30ff */
[----:B-1----:R-:W-:Y:S06]  /*3b30*/  @!P0 BRA `(.L_x_33) ;  /* 0x000000a800848947 */ /* 0x002fec0003800000 */
.L_x_273:
[----:B------:R-:W-:Y:S01]  /*3b40*/  ISETP.GE.AND P0, PT, R8, 0x1, PT ;  /* 0x000000010800780c */ /* 0x000fe20003f06270 */
[----:B------:R-:W-:Y:S01]  /*3b50*/  UMOV UR9, UR40 ;  /* 0x0000002800097c82 */ /* 0x000fe20008000000 */
[----:B------:R-:W-:Y:S01]  /*3b60*/  UMOV UR8, URZ ;  /* 0x0000003f00087c82 */ /* 0x000fe20008000000 */
[----:B------:R-:W-:Y:S01]  /*3b70*/  SHF.R.S32.HI R19, RZ, 0x1f, R18 ;  /* 0x0000001fff137819 */ /* 0x000fe20000011412 */
[----:B-1----:R-:W-:Y:S01]  /*3b80*/  IMAD.U32 R6, RZ, RZ, UR41 ;  /* 0x00000029ff067e24 */ /* 0x002fe2000f8e00ff */
[----:B------:R-:W-:Y:S02]  /*3b90*/  CS2R R86, SRZ ;  /* 0x0000000000567805 */ /* 0x000fe4000001ff00 */
[----:B------:R-:W-:Y:S02]  /*3ba0*/  CS2R R88, SRZ ;  /* 0x0000000000587805 */ /* 0x000fe4000001ff00 */
[----:B------:R-:W-:Y:S02]  /*3bb0*/  CS2R R90, SRZ ;  /* 0x00000000005a7805 */ /* 0x000fe4000001ff00 */
[----:B------:R-:W-:-:S02]  /*3bc0*/  CS2R R92, SRZ ;  /* 0x00000000005c7805 */ /* 0x000fc4000001ff00 */
[----:B------:R-:W-:Y:S02]  /*3bd0*/  CS2R R94, SRZ ;  /* 0x00000000005e7805 */ /* 0x000fe4000001ff00 */
[----:B------:R-:W-:Y:S02]  /*3be0*/  CS2R R96, SRZ ;  /* 0x0000000000607805 */ /* 0x000fe4000001ff00 */
        /* <DEDUP_REMOVED lines=58> */
[----:B------:R-:W-:Y:S01]  /*3f90*/  SHF.R.S32.HI R7, RZ, 0x6, R7 ;  /* 0x00000006ff077819 */ /* 0x000fe20000011407 */
[----:B------:R-:W-:Y:S06]  /*3fa0*/  @!P0 BRA `(.L_x_34) ;  /* 0x0000000400348947 */ /* 0x000fec0003800000 */
[----:B------:R-:W-:-:S06]  /*3fb0*/  UISETP.NE.AND UP0, UPT, UR49, 0x3, UPT ;  /* 0x000000033100788c */ /* 0x000fcc000bf05270 */
[----:B------:R-:W-:-:S13]  /*3fc0*/  PLOP3.LUT P1, PT, PT, PT, UP0, 0x80, 0x0 ;  /* 0x000000000000781c */ /* 0x000fda0003f2f008 */
[----:B------:R-:W-:Y:S05]  /*3fd0*/  @!P1 BRA `(.L_x_35) ;  /* 0x0000000000049947 */ /* 0x000fea0003800000 */
[----:B------:R-:W-:Y:S01]  /*3fe0*/  BPT.TRAP 0x1 ;  /* 0x000000040000795c */ /* 0x000fe20000300000 */
.L_x_35:
[----:B------:R-:W-:Y:S01]  /*3ff0*/  ULEA UR4, UR40, UR50, 0x3 ;  /* 0x0000003228047291 */ /* 0x000fe2000f8e183f */
[----:B------:R-:W-:-:S04]  /*4000*/  MOV R0, UR41 ;  /* 0x0000002900007c02 */ /* 0x000fc80008000f00 */
[----:B------:R-:W-:-:S04]  /*4010*/  SHF.L.U32 R0, R0, 0x1f, RZ ;  /* 0x0000001f00007819 */ /* 0x000fc800000006ff */
[----:B------:R1:W2:Y:S01]  /*4020*/  SYNCS.PHASECHK.TRANS64.TRYWAIT P0, [UR4+0x34480], R0 ;  /* 0x03448000ff0075a7 */ /* 0x0002a20008000144 */
[----:B------:R-:W-:Y:S05]  /*4030*/  @!P1 BRA `(.L_x_36) ;  /* 0x0000000000049947 */ /* 0x000fea0003800000 */
[----:B------:R-:W-:Y:S01]  /*4040*/  BPT.TRAP 0x1 ;  /* 0x000000040000795c */ /* 0x000fe20000300000 */
.L_x_36:
[----:B--2---:R-:W-:Y:S05]  /*4050*/  @P0 BRA `(.L_x_37) ;  /* 0x0000000000080947 */ /* 0x004fea0003800000 */
[----:B------:R-:W2:Y:S02]  /*4060*/  SYNCS.PHASECHK.TRANS64.TRYWAIT P0, [UR4+0x34480], R0 ;  /* 0x03448000ff0075a7 */ /* 0x000ea40008000144 */
[----:B--2---:R-:W-:Y:S05]  /*4070*/  @!P0 BRA `(.L_x_38) ;  /* 0x000000a400508947 */ /* 0x004fea0003800000 */
.L_x_37:
[----:B------:R-:W-:Y:S01]  /*4080*/  UIADD3 UR5, UR50, 0x18000, URZ ;  /* 0x0001800032057890 */ /* 0x000fe2000fffe03f */
[----:B------:R-:W-:Y:S01]  /*4090*/  WARPGROUP.ARRIVE ;  /* 0x00000000000079c5 */ /* 0x000fe20000000000 */
[----:B------:R-:W-:Y:S02]  /*40a0*/  USHF.R.U32.HI UR4, URZ, 0x4, UR50 ;  /* 0x000000043f047899 */ /* 0x000fe40008011632 */
[----:B------:R-:W-:Y:S02]  /*40b0*/  USHF.R.U32.HI UR5, URZ, 0x4, UR5 ;  /* 0x000000043f057899 */ /* 0x000fe40008011605 */
[----:B------:R-:W-:Y:S02]  /*40c0*/  ULOP3.LUT UR4, UR4, 0x3fff, URZ, 0xc0, !UPT ;  /* 0x00003fff04047892 */ /* 0x000fe4000f8ec03f */
[----:B------:R-:W-:Y:S02]  /*40d0*/  ULOP3.LUT UR5, UR5, 0x3fff, URZ, 0xc0, !UPT ;  /* 0x00003fff05057892 */ /* 0x000fe4000f8ec03f */
[----:B------:R-:W-:-:S02]  /*40e0*/  ULOP3.LUT UR4, UR4, 0x10000, URZ, 0xfc, !UPT ;  /* 0x0001000004047892 */ /* 0x000fc4000f8efc3f */
[----:B------:R-:W-:Y:S02]  /*40f0*/  ULOP3.LUT UR5, UR5, 0x10000, URZ, 0xfc, !UPT ;  /* 0x0001000005057892 */ /* 0x000fe4000f8efc3f */
[----:B------:R-:W-:Y:S02]  /*4100*/  ULEA UR8, UR40, UR4, 0xa ;  /* 0x0000000428087291 */ /* 0x000fe4000f8e503f */
[----:B------:R-:W-:Y:S01]  /*4110*/  ULEA UR9, UR40, UR5, 0xa ;  /* 0x0000000528097291 */ /* 0x000fe2000f8e503f */
[----:B------:R-:W-:Y:S02]  /*4120*/  UMOV UR7, 0x40000040 ;  /* 0x4000004000077882 */ /* 0x000fe40000000000 */
[----:B------:R-:W-:Y:S02]  /*4130*/  UMOV UR5, 0x40000040 ;  /* 0x4000004000057882 */ /* 0x000fe40000000000 */
[----:B------:R-:W-:Y:S02]  /*4140*/  UMOV UR4, UR8 ;  /* 0x0000000800047c82 */ /* 0x000fe40008000000 */
[----:B------:R-:W-:-:S02]  /*4150*/  UMOV UR6, UR9 ;  /* 0x0000000900067c82 */ /* 0x000fc40008000000 */
[----:B------:R-:W-:Y:S01]  /*4160*/  HGMMA.64x128x16.F32.BF16 R88, gdesc[UR4], RZ, !UPT, gsb0 ;  /* 0x01e00000045879f0 */ /* 0x000fe2000c0018ff */
[----:B------:R-:W-:Y:S01]  /*4170*/  UIADD3 UR4, UR8, 0x200, URZ ;  /* 0x0000020008047890 */ /* 0x000fe2000fffe03f */
[----:B------:R-:W-:Y:S01]  /*4180*/  UMOV UR5, 0x40000040 ;  /* 0x4000004000057882 */ /* 0x000fe20000000000 */
[----:B------:R-:W-:Y:S02]  /*4190*/  WARPGROUP.DEPBAR.LE gsb0, 0x0 ;  /* 0x00008000000079c5 */ /* 0x000fe40000010000 */
[----:B------:R-:W-:-:S07]  /*41a0*/  WARPGROUP.ARRIVE ;  /* 0x00000000000079c5 */ /* 0x000fce0000000000 */
[----:B------:R-:W-:Y:S01]  /*41b0*/  HGMMA.64x128x16.F32.BF16 R24, gdesc[UR4], RZ, !UPT, gsb0 ;  /* 0x01e00000041879f0 */ /* 0x000fe2000c0018ff */
[----:B------:R-:W-:Y:S02]  /*41c0*/  UIADD3 UR4, UR8, 0x2, URZ ;  /* 0x0000000208047890 */ /* 0x000fe4000fffe03f */
[----:B------:R-:W-:Y:S01]  /*41d0*/  UIADD3 UR6, UR9, 0x2, URZ ;  /* 0x0000000209067890 */ /* 0x000fe2000fffe03f */
[----:B------:R-:W-:Y:S01]  /*41e0*/  UMOV UR5, 0x40000040 ;  /* 0x4000004000057882 */ /* 0x000fe20000000000 */
[----:B------:R-:W-:Y:S01]  /*41f0*/  UMOV UR7, 0x40000040 ;  /* 0x4000004000077882 */ /* 0x000fe20000000000 */
[----:B------:R-:W-:Y:S02]  /*4200*/  WARPGROUP.DEPBAR.LE gsb0, 0x0 ;  /* 0x00008000000079c5 */ /* 0x000fe40000010000 */
[----:B------:R-:W-:-:S06]  /*4210*/  WARPGROUP.ARRIVE ;  /* 0x00000000000079c5 */ /* 0x000fcc0000000000 */
[----:B------:R-:W-:Y:S01]  /*4220*/  HGMMA.64x128x16.F32.BF16 R88, gdesc[UR4], R88, gsb0 ;  /* 0x01e00000045879f0 */ /* 0x000fe20008001858 */
[----:B------:R-:W-:Y:S01]  /*4230*/  UIADD3 UR4, UR8, 0x202, URZ ;  /* 0x0000020208047890 */ /* 0x000fe2000fffe03f */
[----:B------:R-:W-:Y:S01]  /*4240*/  UMOV UR5, 0x40000040 ;  /* 0x4000004000057882 */ /* 0x000fe20000000000 */
[----:B------:R-:W-:Y:S02]  /*4250*/  WARPGROUP.DEPBAR.LE gsb0, 0x0 ;  /* 0x00008000000079c5 */ /* 0x000fe40000010000 */
[----:B------:R-:W-:-:S07]  /*4260*/  WARPGROUP.ARRIVE ;  /* 0x00000000000079c5 */ /* 0x000fce0000000000 */
[----:B------:R-:W-:Y:S01]  /*4270*/  HGMMA.64x128x16.F32.BF16 R24, gdesc[UR4], R24, gsb0 ;  /* 0x01e00000041879f0 */ /* 0x000fe20008001818 */
        /* <DEDUP_REMOVED lines=16> */
[----:B------:R-:W-:-:S04]  /*4380*/  UIADD3 UR9, UR40, 0x1, URZ ;  /* 0x0000000128097890 */ /* 0x000fc8000fffe03f */
[----:B------:R-:W-:-:S04]  /*4390*/  UISETP.NE.AND UP0, UPT, UR9, 0x6, UPT ;  /* 0x000000060900788c */ /* 0x000fc8000bf05270 */
[----:B------:R-:W-:Y:S01]  /*43a0*/  USEL UR9, UR9, URZ, UP0 ;  /* 0x0000003f09097287 */ /* 0x000fe20008000000 */
[----:B------:R-:W-:Y:S02]  /*43b0*/  WARPGROUP.DEPBAR.LE gsb0, 0x0 ;  /* 0x00008000000079c5 */ /* 0x000fe40000010000 */
[----:B------:R-:W-:-:S06]  /*43c0*/  WARPGROUP.ARRIVE ;  /* 0x00000000000079c5 */ /* 0x000fcc0000000000 */
[----:B------:R-:W-:Y:S01]  /*43d0*/  HGMMA.64x128x16.F32.BF16 R88, gdesc[UR4], R88, gsb0 ;  /* 0x01e00000045879f0 */ /* 0x000fe20008001858 */
[----:B------:R-:W-:Y:S01]  /*43e0*/  UIADD3 UR4, UR8, 0x206, URZ ;  /* 0x0000020608047890 */ /* 0x000fe2000fffe03f */
[----:B------:R-:W-:Y:S02]  /*43f0*/  UMOV UR5, 0x40000040 ;  /* 0x4000004000057882 */ /* 0x000fe40000000000 */
[----:B------:R-:W-:Y:S01]  /*4400*/  UMOV UR8, 0x1 ;  /* 0x0000000100087882 */ /* 0x000fe20000000000 */
[----:B------:R-:W-:Y:S02]  /*4410*/  WARPGROUP.DEPBAR.LE gsb0, 0x0 ;  /* 0x00008000000079c5 */ /* 0x000fe40000010000 */
[----:B------:R-:W-:-:S06]  /*4420*/  WARPGROUP.ARRIVE ;  /* 0x00000000000079c5 */ /* 0x000fcc0000000000 */
[----:B------:R-:W-:Y:S01]  /*4430*/  HGMMA.64x128x16.F32.BF16 R24, gdesc[UR4], R24, gsb0 ;  /* 0x01e00000041879f0 */ /* 0x000fe20008001818 */
[----:B------:R-:W-:-:S04]  /*4440*/  USEL UR4, URZ, 0x1, UP0 ;  /* 0x000000013f047887 */ /* 0x000fc80008000000 */
[----:B------:R-:W-:-:S06]  /*4450*/  ULOP3.LUT UR4, UR41, UR4, URZ, 0x3c, !UPT ;  /* 0x0000000429047292 */ /* 0x000fcc000f8e3c3f */
[----:B------:R-:W-:Y:S01]  /*4460*/  IMAD.U32 R6, RZ, RZ, UR4 ;  /* 0x00000004ff067e24 */ /* 0x000fe2000f8e00ff */
[----:B------:R-:W-:-:S06]  /*4470*/  WARPGROUP.DEPBAR.LE gsb0, 0x0 ;  /* 0x00008000000079c5 */ /* 0x000fcc0000010000 */
.L_x_34:
[----:B-12---:R-:W-:-:S05]  /*4480*/  VIMNMX R0, R7, 0x1, PT ;  /* 0x0000000107007848 */ /* 0x006fca0003fe0100 */
[----:B------:R-:W-:-:S05]  /*4490*/  IMAD.IADD R7, R7, 0x1, -R0 ;  /* 0x0000000107077824 */ /* 0x000fca00078e0a00 */
[----:B------:R-:W-:-:S13]  /*44a0*/  ISETP.GE.AND P0, PT, R7, 0x1, PT ;  /* 0x000000010700780c */ /* 0x000fda0003f06270 */
[----:B------:R-:W-:Y:S05]  /*44b0*/  @!P0 BRA `(.L_x_39) ;  /* 0x0000000400748947 */ /* 0x000fea0003800000 */
[----:B------:R-:W-:Y:S01]  /*44c0*/  IMAD.MOV.U32 R0, RZ, RZ, R7 ;  /* 0x000000ffff007224 */ /* 0x000fe200078e0007 */
[----:B------:R-:W-:-:S06]  /*44d0*/  UMOV UR10, UR40 ;  /* 0x00000028000a7c82 */ /* 0x000fcc0008000000 */
.L_x_46:
[----:B------:R-:W-:-:S06]  /*44e0*/  UISETP.NE.AND UP0, UPT, UR49, 0x3, UPT ;  /* 0x000000033100788c */ /* 0x000fcc000bf05270 */
[----:B------:R-:W-:-:S13]  /*44f0*/  PLOP3.LUT P1, PT, PT, PT, UP0, 0x80, 0x0 ;  /* 0x000000000000781c */ /* 0x000fda0003f2f008 */
[----:B-12---:R-:W-:Y:S05]  /*4500*/  @!P1 BRA `(.L_x_40) ;  /* 0x0000000000049947 */ /* 0x006fea0003800000 */
[----:B------:R-:W-:Y:S01]  /*4510*/  BPT.TRAP 0x1 ;  /* 0x000000040000795c */ /* 0x000fe20000300000 */
.L_x_40:
[----:B------:R-:W-:Y:S01]  /*4520*/  ULEA UR4, UR9, UR50, 0x3 ;  /* 0x0000003209047291 */ /* 0x000fe2000f8e183f */
[----:B------:R-:W-:-:S08]  /*4530*/  SHF.L.U32 R4, R6, 0x1f, RZ ;  /* 0x0000001f06047819 */ /* 0x000fd000000006ff */
[----:B------:R1:W2:Y:S01]  /*4540*/  SYNCS.PHASECHK.TRANS64.TRYWAIT P0, [UR4+0x34480], R4 ;  /* 0x03448004ff0075a7 */ /* 0x0002a20008000144 */
[----:B------:R-:W-:Y:S05]  /*4550*/  @!P1 BRA `(.L_x_41) ;  /* 0x0000000000049947 */ /* 0x000fea0003800000 */
[----:B------:R-:W-:Y:S01]  /*4560*/  BPT.TRAP 0x1 ;  /* 0x000000040000795c */ /* 0x000fe20000300000 */
.L_x_41:
[----:B--2---:R-:W-:Y:S05]  /*4570*/  @P0 BRA `(.L_x_42) ;  /* 0x0000000000080947 */ /* 0x004fea0003800000 */
[----:B------:R-:W2:Y:S02]  /*4580*/  SYNCS.PHASECHK.TRANS64.TRYWAIT P0, [UR4+0x34480], R4 ;  /* 0x03448004ff0075a7 */ /* 0x000ea40008000144 */
[----:B--2---:R-:W-:Y:S05]  /*4590*/  @!P0 BRA `(.L_x_43) ;  /* 0x000000a000208947 */ /* 0x004fea0003800000 */
.L_x_42:
        /* <DEDUP_REMOVED lines=8> */
[----:B------:R-:W-:Y:S02]  /*4620*/  UISETP.NE.U32.AND UP0, UPT, UR8, URZ, UPT ;  /* 0x0000003f0800728c */ /* 0x000fe4000bf05070 */
[----:B------:R-:W-:Y:S02]  /*4630*/  ULEA UR11, UR9, UR4, 0xa ;  /* 0x00000004090b7291 */ /* 0x000fe4000f8e503f */
[----:B------:R-:W-:Y:S01]  /*4640*/  ULEA UR12, UR9, UR5, 0xa ;  /* 0x00000005090c7291 */ /* 0x000fe2000f8e503f */
[----:B------:R-:W-:Y:S02]  /*4650*/  UMOV UR7, 0x40000040 ;  /* 0x4000004000077882 */ /* 0x000fe40000000000 */
[----:B------:R-:W-:Y:S02]  /*4660*/  UMOV UR5, 0x40000040 ;  /* 0x4000004000057882 */ /* 0x000fe40000000000 */
[----:B------:R-:W-:-:S02]  /*4670*/  UMOV UR4, UR11 ;  /* 0x0000000b00047c82 */ /* 0x000fc40008000000 */
[----:B------:R-:W-:Y:S02]  /*4680*/  UMOV UR6, UR12 ;  /* 0x0000000c00067c82 */ /* 0x000fe40008000000 */
[----:B------:R-:W-:Y:S01]  /*4690*/  HGMMA.64x128x16.F32.BF16 R88, gdesc[UR4], R88, UP0, gsb0 ;  /* 0x01e00000045879f0 */ /* 0x000fe2000b801858 */
[----:B------:R-:W-:Y:S01]  /*46a0*/  UIADD3 UR4, UR11, 0x200, URZ ;  /* 0x000002000b047890 */ /* 0x000fe2000fffe03f */
[----:B------:R-:W-:Y:S01]  /*46b0*/  UMOV UR5, 0x40000040 ;  /* 0x4000004000057882 */ /* 0x000fe20000000000 */
[----:B------:R-:W-:Y:S02]  /*46c0*/  WARPGROUP.DEPBAR.LE gsb0, 0x0 ;  /* 0x00008000000079c5 */ /* 0x000fe40000010000 */
[----:B------:R-:W-:-:S07]  /*46d0*/  WARPGROUP.ARRIVE ;  /* 0x00000000000079c5 */ /* 0x000fce0000000000 */
[----:B------:R-:W-:Y:S01]  /*46e0*/  HGMMA.64x128x16.F32.BF16 R24, gdesc[UR4], R24, UP0, gsb0 ;  /* 0x01e00000041879f0 */ /* 0x000fe2000b801818 */
[----:B------:R-:W-:Y:S02]  /*46f0*/  UIADD3 UR4, UR11, 0x2, URZ ;  /* 0x000000020b047890 */ /* 0x000fe4000fffe03f */
[----:B------:R-:W-:Y:S01]  /*4700*/  UIADD3 UR6, UR12, 0x2, URZ ;  /* 0x000000020c067890 */ /* 0x000fe2000fffe03f */
[----:B------:R-:W-:Y:S01]  /*4710*/  UMOV UR5, 0x40000040 ;  /* 0x4000004000057882 */ /* 0x000fe20000000000 */
[----:B------:R-:W-:Y:S01]  /*4720*/  UMOV UR7, 0x40000040 ;  /* 0x4000004000077882 */ /* 0x000fe20000000000 */
[----:B------:R-:W-:Y:S02]  /*4730*/  WARPGROUP.DEPBAR.LE gsb0, 0x0 ;  /* 0x00008000000079c5 */ /* 0x000fe40000010000 */
[----:B------:R-:W-:-:S06]  /*4740*/  WARPGROUP.ARRIVE ;  /* 0x00000000000079c5 */ /* 0x000fcc0000000000 */
        /* <DEDUP_REMOVED lines=29> */
[----:B------:R-:W-:Y:S03]  /*4920*/  HGMMA.64x128x16.F32.BF16 R24, gdesc[UR4], R24, UP0, gsb0 ;  /* 0x01e00000041879f0 */ /* 0x000fe6000b801818 */
[----:B------:R-:W-:Y:S02]  /*4930*/  WARPGROUP.DEPBAR.LE gsb0, 0x0 ;  /* 0x00008000000079c5 */ /* 0x000fe40000010000 */
[----:B------:R-:W-:Y:S05]  /*4940*/  @!P1 BRA `(.L_x_44) ;  /* 0x0000000000049947 */ /* 0x000fea0003800000 */
[----:B------:R-:W-:Y:S01]  /*4950*/  BPT.TRAP 0x1 ;  /* 0x000000040000795c */ /* 0x000fe20000300000 */
.L_x_44:
[----:B------:R-:W-:Y:S02]  /*4960*/  UISETP.GT.U32.AND UP0, UPT, UR47, 0x1, UPT ;  /* 0x000000012f00788c */ /* 0x000fe4000bf04070 */
[----:B------:R-:W-:-:S04]  /*4970*/  ULEA UR4, UR10, UR50, 0x3 ;  /* 0x000000320a047291 */ /* 0x000fc8000f8e183f */
[----:B------:R-:W-:Y:S01]  /*4980*/  UIADD3 UR4, UR4, 0x344b0, URZ ;  /* 0x000344b004047890 */ /* 0x000fe2000fffe03f */
[----:B------:R-:W-:-:S03]  /*4990*/  PLOP3.LUT P0, PT, PT, PT, UP0, 0x80, 0x0 ;  /* 0x000000000000781c */ /* 0x000fc60003f0f008 */
[----:B------:R-:W-:-:S09]  /*49a0*/  UPRMT UR4, URZ, 0x654, UR4 ;  /* 0x000006543f047896 */ /* 0x000fd20008000004 */
[----:B------:R-:W-:Y:S01]  /*49b0*/  SYNCS.ARRIVE.TRANS64.RED.A1T0 RZ, [UR4], RZ ;  /* 0x000000ffffff79a7 */ /* 0x000fe20008100404 */
[----:B------:R-:W-:Y:S05]  /*49c0*/  @P0 BRA `(.L_x_45) ;  /* 0x0000000000040947 */ /* 0x000fea0003800000 */
[----:B------:R-:W-:Y:S01]  /*49d0*/  BPT.TRAP 0x1 ;  /* 0x000000040000795c */ /* 0x000fe20000300000 */
.L_x_45:
[----:B------:R-:W-:Y:S01]  /*49e0*/  UIADD3 UR9, UR9, 0x1, URZ ;  /* 0x0000000109097890 */ /* 0x000fe2000fffe03f */
[C---:B------:R-:W-:Y:S01]  /*49f0*/  ISETP.GT.AND P0, PT, R0.reuse, 0x1, PT ;  /* 0x000000010000780c */ /* 0x040fe20003f04270 */
[----:B------:R-:W-:Y:S01]  /*4a00*/  UIADD3 UR10, UR10, 0x1, URZ ;  /* 0x000000010a0a7890 */ /* 0x000fe2000fffe03f */
[----:B------:R-:W-:Y:S01]  /*4a10*/  VIADD R0, R0, 0xffffffff ;  /* 0xffffffff00007836 */ /* 0x000fe20000000000 */
[----:B------:R-:W-:Y:S02]  /*4a20*/  UISETP.NE.AND UP0, UPT, UR9, 0x6, UPT ;  /* 0x000000060900788c */ /* 0x000fe4000bf05270 */
[----:B------:R-:W-:Y:S02]  /*4a30*/  UISETP.NE.AND UP1, UPT, UR10, 0x6, UPT ;  /* 0x000000060a00788c */ /* 0x000fe4000bf25270 */
[----:B------:R-:W-:Y:S02]  /*4a40*/  USEL UR4, URZ, 0x1, UP0 ;  /* 0x000000013f047887 */ /* 0x000fe40008000000 */
[----:B------:R-:W-:-:S02]  /*4a50*/  USEL UR9, UR9, URZ, UP0 ;  /* 0x0000003f09097287 */ /* 0x000fc40008000000 */
[----:B------:R-:W-:Y:S02]  /*4a60*/  USEL UR10, UR10, URZ, UP1 ;  /* 0x0000003f0a0a7287 */ /* 0x000fe40008800000 */
[----:B------:R-:W-:Y:S01]  /*4a70*/  LOP3.LUT R6, R6, UR4, RZ, 0x3c, !PT ;  /* 0x0000000406067c12 */ /* 0x000fe2000f8e3cff */
[----:B------:R-:W-:Y:S09]  /*4a80*/  @P0 BRA `(.L_x_46) ;  /* 0xfffffff800940947 */ /* 0x000ff2000383ffff */
.L_x_39:
[----:B------:R-:W-:Y:S01]  /*4a90*/  ISETP.GE.AND P0, PT, R8, 0x1, PT ;  /* 0x000000010800780c */ /* 0x000fe20003f06270 */
[----:B------:R-:W-:-:S04]  /*4aa0*/  IMAD.U32 R0, RZ, RZ, UR56 ;  /* 0x00000038ff007e24 */ /* 0x000fc8000f8e00ff */
[----:B------:R3:W-:Y:S08]  /*4ab0*/  SYNCS.ARRIVE.TRANS64.A1T0 RZ, [R0+UR51], RZ ;  /* 0x000000ff00ff79a7 */ /* 0x0007f00008100033 */
[----:B---3--:R-:W-:Y:S05]  /*4ac0*/  @!P0 BRA `(.L_x_47) ;  /* 0x0000000000408947 */ /* 0x008fea0003800000 */
[----:B------:R-:W-:-:S06]  /*4ad0*/  UISETP.NE.AND UP0, UPT, UR49, 0x3, UPT ;  /* 0x000000033100788c */ /* 0x000fcc000bf05270 */
[----:B------:R-:W-:-:S13]  /*4ae0*/  PLOP3.LUT P0, PT, PT, PT, UP0, 0x80, 0x0 ;  /* 0x000000000000781c */ /* 0x000fda0003f0f008 */
[----:B------:R-:W-:Y:S05]  /*4af0*/  @!P0 BRA `(.L_x_48) ;  /* 0x0000000000048947 */ /* 0x000fea0003800000 */
[----:B------:R-:W-:Y:S01]  /*4b00*/  BPT.TRAP 0x1 ;  /* 0x000000040000795c */ /* 0x000fe20000300000 */
.L_x_48:
[----:B------:R-:W-:Y:S01]  /*4b10*/  VIADD R0, R7, UR40 ;  /* 0x0000002807007c36 */ /* 0x000fe20008000000 */
[----:B------:R-:W-:-:S03]  /*4b20*/  UISETP.GT.U32.AND UP0, UPT, UR47, 0x1, UPT ;  /* 0x000000012f00788c */ /* 0x000fc6000bf04070 */
[----:B-12---:R-:W-:-:S03]  /*4b30*/  IMAD.WIDE.U32 R4, R0, -0x55555555, RZ ;  /* 0xaaaaaaab00047825 */ /* 0x006fc600078e00ff */
[----:B------:R-:W-:Y:S02]  /*4b40*/  PLOP3.LUT P0, PT, PT, PT, UP0, 0x80, 0x0 ;  /* 0x000000000000781c */ /* 0x000fe40003f0f008 */
[----:B------:R-:W-:-:S05]  /*4b50*/  SHF.R.U32.HI R5, RZ, 0x2, R5 ;  /* 0x00000002ff057819 */ /* 0x000fca0000011605 */
[----:B------:R-:W-:-:S05]  /*4b60*/  IMAD R0, R5, -0x6, R0 ;  /* 0xfffffffa05007824 */ /* 0x000fca00078e0200 */
[----:B------:R-:W-:-:S05]  /*4b70*/  LEA R0, R0, UR50, 0x3 ;  /* 0x0000003200007c11 */ /* 0x000fca000f8e18ff */
[----:B------:R-:W-:-:S05]  /*4b80*/  VIADD R0, R0, 0x344b0 ;  /* 0x000344b000007836 */ /* 0x000fca0000000000 */
[----:B------:R-:W-:-:S04]  /*4b90*/  PRMT R0, RZ, 0x654, R0 ;  /* 0x00000654ff007816 */ /* 0x000fc80000000000 */
[----:B------:R3:W-:Y:S01]  /*4ba0*/  SYNCS.ARRIVE.TRANS64.RED.A1T0 RZ, [R0+URZ], RZ ;  /* 0x000000ff00ff79a7 */ /* 0x0007e2000810043f */
[----:B------:R-:W-:Y:S05]  /*4bb0*/  @P0 BRA `(.L_x_47) ;  /* 0x0000000000040947 */ /* 0x000fea0003800000 */
[----:B------:R-:W-:Y:S01]  /*4bc0*/  BPT.TRAP 0x1 ;  /* 0x000000040000795c */ /* 0x000fe20000300000 */
.L_x_47:
[----:B---3--:R-:W-:Y:S02]  /*4bd0*/  SHF.L.U32 R0, R154, 0x1f, RZ ;  /* 0x0000001f9a007819 */ /* 0x008fe400000006ff */
[----:B------:R-:W-:Y:S02]  /*4be0*/  R2UR UR4, R8 ;  /* 0x00000000080472ca */ /* 0x000fe400000e0000 */
[----:B------:R-:W3:Y:S11]  /*4bf0*/  SYNCS.PHASECHK.TRANS64.TRYWAIT P0, [R9+UR48+0x10], R0 ;  /* 0x00001000090075a7 */ /* 0x000ef60008000170 */
[----:B------:R-:W-:-:S04]  /*4c00*/  UIADD3 UR4, UR4, 0x3f, URZ ;  /* 0x0000003f04047890 */ /* 0x000fc8000fffe03f */
[----:B------:R-:W-:-:S04]  /*4c10*/  USHF.R.S32.HI UR5, URZ, 0x1f, UR4 ;  /* 0x0000001f3f057899 */ /* 0x000fc80008011404 */
[----:B------:R-:W-:-:S04]  /*4c20*/  ULEA.HI UR5, UR5, UR4, URZ, 0x6 ;  /* 0x0000000405057291 */ /* 0x000fc8000f8f303f */
[----:B------:R-:W-:Y:S01]  /*4c30*/  USHF.R.S32.HI UR5, URZ, 0x6, UR5 ;  /* 0x000000063f057899 */ /* 0x000fe20008011405 */
[----:B---3--:R-:W-:Y:S11]  /*4c40*/  @!P0 BRA `(.L_x_49) ;  /* 0x00000098008c8947 */ /* 0x008ff60003800000 */
.L_x_274:
[----:B------:R-:W-:Y:S01]  /*4c50*/  UIADD3 UR40, UR5, UR40, URZ ;  /* 0x0000002805287290 */ /* 0x000fe2000fffe03f */
[----:B------:R-:W-:Y:S01]  /*4c60*/  LOP3.LUT P0, RZ, R3, 0xff, RZ, 0xc0, !PT ;  /* 0x000000ff03ff7812 */ /* 0x000fe2000780c0ff */
[----:B------:R-:W-:Y:S02]  /*4c70*/  UISETP.GE.U32.AND UP1, UPT, UR5, 0x6, UPT ;  /* 0x000000060500788c */ /* 0x000fe4000bf26070 */
[----:B------:R-:W-:-:S04]  /*4c80*/  UISETP.GT.U32.AND UP0, UPT, UR40, 0x5, UPT ;  /* 0x000000052800788c */ /* 0x000fc8000bf04070 */
[----:B------:R-:W-:Y:S02]  /*4c90*/  UISETP.LT.U32.AND UP0, UPT, UR5, 0x6, UP0 ;  /* 0x000000060500788c */ /* 0x000fe40008701070 */
[----:B------:R-:W-:Y:S02]  /*4ca0*/  UIMAD.WIDE.U32 UR4, UR40, -0x55555555, URZ ;  /* 0xaaaaaaab280478a5 */ /* 0x000fe4000f8e003f */
[----:B------:R-:W-:Y:S02]  /*4cb0*/  USEL UR6, URZ, 0x1, !UP0 ;  /* 0x000000013f067887 */ /* 0x000fe4000c000000 */
[----:B------:R-:W-:Y:S02]  /*4cc0*/  USHF.R.U32.HI UR4, URZ, 0x2, UR5 ;  /* 0x000000023f047899 */ /* 0x000fe40008011605 */
[----:B------:R-:W-:Y:S02]  /*4cd0*/  ULOP3.LUT UR41, UR41, UR6, URZ, 0x3c, !UPT ;  /* 0x0000000629297292 */ /* 0x000fe4000f8e3c3f */
[----:B------:R-:W-:-:S02]  /*4ce0*/  UIMAD UR40, UR4, -0x6, UR40 ;  /* 0xfffffffa042878a4 */ /* 0x000fc4000f8e0228 */
[----:B------:R-:W-:Y:S01]  /*4cf0*/  @UP1 ULOP3.LUT UR41, UR41, 0x1, UR4, 0x78, !UPT ;  /* 0x0000000129291892 */ /* 0x000fe2000f8e7804 */
[----:B------:R-:W-:Y:S11]  /*4d00*/  @!P0 BRA `(.L_x_50) ;  /* 0x00000000000c8947 */ /* 0x000ff60003800000 */
[----:B------:R-:W-:-:S04]  /*4d10*/  DEPBAR {5,4,3,2,1,0} ;  /* 0x0000003f0000791a */ /* 0x000fc80000000000 */
[----:B------:R3:W-:Y:S02]  /*4d20*/  UTMACCTL.IV [UR36] ;  /* 0x00000000240079b9 */ /* 0x0007e40008000000 */
[----:B---3--:R-:W-:Y:S01]  /*4d30*/  NOP ;  /* 0x0000000000007918 */ /* 0x008fe20000000000 */
.L_x_50:
[----:B------:R-:W-:Y:S01]  /*4d40*/  UIADD3 UR4, UR50, 0x30000, URZ ;  /* 0x0003000032047890 */ /* 0x000fe2000fffe03f */
[----:B------:R-:W-:Y:S02]  /*4d50*/  R2UR UR45, R16 ;  /* 0x00000000102d72ca */ /* 0x000fe400000e0000 */
[----:B------:R-:W-:Y:S01]  /*4d60*/  R2UR UR46, R17 ;  /* 0x00000000112e72ca */ /* 0x000fe200000e0000 */
[----:B------:R-:W-:-:S06]  /*4d70*/  ULOP3.LUT UP0, URZ, UR4, 0x3ff, URZ, 0xc0, !UPT ;  /* 0x000003ff043f7892 */ /* 0x000fcc000f80c03f */
[----:B------:R-:W-:-:S04]  /*4d80*/  PLOP3.LUT P0, PT, PT, PT, UP0, 0x80, 0x0 ;  /* 0x000000000000781c */ /* 0x000fc80003f0f008 */
[----:B------:R-:W-:Y:S02]  /*4d90*/  USHF.L.U32 UR45, UR45, 0x7, URZ ;  /* 0x000000072d2d7899 */ /* 0x000fe4000800063f */
[----:B------:R-:W-:-:S07]  /*4da0*/  USHF.L.U32 UR46, UR46, 0x7, URZ ;  /* 0x000000072e2e7899 */ /* 0x000fce000800063f */
[----:B------:R-:W-:Y:S05]  /*4db0*/  @!P0 BRA `(.L_x_51) ;  /* 0x00000000007c8947 */ /* 0x000fea0003800000 */
[----:B------:R-:W-:Y:S01]  /*4dc0*/  MOV R16, 0x0 ;  /* 0x0000000000107802 */ /* 0x000fe20000000f00 */
[----:B------:R-:W-:Y:S01]  /*4dd0*/  ULDC.64 UR4, c[0x4][0x68] ;  /* 0x01001a0000047ab9 */ /* 0x000fe20000000a00 */
[----:B------:R-:W-:Y:S01]  /*4de0*/  ULDC.64 UR6, c[0x4][0x8] ;  /* 0x0100020000067ab9 */ /* 0x000fe20000000a00 */
[----:B-12---:R-:W-:Y:S01]  /*4df0*/  IMAD.U32 R4, RZ, RZ, UR4 ;  /* 0x00000004ff047e24 */ /* 0x006fe2000f8e00ff */
[----:B------:R1:W2:Y:S01]  /*4e00*/  LDC.64 R14, c[0x4][R16] ;  /* 0x01000000100e7b82 */ /* 0x0002a20000000a00 */
[----:B------:R-:W-:Y:S01]  /*4e10*/  IMAD.U32 R5, RZ, RZ, UR5 ;  /* 0x00000005ff057e24 */ /* 0x000fe2000f8e00ff */
[----:B------:R-:W-:Y:S01]  /*4e20*/  ULDC.64 UR4, c[0x4][0x70] ;  /* 0x01001c0000047ab9 */ /* 0x000fe20000000a00 */
[----:B------:R-:W-:Y:S01]  /*4e30*/  IMAD.U32 R10, RZ, RZ, UR6 ;  /* 0x00000006ff0a7e24 */ /* 0x000fe2000f8e00ff */
[----:B------:R-:W-:Y:S01]  /*4e40*/  MOV R6, UR4 ;  /* 0x0000000400067c02 */ /* 0x000fe20008000f00 */
[----:B------:R-:W-:Y:S02]  /*4e50*/  IMAD.U32 R7, RZ, RZ, UR5 ;  /* 0x00000005ff077e24 */ /* 0x000fe4000f8e00ff */
[----:B------:R-:W-:-:S02]  /*4e60*/  IMAD.U32 R11, RZ, RZ, UR7 ;  /* 0x00000007ff0b7e24 */ /* 0x000fc4000f8e00ff */
[----:B------:R-:W-:Y:S02]  /*4e70*/  IMAD.MOV.U32 R8, RZ, RZ, 0x70 ;  /* 0x00000070ff087424 */ /* 0x000fe400078e00ff */
[----:B------:R-:W-:Y:S02]  /*4e80*/  IMAD.MOV.U32 R12, RZ, RZ, 0x1 ;  /* 0x00000001ff0c7424 */ /* 0x000fe400078e00ff */
[----:B-1----:R-:W-:-:S07]  /*4e90*/  IMAD.MOV.U32 R13, RZ, RZ, RZ ;  /* 0x000000ffff0d7224 */ /* 0x002fce00078e00ff */
[----:B------:R-:W-:-:S07]  /*4ea0*/  LEPC R20, `(.L_x_52) ;  /* 0x000000001014794e */ /* 0x000fce0000000000 */
[----:B--2---:R-:W-:Y:S05]  /*4eb0*/  CALL.ABS.NOINC R14 ;  /* 0x000000000e007343 */ /* 0x004fea0003c00000 */
.L_x_52:
[----:B------:R-:W1:Y:S01]  /*4ec0*/  LDC.64 R16, c[0x4][R16] ;  /* 0x0100000010107b82 */ /* 0x000e620000000a00 */
[----:B------:R-:W-:Y:S01]  /*4ed0*/  ULDC.64 UR4, c[0x4][0x68] ;  /* 0x01001a0000047ab9 */ /* 0x000fe20000000a00 */
[----:B------:R-:W-:Y:S01]  /*4ee0*/  ULDC.64 UR6, c[0x4][0x8] ;  /* 0x0100020000067ab9 */ /* 0x000fe20000000a00 */
[----:B------:R-:W-:Y:S02]  /*4ef0*/  IMAD.U32 R4, RZ, RZ, UR4 ;  /* 0x00000004ff047e24 */ /* 0x000fe4000f8e00ff */
        /* <DEDUP_REMOVED lines=8> */
[----:B------:R-:W-:-:S07]  /*4f80*/  IMAD.MOV.U32 R13, RZ, RZ, RZ ;  /* 0x000000ffff0d7224 */ /* 0x000fce00078e00ff */
[----:B------:R-:W-:-:S07]  /*4f90*/  LEPC R20, `(.L_x_51) ;  /* 0x000000001014794e */ /* 0x000fce0000000000 */
[----:B-1----:R-:W-:Y:S05]  /*4fa0*/  CALL.ABS.NOINC R16 ;  /* 0x0000000010007343 */ /* 0x002fea0003c00000 */
.L_x_51:
[----:B------:R-:W-:Y:S02]  /*4fb0*/  ULDC.64 UR4, c[0x0][0x590] ;  /* 0x0001640000047ab9 */ /* 0x000fe40000000a00 */
[----:B------:R-:W-:-:S04]  /*4fc0*/  ISETP.NE.U32.AND P0, PT, RZ, UR4, PT ;  /* 0x00000004ff007c0c */ /* 0x000fc8000bf05070 */
[----:B------:R-:W-:-:S13]  /*4fd0*/  ISETP.NE.AND.EX P0, PT, RZ, UR5, PT, P0 ;  /* 0x00000005ff007c0c */ /* 0x000fda000bf05300 */
[----:B------:R-:W-:Y:S05]  /*4fe0*/  @!P0 BRA `(.L_x_53) ;  /* 0x0000000000148947 */ /* 0x000fea0003800000 */
[----:B-12---:R-:W-:-:S04]  /*4ff0*/  LEA R4, P0, R18, UR4, 0x3 ;  /* 0x0000000412047c11 */ /* 0x006fc8000f8018ff */
[----:B------:R-:W-:-:S06]  /*5000*/  LEA.HI.X R5, R18, UR5, R19, 0x3, P0 ;  /* 0x0000000512057c11 */ /* 0x000fcc00080f1c13 */
[----:B------:R-:W2:Y:S04]  /*5010*/  LDG.E.64 R4, desc[UR38][R4.64] ;  /* 0x0000002604047981 */ /* 0x000ea8000c1e1b00 */
[----:B--2---:R1:W5:Y:S01]  /*5020*/  LD.E R0, desc[UR38][R4.64] ;  /* 0x0000002604007980 */ /* 0x004362000c101900 */
[----:B------:R-:W-:Y:S05]  /*5030*/  BRA `(.L_x_54) ;  /* 0x0000000000307947 */ /* 0x000fea0003800000 */
.L_x_53:
[----:B------:R-:W-:Y:S02]  /*5040*/  ULDC.64 UR4, c[0x0][0x588] ;  /* 0x0001620000047ab9 */ /* 0x000fe40000000a00 */
[----:B------:R-:W-:-:S04]  /*5050*/  ISETP.NE.U32.AND P0, PT, RZ, UR4, PT ;  /* 0x00000004ff007c0c */ /* 0x000fc8000bf05070 */
[----:B------:R-:W-:-:S13]  /*5060*/  ISETP.NE.AND.EX P0, PT, RZ, UR5, PT, P0 ;  /* 0x00000005ff007c0c */ /* 0x000fda000bf05300 */
[----:B------:R-:W-:Y:S05]  /*5070*/  @!P0 BRA `(.L_x_55) ;  /* 0x0000000000188947 */ /* 0x000fea0003800000 */
[----:B-12---:R-:W1:Y:S01]  /*5080*/  LDC.64 R4, c[0x0][0x588] ;  /* 0x00016200ff047b82 */ /* 0x006e620000000a00 */
[----:B------:R-:W-:Y:S02]  /*5090*/  ULDC UR4, c[0x0][0x598] ;  /* 0x0001660000047ab9 */ /* 0x000fe40000000800 */
[----:B------:R-:W-:-:S04]  /*50a0*/  IMAD R3, R18, UR4, RZ ;  /* 0x0000000412037c24 */ /* 0x000fc8000f8e02ff */
[----:B-1----:R-:W-:-:S05]  /*50b0*/  IMAD.WIDE R4, R3, 0x4, R4 ;  /* 0x0000000403047825 */ /* 0x002fca00078e0204 */
[----:B------:R2:W5:Y:S01]  /*50c0*/  LDG.E R0, desc[UR38][R4.64] ;  /* 0x0000002604007981 */ /* 0x000562000c1e1900 */
[----:B------:R-:W-:Y:S05]  /*50d0*/  BRA `(.L_x_54) ;  /* 0x0000000000087947 */ /* 0x000fea0003800000 */
.L_x_55:
[----:B------:R-:W-:Y:S02]  /*50e0*/  ULDC UR4, c[0x0][0x580] ;  /* 0x0001600000047ab9 */ /* 0x000fe40000000800 */
[----:B--2---:R-:W-:-:S07]  /*50f0*/  IMAD.U32 R0, RZ, RZ, UR4 ;  /* 0x00000004ff007e24 */ /* 0x004fce000f8e00ff */
.L_x_54:
        /* <DEDUP_REMOVED lines=9> */
.L_x_56:
        /* <DEDUP_REMOVED lines=10> */
.L_x_58:
[----:B------:R-:W-:Y:S02]  /*5230*/  ULDC UR4, c[0x0][0x5a8] ;  /* 0x00016a0000047ab9 */ /* 0x000fe40000000800 */
[----:B------:R-:W-:-:S07]  /*5240*/  IMAD.U32 R3, RZ, RZ, UR4 ;  /* 0x00000004ff037e24 */ /* 0x000fce000f8e00ff */
.L_x_57:
[----:B------:R-:W-:Y:S01]  /*5250*/  ISETP.GT.U32.AND P0, PT, R152, 0x3e, PT ;  /* 0x0000003e9800780c */ /* 0x000fe20003f04070 */
[----:B------:R-:W-:Y:S01]  /*5260*/  BSSY B0, `(.L_x_59) ;  /* 0x0000007000007945 */ /* 0x000fe20003800000 */
[----:B------:R-:W-:-:S11]  /*5270*/  PRMT R8, RZ, 0x7610, R8 ;  /* 0x00007610ff087816 */ /* 0x000fd60000000008 */
[----:B------:R-:W-:Y:S05]  /*5280*/  @P0 BRA `(.L_x_60) ;  /* 0x0000000000100947 */ /* 0x000fea0003800000 */
[----:B------:R-:W-:-:S03]  /*5290*/  UMOV UR4, 0xffffffff ;  /* 0xffffffff00047882 */ /* 0x000fc60000000000 */
[----:B------:R-:W-:Y:S05]  /*52a0*/  BRA.DIV UR4, `(.L_x_61) ;  /* 0x0000009604107947 */ /* 0x000fea000b800000 */
[----:B------:R-:W-:-:S13]  /*52b0*/  ELECT P6, URZ, PT ;  /* 0x00000000003f782f */ /* 0x000fda00038c0000 */
.L_x_276:
[----:B------:R-:W-:-:S07]  /*52c0*/  SEL R8, RZ, 0x1, !P6 ;  /* 0x00000001ff087807 */ /* 0x000fce0007000000 */
.L_x_60:
[----:B------:R-:W-:Y:S05]  /*52d0*/  BSYNC B0 ;  /* 0x0000000000007941 */ /* 0x000fea0003800000 */
.L_x_59:
[----:B-123--:R-:W-:-:S05]  /*52e0*/  IMAD.U32 R4, RZ, RZ, UR55 ;  /* 0x00000037ff047e24 */ /* 0x00efca000f8e00ff */
[----:B------:R-:W-:-:S13]  /*52f0*/  ISETP.NE.AND P0, PT, R4, 0x3, PT ;  /* 0x000000030400780c */ /* 0x000fda0003f05270 */
[----:B------:R-:W-:Y:S05]  /*5300*/  @!P0 BRA `(.L_x_62) ;  /* 0x0000000000048947 */ /* 0x000fea0003800000 */
[----:B------:R-:W-:Y:S01]  /*5310*/  BPT.TRAP 0x1 ;  /* 0x000000040000795c */ /* 0x000fe20000300000 */
.L_x_62:
[----:B------:R-:W-:Y:S01]  /*5320*/  SHF.L.U32 R12, RZ, 0x1f, RZ ;  /* 0x0000001fff0c7819 */ /* 0x000fe200000006ff */
[----:B------:R-:W-:Y:S01]  /*5330*/  IMAD.MOV.U32 R4, RZ, RZ, RZ ;  /* 0x000000ffff047224 */ /* 0x000fe200078e00ff */
[----:B-----5:R-:W-:Y:S02]  /*5340*/  FSETP.NEU.AND P1, PT, R0, RZ, PT ;  /* 0x000000ff0000720b */ /* 0x020fe40003f2d000 */
[----:B------:R-:W1:Y:S11]  /*5350*/  SYNCS.PHASECHK.TRANS64.TRYWAIT P2, [UR50+0x344e0], R12 ;  /* 0x0344e00cff0075a7 */ /* 0x000e760008040172 */
[----:B------:R-:W-:Y:S01]  /*5360*/  @P1 LEA R13, R22, UR50, 0x1 ;  /* 0x00000032160d1c11 */ /* 0x000fe2000f8e08ff */
[----:B-1----:R-:W-:Y:S06]  /*5370*/  @!P2 BRA `(.L_x_63) ;  /* 0x0000009000f4a947 */ /* 0x002fec0003800000 */
.L_x_277:
[----:B------:R-:W-:Y:S05]  /*5380*/  @P1 WARPSYNC.ALL ;  /* 0x0000000000001948 */ /* 0x000fea0003800000 */
[----:B-1----:R-:W1:Y:S01]  /*5390*/  @P1 LDSM.16.MT88.4 R4, [R13+0x30000] ;  /* 0x030000000d04183b */ /* 0x002e620000004200 */
[----:B------:R-:W-:Y:S01]  /*53a0*/  PRMT R8, R8, 0x9910, RZ ;  /* 0x0000991008087816 */ /* 0x000fe200000000ff */
[----:B------:R-:W-:Y:S01]  /*53b0*/  BSSY B0, `(.L_x_64) ;  /* 0x000000d000007945 */ /* 0x000fe20003800000 */
[-C--:B------:R-:W-:Y:S01]  /*53c0*/  FMUL R88, R88, R3.reuse ;  /* 0x0000000358587220 */ /* 0x080fe20000400000 */
[-C--:B------:R-:W-:Y:S01]  /*53d0*/  FMUL R14, R89, R3.reuse ;  /* 0x00000003590e7220 */ /* 0x080fe20000400000 */
[----:B------:R-:W-:Y:S01]  /*53e0*/  ISETP.NE.AND P2, PT, R8, RZ, PT ;  /* 0x000000ff0800720c */ /* 0x000fe20003f45270 */
[----:B------:R-:W-:Y:S01]  /*53f0*/  FMUL R90, R90, R3 ;  /* 0x000000035a5a7220 */ /* 0x000fe20000400000 */
[----:B------:R2:W3:Y:S01]  /*5400*/  @P1 LDSM.16.MT88.4 R8, [R13+0x30800] ;  /* 0x030800000d08183b */ /* 0x0004e20000004200 */
[----:B-1----:R-:W-:-:S02]  /*5410*/  HADD2.F32 R15, -RZ, R4.H0_H0 ;  /* 0x20000004ff0f7230 */ /* 0x002fc40000004100 */
[----:B------:R-:W-:Y:S01]  /*5420*/  HADD2.F32 R17, -RZ, R4.H1_H1 ;  /* 0x30000004ff117230 */ /* 0x000fe20000004100 */
[----:B--2---:R-:W-:Y:S07]  /*5430*/  @P1 BRA `(.L_x_65) ;  /* 0x0000000000101947 */ /* 0x004fee0003800000 */
[----:B------:R-:W-:Y:S02]  /*5440*/  MOV R5, RZ ;  /* 0x000000ff00057202 */ /* 0x000fe40000000f00 */
[----:B------:R-:W-:Y:S02]  /*5450*/  CS2R R6, SRZ ;  /* 0x0000000000067805 */ /* 0x000fe4000001ff00 */
[----:B---3--:R-:W-:Y:S02]  /*5460*/  CS2R R8, SRZ ;  /* 0x0000000000087805 */ /* 0x008fe4000001ff00 */
[----:B------:R-:W-:-:S07]  /*5470*/  CS2R R10, SRZ ;  /* 0x00000000000a7805 */ /* 0x000fce000001ff00 */
.L_x_65:
[----:B------:R-:W-:Y:S05]  /*5480*/  BSYNC B0 ;  /* 0x0000000000007941 */ /* 0x000fea0003800000 */
.L_x_64:
[--C-:B------:R-:W-:Y:S02]  /*5490*/  HADD2.F32 R13, -RZ, R5.reuse.H0_H0 ;  /* 0x20000005ff0d7230 */ /* 0x100fe40000004100 */
[----:B------:R-:W-:Y:S01]  /*54a0*/  FMUL R16, R91, R3 ;  /* 0x000000035b107220 */ /* 0x000fe20000400000 */
[----:B------:R-:W-:Y:S02]  /*54b0*/  HADD2.F32 R19, -RZ, R5.H1_H1 ;  /* 0x30000005ff137230 */ /* 0x000fe40000004100 */
[-C--:B------:R-:W-:Y:S01]  /*54c0*/  FFMA R88, R15, R0.reuse, R88 ;  /* 0x000000000f587223 */ /* 0x080fe20000000058 */
[-C--:B------:R-:W-:Y:S01]  /*54d0*/  FFMA R21, R17, R0.reuse, R14 ;  /* 0x0000000011157223 */ /* 0x080fe2000000000e */
[-C--:B------:R-:W-:Y:S01]  /*54e0*/  FFMA R90, R13, R0.reuse, R90 ;  /* 0x000000000d5a7223 */ /* 0x080fe2000000005a */
[--C-:B------:R-:W-:Y:S02]  /*54f0*/  HADD2.F32 R13, -RZ, R6.reuse.H0_H0 ;  /* 0x20000006ff0d7230 */ /* 0x100fe40000004100 */
[----:B------:R-:W-:Y:S01]  /*5500*/  FFMA R89, R19, R0, R16 ;  /* 0x0000000013597223 */ /* 0x000fe20000000010 */
[----:B------:R-:W-:-:S02]  /*5510*/  HADD2.F32 R15, -RZ, R6.H1_H1 ;  /* 0x30000006ff0f7230 */ /* 0x000fc40000004100 */
[-C--:B------:R-:W-:Y:S01]  /*5520*/  FMUL R92, R92, R3.reuse ;  /* 0x000000035c5c7220 */ /* 0x080fe20000400000 */
[-C--:B------:R-:W-:Y:S01]  /*5530*/  FMUL R14, R93, R3.reuse ;  /* 0x000000035d0e7220 */ /* 0x080fe20000400000 */
[--C-:B------:R-:W-:Y:S02]  /*5540*/  HADD2.F32 R17, -RZ, R7.reuse.H0_H0 ;  /* 0x20000007ff117230 */ /* 0x100fe40000004100 */
[-C--:B------:R-:W-:Y:S01]  /*5550*/  FMUL R94, R94, R3.reuse ;  /* 0x000000035e5e7220 */ /* 0x080fe20000400000 */
[----:B------:R-:W-:Y:S02]  /*5560*/  HADD2.F32 R19, -RZ, R7.H1_H1 ;  /* 0x30000007ff137230 */ /* 0x000fe40000004100 */
[----:B------:R-:W-:Y:S01]  /*5570*/  FMUL R16, R95, R3 ;  /* 0x000000035f107220 */ /* 0x000fe20000400000 */
[-C--:B------:R-:W-:Y:S01]  /*5580*/  FFMA R92, R13, R0.reuse, R92 ;  /* 0x000000000d5c7223 */ /* 0x080fe2000000005c */
[----:B------:R-:W-:Y:S01]  /*5590*/  FFMA R91, R15, R0, R14 ;  /* 0x000000000f5b7223 */ /* 0x000fe2000000000e */
[----:B---3--:R-:W-:-:S02]  /*55a0*/  HADD2.F32 R13, -RZ, R8.H0_H0 ;  /* 0x20000008ff0d7230 */ /* 0x008fc40000004100 */
[-C--:B------:R-:W-:Y:S01]  /*55b0*/  FFMA R94, R17, R0.reuse, R94 ;  /* 0x00000000115e7223 */ /* 0x080fe2000000005e */
[----:B------:R-:W-:Y:S02]  /*55c0*/  HADD2.F32 R15, -RZ, R8.H1_H1 ;  /* 0x30000008ff0f7230 */ /* 0x000fe40000004100 */
[-C--:B------:R-:W-:Y:S01]  /*55d0*/  FFMA R93, R19, R0.reuse, R16 ;  /* 0x00000000135d7223 */ /* 0x080fe20000000010 */
        /* <DEDUP_REMOVED lines=8> */
[----:B------:R-:W-:-:S02]  /*5660*/  HADD2.F32 R13, -RZ, R10.H0_H0 ;  /* 0x2000000aff0d7230 */ /* 0x000fc40000004100 */
        /* <DEDUP_REMOVED lines=10> */
[-C--:B------:R-:W-:Y:S01]  /*5710*/  FFMA R14, R15, R0.reuse, R14 ;  /* 0x000000000f0e7223 */ /* 0x080fe2000000000e */
[-C--:B------:R-:W-:Y:S01]  /*5720*/  FFMA R17, R17, R0.reuse, R102 ;  /* 0x0000000011117223 */ /* 0x080fe20000000066 */
[----:B------:R-:W-:Y:S01]  /*5730*/  FFMA R16, R19, R0, R16 ;  /* 0x0000000013107223 */ /* 0x000fe20000000010 */
[----:B------:R-:W-:Y:S01]  /*5740*/  F2FP.F16.F32.PACK_AB R89, R89, R90 ;  /* 0x0000005a5959723e */ /* 0x000fe200000000ff */
[----:B------:R-:W-:Y:S05]  /*5750*/  WARPSYNC.ALL ;  /* 0x0000000000007948 */ /* 0x000fea0003800000 */
[----:B------:R-:W-:Y:S01]  /*5760*/  F2FP.F16.F32.PACK_AB R97, R97, R98 ;  /* 0x000000626161723e */ /* 0x000fe200000000ff */
[----:B------:R-:W-:Y:S01]  /*5770*/  BSSY B0, `(.L_x_66) ;  /* 0x0000016000007945 */ /* 0x000fe20003800000 */
[----:B------:R-:W-:-:S02]  /*5780*/  F2FP.F16.F32.PACK_AB R90, R91, R92 ;  /* 0x0000005c5b5a723e */ /* 0x000fc400000000ff */
[----:B------:R-:W-:Y:S02]  /*5790*/  F2FP.F16.F32.PACK_AB R98, R14, R13 ;  /* 0x0000000d0e62723e */ /* 0x000fe400000000ff */
[----:B------:R-:W-:Y:S02]  /*57a0*/  F2FP.F16.F32.PACK_AB R88, R21, R88 ;  /* 0x000000581558723e */ /* 0x000fe400000000ff */
[----:B------:R-:W-:Y:S02]  /*57b0*/  F2FP.F16.F32.PACK_AB R91, R93, R94 ;  /* 0x0000005e5d5b723e */ /* 0x000fe400000000ff */
[----:B------:R-:W-:Y:S02]  /*57c0*/  LEA R13, R22, UR50, 0x1 ;  /* 0x00000032160d7c11 */ /* 0x000fe4000f8e08ff */
[----:B------:R-:W-:Y:S02]  /*57d0*/  F2FP.F16.F32.PACK_AB R96, R95, R96 ;  /* 0x000000605f60723e */ /* 0x000fe400000000ff */
[----:B------:R-:W-:Y:S01]  /*57e0*/  F2FP.F16.F32.PACK_AB R99, R16, R17 ;  /* 0x000000111063723e */ /* 0x000fe200000000ff */
[----:B------:R1:W-:Y:S04]  /*57f0*/  STSM.16.MT88.4 [R13+0x30000], R88 ;  /* 0x030000580d007844 */ /* 0x0003e80000004200 */
[----:B------:R1:W-:Y:S01]  /*5800*/  STSM.16.MT88.4 [R13+0x30800], R96 ;  /* 0x030800600d007844 */ /* 0x0003e20000004200 */
[----:B------:R-:W-:Y:S01]  /*5810*/  @!PT LDS RZ, [RZ] ;  /* 0x00000000fffff984 */ /* 0x000fe20000000800 */
[----:B------:R-:W-:Y:S01]  /*5820*/  @!PT LDS RZ, [RZ] ;  /* 0x00000000fffff984 */ /* 0x000fe20000000800 */
[----:B------:R-:W-:Y:S01]  /*5830*/  @!PT LDS RZ, [RZ] ;  /* 0x00000000fffff984 */ /* 0x000fe20000000800 */
[----:B------:R-:W-:Y:S01]  /*5840*/  @!PT LDS RZ, [RZ] ;  /* 0x00000000fffff984 */ /* 0x000fe20000000800 */
[----:B------:R2:W-:Y:S06]  /*5850*/  MEMBAR.ALL.CTA ;  /* 0x0000000000007992 */ /* 0x0005ec0000008000 */
[----:B--2---:R-:W2:Y:S02]  /*5860*/  FENCE.VIEW.ASYNC.S ;  /* 0x00000000000073c6 */ /* 0x004ea40000000000 */
[----:B--2---:R-:W-:Y:S06]  /*5870*/  BAR.SYNC.DEFER_BLOCKING 0x1, 0x80 ;  /* 0x0042000000007b1d */ /* 0x004fec0000010000 */
[----:B------:R-:W-:Y:S05]  /*5880*/  @!P2 BRA `(.L_x_67) ;  /* 0x000000000010a947 */ /* 0x000fea0003800000 */
[----:B------:R-:W-:-:S09]  /*5890*/  UIADD3 UR44, UR50, 0x30000, URZ ;  /* 0x00030000322c7890 */ /* 0x000fd2000fffe03f */
[----:B------:R2:W-:Y:S01]  /*58a0*/  UTMASTG.2D [UR44], [UR36] ;  /* 0x0000002c240073b5 */ /* 0x0005e20008008000 */
[----:B------:R0:W-:Y:S01]  /*58b0*/  UTMACMDFLUSH ;  /* 0x00000000000079b7 */ /* 0x0001e20000000000 */
[----:B--2---:R-:W-:-:S04]  /*58c0*/  DEPBAR.LE SB0, 0x1 ;  /* 0x000080400000791a */ /* 0x004fc80000000000 */
.L_x_67:
[----:B------:R-:W-:Y:S05]  /*58d0*/  BSYNC B0 ;  /* 0x0000000000007941 */ /* 0x000fea0003800000 */
.L_x_66:
[----:B------:R-:W-:Y:S06]  /*58e0*/  BAR.SYNC.DEFER_BLOCKING 0x1, 0x80 ;  /* 0x0042000000007b1d */ /* 0x000fec0000010000 */
[----:B------:R-:W-:Y:S05]  /*58f0*/  @!P0 BRA `(.L_x_68) ;  /* 0x0000000000048947 */ /* 0x000fea0003800000 */
[----:B------:R-:W-:Y:S01]  /*5900*/  BPT.TRAP 0x1 ;  /* 0x000000040000795c */ /* 0x000fe20000300000 */
.L_x_68:
[----:B------:R-:W2:Y:S02]  /*5910*/  SYNCS.PHASECHK.TRANS64.TRYWAIT P3, [UR50+0x344e8], R12 ;  /* 0x0344e80cff0075a7 */ /* 0x000ea40008060172 */
[----:B--2---:R-:W-:Y:S05]  /*5920*/  @!P3 BRA `(.L_x_69) ;  /* 0x0000008c00a0b947 */ /* 0x004fea0003800000 */
.L_x_278:
[----:B------:R-:W-:Y:S05]  /*5930*/  @P1 WARPSYNC.ALL ;  /* 0x0000000000001948 */ /* 0x000fea0003800000 */
[----:B------:R-:W3:Y:S01]  /*5940*/  @P1 LDSM.16.MT88.4 R4, [R13+0x31000] ;  /* 0x031000000d04183b */ /* 0x000ee20000004200 */
[-C--:B--2---:R-:W-:Y:S01]  /*5950*/  FMUL R15, R24, R3.reuse ;  /* 0x00000003180f7220 */ /* 0x084fe20000400000 */
[-C--:B------:R-:W-:Y:S01]  /*5960*/  FMUL R25, R25, R3.reuse ;  /* 0x0000000319197220 */ /* 0x080fe20000400000 */
[-C--:B------:R-:W-:Y:S01]  /*5970*/  FMUL R17, R26, R3.reuse ;  /* 0x000000031a117220 */ /* 0x080fe20000400000 */
[----:B------:R-:W2:Y:S01]  /*5980*/  @P1 LDSM.16.MT88.4 R8, [R13+0x31800] ;  /* 0x031800000d08183b */ /* 0x000ea20000004200 */
[-C--:B------:R-:W-:Y:S01]  /*5990*/  FMUL R27, R27, R3.reuse ;  /* 0x000000031b1b7220 */ /* 0x080fe20000400000 */
[-C--:B------:R-:W-:Y:S01]  /*59a0*/  FMUL R19, R28, R3.reuse ;  /* 0x000000031c137220 */ /* 0x080fe20000400000 */
[-C--:B------:R-:W-:Y:S01]  /*59b0*/  FMUL R29, R29, R3.reuse ;  /* 0x000000031d1d7220 */ /* 0x080fe20000400000 */
[-C--:B------:R-:W-:Y:S01]  /*59c0*/  FMUL R21, R30, R3.reuse ;  /* 0x000000031e157220 */ /* 0x080fe20000400000 */
[-C--:B------:R-:W-:Y:S01]  /*59d0*/  FMUL R31, R31, R3.reuse ;  /* 0x000000031f1f7220 */ /* 0x080fe20000400000 */
[-C--:B------:R-:W-:Y:S01]  /*59e0*/  FMUL R33, R33, R3.reuse ;  /* 0x0000000321217220 */ /* 0x080fe20000400000 */
[-C--:B------:R-:W-:Y:S01]  /*59f0*/  FMUL R35, R35, R3.reuse ;  /* 0x0000000323237220 */ /* 0x080fe20000400000 */
[-C--:B------:R-:W-:Y:S01]  /*5a00*/  FMUL R37, R37, R3.reuse ;  /* 0x0000000325257220 */ /* 0x080fe20000400000 */
[----:B------:R-:W-:Y:S01]  /*5a10*/  FMUL R39, R39, R3 ;  /* 0x0000000327277220 */ /* 0x000fe20000400000 */
[----:B------:R-:W-:Y:S05]  /*5a20*/  WARPSYNC.ALL ;  /* 0x0000000000007948 */ /* 0x000fea0003800000 */
[----:B------:R-:W-:Y:S01]  /*5a30*/  BSSY B0, `(.L_x_70) ;  /* 0x000003d000007945 */ /* 0x000fe20003800000 */
[----:B---3--:R-:W-:-:S02]  /*5a40*/  HADD2.F32 R14, -RZ, R4.H0_H0 ;  /* 0x20000004ff0e7230 */ /* 0x008fc40000004100 */
[----:B------:R-:W-:Y:S02]  /*5a50*/  HADD2.F32 R16, -RZ, R4.H1_H1 ;  /* 0x30000004ff107230 */ /* 0x000fe40000004100 */
[--C-:B------:R-:W-:Y:S02]  /*5a60*/  HADD2.F32 R18, -RZ, R5.reuse.H0_H0 ;  /* 0x20000005ff127230 */ /* 0x100fe40000004100 */
[-C--:B------:R-:W-:Y:S01]  /*5a70*/  FFMA R15, R14, R0.reuse, R15 ;  /* 0x000000000e0f7223 */ /* 0x080fe2000000000f */
[----:B------:R-:W-:Y:S02]  /*5a80*/  HADD2.F32 R20, -RZ, R5.H1_H1 ;  /* 0x30000005ff147230 */ /* 0x000fe40000004100 */
[-C--:B------:R-:W-:Y:S01]  /*5a90*/  FFMA R14, R16, R0.reuse, R25 ;  /* 0x00000000100e7223 */ /* 0x080fe20000000019 */
[----:B------:R-:W-:Y:S02]  /*5aa0*/  HADD2.F32 R24, -RZ, R7.H0_H0 ;  /* 0x20000007ff187230 */ /* 0x000fe40000004100 */
[----:B------:R-:W-:Y:S01]  /*5ab0*/  FFMA R17, R18, R0, R17 ;  /* 0x0000000012117223 */ /* 0x000fe20000000011 */
[----:B------:R-:W-:-:S02]  /*5ac0*/  HADD2.F32 R18, -RZ, R6.H0_H0 ;  /* 0x20000006ff127230 */ /* 0x000fc40000004100 */
[-C--:B------:R-:W-:Y:S01]  /*5ad0*/  FFMA R16, R20, R0.reuse, R27 ;  /* 0x0000000014107223 */ /* 0x080fe2000000001b */
[----:B------:R-:W-:Y:S02]  /*5ae0*/  HADD2.F32 R20, -RZ, R6.H1_H1 ;  /* 0x30000006ff147230 */ /* 0x000fe40000004100 */
[-C--:B------:R-:W-:Y:S01]  /*5af0*/  FFMA R21, R24, R0.reuse, R21 ;  /* 0x0000000018157223 */ /* 0x080fe20000000015 */
[----:B------:R-:W-:Y:S02]  /*5b00*/  HADD2.F32 R26, -RZ, R7.H1_H1 ;  /* 0x30000007ff1a7230 */ /* 0x000fe40000004100 */
[-C--:B------:R-:W-:Y:S01]  /*5b10*/  FFMA R19, R18, R0.reuse, R19 ;  /* 0x0000000012137223 */ /* 0x080fe20000000013 */
[--C-:B--2---:R-:W-:Y:S02]  /*5b20*/  HADD2.F32 R24, -RZ, R8.reuse.H0_H0 ;  /* 0x20000008ff187230 */ /* 0x104fe40000004100 */
[-C--:B------:R-:W-:Y:S01]  /*5b30*/  FFMA R18, R20, R0.reuse, R29 ;  /* 0x0000000014127223 */ /* 0x080fe2000000001d */
[----:B------:R-:W-:Y:S01]  /*5b40*/  FMUL R25, R32, R3 ;  /* 0x0000000320197220 */ /* 0x000fe20000400000 */
[----:B------:R-:W-:Y:S01]  /*5b50*/  FFMA R20, R26, R0, R31 ;  /* 0x000000001a147223 */ /* 0x000fe2000000001f */
[----:B------:R-:W-:-:S02]  /*5b60*/  HADD2.F32 R26, -RZ, R8.H1_H1 ;  /* 0x30000008ff1a7230 */ /* 0x000fc40000004100 */
[-C--:B------:R-:W-:Y:S01]  /*5b70*/  FMUL R27, R34, R3.reuse ;  /* 0x00000003221b7220 */ /* 0x080fe20000400000 */
[--C-:B------:R-:W-:Y:S02]  /*5b80*/  HADD2.F32 R28, -RZ, R9.reuse.H0_H0 ;  /* 0x20000009ff1c7230 */ /* 0x100fe40000004100 */
[-C--:B------:R-:W-:Y:S01]  /*5b90*/  FFMA R25, R24, R0.reuse, R25 ;  /* 0x0000000018197223 */ /* 0x080fe20000000019 */
[----:B------:R-:W-:Y:S02]  /*5ba0*/  HADD2.F32 R30, -RZ, R9.H1_H1 ;  /* 0x30000009ff1e7230 */ /* 0x000fe40000004100 */
[-C--:B------:R-:W-:Y:S01]  /*5bb0*/  FFMA R24, R26, R0.reuse, R33 ;  /* 0x000000001a187223 */ /* 0x080fe20000000021 */
[----:B------:R-:W-:Y:S01]  /*5bc0*/  FMUL R29, R36, R3 ;  /* 0x00000003241d7220 */ /* 0x000fe20000400000 */
[-C--:B------:R-:W-:Y:S01]  /*5bd0*/  FFMA R27, R28, R0.reuse, R27 ;  /* 0x000000001c1b7223 */ /* 0x080fe2000000001b */
[--C-:B------:R-:W-:Y:S02]  /*5be0*/  HADD2.F32 R28, -RZ, R10.reuse.H0_H0 ;  /* 0x2000000aff1c7230 */ /* 0x100fe40000004100 */
[----:B------:R-:W-:Y:S01]  /*5bf0*/  FFMA R26, R30, R0, R35 ;  /* 0x000000001e1a7223 */ /* 0x000fe20000000023 */
[----:B------:R-:W-:-:S02]  /*5c00*/  HADD2.F32 R30, -RZ, R10.H1_H1 ;  /* 0x3000000aff1e7230 */ /* 0x000fc40000004100 */
[----:B------:R-:W-:Y:S01]  /*5c10*/  FMUL R31, R38, R3 ;  /* 0x00000003261f7220 */ /* 0x000fe20000400000 */
[--C-:B------:R-:W-:Y:S02]  /*5c20*/  HADD2.F32 R32, -RZ, R11.reuse.H0_H0 ;  /* 0x2000000bff207230 */ /* 0x100fe40000004100 */
[-C--:B------:R-:W-:Y:S01]  /*5c30*/  FFMA R29, R28, R0.reuse, R29 ;  /* 0x000000001c1d7223 */ /* 0x080fe2000000001d */
[----:B------:R-:W-:Y:S02]  /*5c40*/  HADD2.F32 R34, -RZ, R11.H1_H1 ;  /* 0x3000000bff227230 */ /* 0x000fe40000004100 */
[-C--:B------:R-:W-:Y:S01]  /*5c50*/  FFMA R28, R30, R0.reuse, R37 ;  /* 0x000000001e1c7223 */ /* 0x080fe20000000025 */
[----:B------:R-:W-:Y:S01]  /*5c60*/  F2FP.F16.F32.PACK_AB R24, R24, R25 ;  /* 0x000000191818723e */ /* 0x000fe200000000ff */
[-C--:B------:R-:W-:Y:S01]  /*5c70*/  FFMA R31, R32, R0.reuse, R31 ;  /* 0x00000000201f7223 */ /* 0x080fe2000000001f */
[----:B------:R-:W-:Y:S01]  /*5c80*/  F2FP.F16.F32.PACK_AB R32, R14, R15 ;  /* 0x0000000f0e20723e */ /* 0x000fe200000000ff */
[----:B------:R-:W-:Y:S01]  /*5c90*/  FFMA R30, R34, R0, R39 ;  /* 0x00000000221e7223 */ /* 0x000fe20000000027 */
[----:B------:R-:W-:-:S02]  /*5ca0*/  F2FP.F16.F32.PACK_AB R33, R16, R17 ;  /* 0x000000111021723e */ /* 0x000fc400000000ff */
[----:B------:R-:W-:Y:S02]  /*5cb0*/  F2FP.F16.F32.PACK_AB R34, R18, R19 ;  /* 0x000000131222723e */ /* 0x000fe400000000ff */
[----:B------:R-:W-:Y:S02]  /*5cc0*/  F2FP.F16.F32.PACK_AB R35, R20, R21 ;  /* 0x000000151423723e */ /* 0x000fe400000000ff */
[----:B------:R-:W-:Y:S02]  /*5cd0*/  F2FP.F16.F32.PACK_AB R25, R26, R27 ;  /* 0x0000001b1a19723e */ /* 0x000fe400000000ff */
[----:B------:R-:W-:Y:S01]  /*5ce0*/  F2FP.F16.F32.PACK_AB R26, R28, R29 ;  /* 0x0000001d1c1a723e */ /* 0x000fe200000000ff */
[----:B------:R2:W-:Y:S01]  /*5cf0*/  STSM.16.MT88.4 [R13+0x31000], R32 ;  /* 0x031000200d007844 */ /* 0x0005e20000004200 */
[----:B------:R-:W-:-:S05]  /*5d00*/  F2FP.F16.F32.PACK_AB R27, R30, R31 ;  /* 0x0000001f1e1b723e */ /* 0x000fca00000000ff */
[----:B------:R2:W-:Y:S01]  /*5d10*/  STSM.16.MT88.4 [R13+0x31800], R24 ;  /* 0x031800180d007844 */ /* 0x0005e20000004200 */
[----:B------:R-:W-:Y:S01]  /*5d20*/  @!PT LDS RZ, [RZ] ;  /* 0x00000000fffff984 */ /* 0x000fe20000000800 */
[----:B------:R-:W-:Y:S01]  /*5d30*/  @!PT LDS RZ, [RZ] ;  /* 0x00000000fffff984 */ /* 0x000fe20000000800 */
[----:B------:R-:W-:Y:S01]  /*5d40*/  @!PT LDS RZ, [RZ] ;  /* 0x00000000fffff984 */ /* 0x000fe20000000800 */
[----:B------:R-:W-:Y:S01]  /*5d50*/  @!PT LDS RZ, [RZ] ;  /* 0x00000000fffff984 */ /* 0x000fe20000000800 */
[----:B------:R3:W-:Y:S06]  /*5d60*/  MEMBAR.ALL.CTA ;  /* 0x0000000000007992 */ /* 0x0007ec0000008000 */
[----:B---3--:R-:W3:Y:S02]  /*5d70*/  FENCE.VIEW.ASYNC.S ;  /* 0x00000000000073c6 */ /* 0x008ee40000000000 */
[----:B---3--:R-:W-:Y:S06]  /*5d80*/  BAR.SYNC.DEFER_BLOCKING 0x1, 0x80 ;  /* 0x0042000000007b1d */ /* 0x008fec0000010000 */
[----:B------:R-:W-:Y:S05]  /*5d90*/  @!P2 BRA `(.L_x_71) ;  /* 0x000000000018a947 */ /* 0x000fea0003800000 */
[----:B------:R-:W-:Y:S02]  /*5da0*/  UIADD3 UR5, UR45, 0x40, URZ ;  /* 0x000000402d057890 */ /* 0x000fe4000fffe03f */
[----:B------:R-:W-:Y:S01]  /*5db0*/  UIADD3 UR4, UR50, 0x31000, URZ ;  /* 0x0003100032047890 */ /* 0x000fe2000fffe03f */
[----:B------:R-:W-:-:S08]  /*5dc0*/  UMOV UR6, UR46 ;  /* 0x0000002e00067c82 */ /* 0x000fd00008000000 */
[----:B------:R3:W-:Y:S01]  /*5dd0*/  UTMASTG.2D [UR4], [UR36] ;  /* 0x00000004240073b5 */ /* 0x0007e20008008000 */
[----:B------:R0:W-:Y:S01]  /*5de0*/  UTMACMDFLUSH ;  /* 0x00000000000079b7 */ /* 0x0001e20000000000 */
[----:B---3--:R-:W-:-:S04]  /*5df0*/  DEPBAR.LE SB0, 0x1 ;  /* 0x000080400000791a */ /* 0x008fc80000000000 */
.L_x_71:
[----:B------:R-:W-:Y:S05]  /*5e00*/  BSYNC B0 ;  /* 0x0000000000007941 */ /* 0x000fea0003800000 */
.L_x_70:
[----:B------:R-:W-:Y:S06]  /*5e10*/  BAR.SYNC.DEFER_BLOCKING 0x1, 0x80 ;  /* 0x0042000000007b1d */ /* 0x000fec0000010000 */
[----:B------:R-:W-:Y:S05]  /*5e20*/  @!P0 BRA `(.L_x_72) ;  /* 0x0000000000048947 */ /* 0x000fea0003800000 */
[----:B------:R-:W-:Y:S01]  /*5e30*/  BPT.TRAP 0x1 ;  /* 0x000000040000795c */ /* 0x000fe20000300000 */
.L_x_72:
[----:B------:R-:W-:-:S04]  /*5e40*/  UIADD3 UR4, UR50, 0x34500, URZ ;  /* 0x0003450032047890 */ /* 0x000fc8000fffe03f */
[----:B------:R-:W-:-:S09]  /*5e50*/  UPRMT UR8, UR57, 0x654, UR4 ;  /* 0x0000065439087896 */ /* 0x000fd20008000004 */
[----:B------:R-:W-:Y:S01]  /*5e60*/  SYNCS.ARRIVE.TRANS64.RED.A1T0 RZ, [UR8], RZ ;  /* 0x000000ffffff79a7 */ /* 0x000fe20008100408 */
[----:B------:R-:W-:Y:S05]  /*5e70*/  @!P0 BRA `(.L_x_73) ;  /* 0x0000000000048947 */ /* 0x000fea0003800000 */
[----:B------:R-:W-:Y:S01]  /*5e80*/  BPT.TRAP 0x1 ;  /* 0x000000040000795c */ /* 0x000fe20000300000 */
.L_x_73:
[----:B------:R-:W3:Y:S02]  /*5e90*/  SYNCS.PHASECHK.TRANS64.TRYWAIT P3, [UR50+0x344f0], R12 ;  /* 0x0344f00cff0075a7 */ /* 0x000ee40008060172 */
[----:B---3--:R-:W-:Y:S05]  /*5ea0*/  @!P3 BRA `(.L_x_74) ;  /* 0x000000880058b947 */ /* 0x008fea0003800000 */
.L_x_279:
[----:B------:R-:W-:Y:S05]  /*5eb0*/  @P1 WARPSYNC.ALL ;  /* 0x0000000000001948 */ /* 0x000fea0003800000 */
[----:B------:R-:W4:Y:S01]  /*5ec0*/  @P1 LDSM.16.MT88.4 R4, [R13+0x32000] ;  /* 0x032000000d04183b */ /* 0x000f220000004200 */
[-C--:B---3--:R-:W-:Y:S01]  /*5ed0*/  FMUL R15, R104, R3.reuse ;  /* 0x00000003680f7220 */ /* 0x088fe20000400000 */
[-C--:B------:R-:W-:Y:S01]  /*5ee0*/  FMUL R105, R105, R3.reuse ;  /* 0x0000000369697220 */ /* 0x080fe20000400000 */
[-C--:B------:R-:W-:Y:S01]  /*5ef0*/  FMUL R17, R106, R3.reuse ;  /* 0x000000036a117220 */ /* 0x080fe20000400000 */
[----:B------:R-:W3:Y:S01]  /*5f00*/  @P1 LDSM.16.MT88.4 R8, [R13+0x32800] ;  /* 0x032800000d08183b */ /* 0x000ee20000004200 */
[-C--:B------:R-:W-:Y:S01]  /*5f10*/  FMUL R107, R107, R3.reuse ;  /* 0x000000036b6b7220 */ /* 0x080fe20000400000 */
[-C--:B------:R-:W-:Y:S01]  /*5f20*/  FMUL R19, R108, R3.reuse ;  /* 0x000000036c137220 */ /* 0x080fe20000400000 */
[-C--:B------:R-:W-:Y:S01]  /*5f30*/  FMUL R109, R109, R3.reuse ;  /* 0x000000036d6d7220 */ /* 0x080fe20000400000 */
[-C--:B------:R-:W-:Y:S01]  /*5f40*/  FMUL R21, R110, R3.reuse ;  /* 0x000000036e157220 */ /* 0x080fe20000400000 */
[-C--:B------:R-:W-:Y:S01]  /*5f50*/  FMUL R111, R111, R3.reuse ;  /* 0x000000036f6f7220 */ /* 0x080fe20000400000 */
[-C--:B--2---:R-:W-:Y:S01]  /*5f60*/  FMUL R25, R112, R3.reuse ;  /* 0x0000000370197220 */ /* 0x084fe20000400000 */
        /* <DEDUP_REMOVED lines=9> */
[----:B----4-:R-:W-:-:S02]  /*6000*/  HADD2.F32 R14, -RZ, R4.H0_H0 ;  /* 0x20000004ff0e7230 */ /* 0x010fc40000004100 */
        /* <DEDUP_REMOVED lines=13> */
[----:B---3--:R-:W-:Y:S02]  /*60e0*/  HADD2.F32 R24, -RZ, R8.H0_H0 ;  /* 0x20000008ff187230 */ /* 0x008fe40000004100 */
[----:B------:R-:W-:Y:S01]  /*60f0*/  FFMA R18, R20, R0, R109 ;  /* 0x0000000014127223 */ /* 0x000fe2000000006d */
[----:B------:R-:W-:-:S02]  /*6100*/  HADD2.F32 R28, -RZ, R9.H0_H0 ;  /* 0x20000009ff1c7230 */ /* 0x000fc40000004100 */
[-C--:B------:R-:W-:Y:S01]  /*6110*/  FFMA R20, R26, R0.reuse, R111 ;  /* 0x000000001a147223 */ /* 0x080fe2000000006f */
[----:B------:R-:W-:Y:S02]  /*6120*/  HADD2.F32 R26, -RZ, R8.H1_H1 ;  /* 0x30000008ff1a7230 */ /* 0x000fe40000004100 */
        /* <DEDUP_REMOVED lines=37> */
.L_x_76:
[----:B------:R-:W-:Y:S05]  /*6380*/  BSYNC B0 ;  /* 0x0000000000007941 */ /* 0x000fea0003800000 */
.L_x_75:
[----:B------:R-:W-:Y:S06]  /*6390*/  BAR.SYNC.DEFER_BLOCKING 0x1, 0x80 ;  /* 0x0042000000007b1d */ /* 0x000fec0000010000 */
[----:B------:R-:W-:Y:S05]  /*63a0*/  @!P0 BRA `(.L_x_77) ;  /* 0x0000000000048947 */ /* 0x000fea0003800000 */
[----:B------:R-:W-:Y:S01]  /*63b0*/  BPT.TRAP 0x1 ;  /* 0x000000040000795c */ /* 0x000fe20000300000 */
.L_x_77:
[----:B------:R-:W-:-:S04]  /*63c0*/  UIADD3 UR4, UR50, 0x34508, URZ ;  /* 0x0003450832047890 */ /* 0x000fc8000fffe03f */
[----:B------:R-:W-:-:S09]  /*63d0*/  UPRMT UR9, UR57, 0x654, UR4 ;  /* 0x0000065439097896 */ /* 0x000fd20008000004 */
[----:B------:R-:W-:Y:S01]  /*63e0*/  SYNCS.ARRIVE.TRANS64.RED.A1T0 RZ, [UR9], RZ ;  /* 0x000000ffffff79a7 */ /* 0x000fe20008100409 */
[----:B------:R-:W-:Y:S05]  /*63f0*/  @!P0 BRA `(.L_x_78) ;  /* 0x0000000000048947 */ /* 0x000fea0003800000 */
[----:B------:R-:W-:Y:S01]  /*6400*/  BPT.TRAP 0x1 ;  /* 0x000000040000795c */ /* 0x000fe20000300000 */
.L_x_78:
[----:B------:R-:W3:Y:S02]  /*6410*/  SYNCS.PHASECHK.TRANS64.TRYWAIT P3, [UR50+0x344f8], R12 ;  /* 0x0344f80cff0075a7 */ /* 0x000ee40008060172 */
[----:B---3--:R-:W-:Y:S05]  /*6420*/  @!P3 BRA `(.L_x_79) ;  /* 0x000000840010b947 */ /* 0x008fea0003800000 */
.L_x_280:
        /* <DEDUP_REMOVED lines=58> */
[----:B------:R-:W-:Y:S01]  /*67d0*/  F2FP.F16.F32.PACK_AB R17, R24, R27 ;  /* 0x0000001b1811723e */ /* 0x000fe200000000ff */
[----:B------:R2:W-:Y:S01]  /*67e0*/  STSM.16.MT88.4 [R13+0x33000], R32 ;  /* 0x033000200d007844 */ /* 0x0005e20000004200 */
[----:B------:R-:W-:Y:S02]  /*67f0*/  F2FP.F16.F32.PACK_AB R18, R26, R29 ;  /* 0x0000001d1a12723e */ /* 0x000fe400000000ff */
        /* <DEDUP_REMOVED lines=11> */
[----:B------:R-:W-:Y:S02]  /*68b0*/  UIADD3 UR5, UR45, 0x40, URZ ;  /* 0x000000402d057890 */ /* 0x000fe4000fffe03f */
[----:B------:R-:W-:-:S09]  /*68c0*/  UIADD3 UR4, UR50, 0x33000, URZ ;  /* 0x0003300032047890 */ /* 0x000fd2000fffe03f */
[----:B------:R3:W-:Y:S01]  /*68d0*/  UTMASTG.2D [UR4], [UR36] ;  /* 0x00000004240073b5 */ /* 0x0007e20008008000 */
[----:B------:R0:W-:Y:S01]  /*68e0*/  UTMACMDFLUSH ;  /* 0x00000000000079b7 */ /* 0x0001e20000000000 */
[----:B---3--:R-:W-:-:S04]  /*68f0*/  DEPBAR.LE SB0, 0x1 ;  /* 0x000080400000791a */ /* 0x008fc80000000000 */
.L_x_81:
[----:B------:R-:W-:Y:S05]  /*6900*/  BSYNC B0 ;  /* 0x0000000000007941 */ /* 0x000fea0003800000 */
.L_x_80:
[----:B------:R-:W-:Y:S06]  /*6910*/  BAR.SYNC.DEFER_BLOCKING 0x1, 0x80 ;  /* 0x0042000000007b1d */ /* 0x000fec0000010000 */
[----:B------:R-:W-:Y:S05]  /*6920*/  @!P0 BRA `(.L_x_82) ;  /* 0x0000000000048947 */ /* 0x000fea0003800000 */
[----:B------:R-:W-:Y:S01]  /*6930*/  BPT.TRAP 0x1 ;  /* 0x000000040000795c */ /* 0x000fe20000300000 */
.L_x_82:
[----:B------:R-:W-:-:S04]  /*6940*/  UIADD3 UR4, UR50, 0x34510, URZ ;  /* 0x0003451032047890 */ /* 0x000fc8000fffe03f */
[----:B------:R-:W-:-:S09]  /*6950*/  UPRMT UR10, UR57, 0x654, UR4 ;  /* 0x00000654390a7896 */ /* 0x000fd20008000004 */
[----:B------:R-:W-:Y:S01]  /*6960*/  SYNCS.ARRIVE.TRANS64.RED.A1T0 RZ, [UR10], RZ ;  /* 0x000000ffffff79a7 */ /* 0x000fe2000810040a */
[----:B------:R-:W-:Y:S05]  /*6970*/  @!P0 BRA `(.L_x_83) ;  /* 0x0000000000048947 */ /* 0x000fea0003800000 */
[----:B------:R-:W-:Y:S01]  /*6980*/  BPT.TRAP 0x1 ;  /* 0x000000040000795c */ /* 0x000fe20000300000 */
.L_x_83:
[----:B------:R-:W-:-:S05]  /*6990*/  IMAD.MOV.U32 R12, RZ, RZ, 0x1 ;  /* 0x00000001ff0c7424 */ /* 0x000fca00078e00ff */
[----:B------:R-:W-:-:S04]  /*69a0*/  SHF.L.U32 R12, R12, 0x1f, RZ ;  /* 0x0000001f0c0c7819 */ /* 0x000fc800000006ff */
[----:B------:R-:W3:Y:S02]  /*69b0*/  SYNCS.PHASECHK.TRANS64.TRYWAIT P3, [UR50+0x344e0], R12 ;  /* 0x0344e00cff0075a7 */ /* 0x000ee40008060172 */
[----:B---3--:R-:W-:Y:S05]  /*69c0*/  @!P3 BRA `(.L_x_84) ;  /* 0x0000007c00c0b947 */ /* 0x008fea0003800000 */
.L_x_281:
[----:B------:R-:W-:Y:S05]  /*69d0*/  @P1 WARPSYNC.ALL ;  /* 0x0000000000001948 */ /* 0x000fea0003800000 */
[----:B------:R-:W4:Y:S01]  /*69e0*/  @P1 LDSM.16.MT88.4 R4, [R13+0x30000] ;  /* 0x030000000d04183b */ /* 0x000f220000004200 */
[-C--:B---3--:R-:W-:Y:S01]  /*69f0*/  FMUL R15, R120, R3.reuse ;  /* 0x00000003780f7220 */ /* 0x088fe20000400000 */
[-C--:B------:R-:W-:Y:S01]  /*6a00*/  FMUL R121, R121, R3.reuse ;  /* 0x0000000379797220 */ /* 0x080fe20000400000 */
[-C--:B--2---:R-:W-:Y:S01]  /*6a10*/  FMUL R17, R122, R3.reuse ;  /* 0x000000037a117220 */ /* 0x084fe20000400000 */
        /* <DEDUP_REMOVED lines=30> */
[----:B--2---:R-:W-:Y:S02]  /*6c00*/  HADD2.F32 R24, -RZ, R8.H0_H0 ;  /* 0x20000008ff187230 */ /* 0x004fe40000004100 */
        /* <DEDUP_REMOVED lines=41> */
.L_x_86:
[----:B------:R-:W-:Y:S05]  /*6ea0*/  BSYNC B0 ;  /* 0x0000000000007941 */ /* 0x000fea0003800000 */
.L_x_85:
[----:B------:R-:W-:Y:S06]  /*6eb0*/  BAR.SYNC.DEFER_BLOCKING 0x1, 0x80 ;  /* 0x0042000000007b1d */ /* 0x000fec0000010000 */
[----:B------:R-:W-:Y:S05]  /*6ec0*/  @!P0 BRA `(.L_x_87) ;  /* 0x0000000000048947 */ /* 0x000fea0003800000 */
[----:B------:R-:W-:Y:S01]  /*6ed0*/  BPT.TRAP 0x1 ;  /* 0x000000040000795c */ /* 0x000fe20000300000 */
.L_x_87:
[----:B------:R-:W-:-:S04]  /*6ee0*/  UIADD3 UR7, UR50, 0x34518, URZ ;  /* 0x0003451832077890 */ /* 0x000fc8000fffe03f */
[----:B------:R-:W-:-:S09]  /*6ef0*/  UPRMT UR7, UR57, 0x654, UR7 ;  /* 0x0000065439077896 */ /* 0x000fd20008000007 */
[----:B------:R-:W-:Y:S01]  /*6f00*/  SYNCS.ARRIVE.TRANS64.RED.A1T0 RZ, [UR7], RZ ;  /* 0x000000ffffff79a7 */ /* 0x000fe20008100407 */
[----:B------:R-:W-:Y:S05]  /*6f10*/  @!P0 BRA `(.L_x_88) ;  /* 0x0000000000048947 */ /* 0x000fea0003800000 */
[----:B------:R-:W-:Y:S01]  /*6f20*/  BPT.TRAP 0x1 ;  /* 0x000000040000795c */ /* 0x000fe20000300000 */
.L_x_88:
[----:B------:R-:W3:Y:S02]  /*6f30*/  SYNCS.PHASECHK.TRANS64.TRYWAIT P3, [UR50+0x344e8], R12 ;  /* 0x0344e80cff0075a7 */ /* 0x000ee40008060172 */
[----:B---3--:R-:W-:Y:S05]  /*6f40*/  @!P3 BRA `(.L_x_89) ;  /* 0x000000780078b947 */ /* 0x008fea0003800000 */
.L_x_282:
        /* <DEDUP_REMOVED lines=77> */
.L_x_91:
[----:B------:R-:W-:Y:S05]  /*7420*/  BSYNC B0 ;  /* 0x0000000000007941 */ /* 0x000fea0003800000 */
.L_x_90:
[----:B------:R-:W-:Y:S06]  /*7430*/  BAR.SYNC.DEFER_BLOCKING 0x1, 0x80 ;  /* 0x0042000000007b1d */ /* 0x000fec0000010000 */
[----:B------:R-:W-:Y:S05]  /*7440*/  @!P0 BRA `(.L_x_92) ;  /* 0x0000000000048947 */ /* 0x000fea0003800000 */
[----:B------:R-:W-:Y:S01]  /*7450*/  BPT.TRAP 0x1 ;  /* 0x000000040000795c */ /* 0x000fe20000300000 */
.L_x_92:
[----:B------:R-:W-:Y:S01]  /*7460*/  SYNCS.ARRIVE.TRANS64.RED.A1T0 RZ, [UR8], RZ ;  /* 0x000000ffffff79a7 */ /* 0x000fe20008100408 */
[----:B------:R-:W-:Y:S05]  /*7470*/  @!P0 BRA `(.L_x_93) ;  /* 0x0000000000048947 */ /* 0x000fea0003800000 */
[----:B------:R-:W-:Y:S01]  /*7480*/  BPT.TRAP 0x1 ;  /* 0x000000040000795c */ /* 0x000fe20000300000 */
.L_x_93:
[----:B------:R-:W3:Y:S02]  /*7490*/  SYNCS.PHASECHK.TRANS64.TRYWAIT P3, [UR50+0x344f0], R12 ;  /* 0x0344f00cff0075a7 */ /* 0x000ee40008060172 */
[----:B---3--:R-:W-:Y:S05]  /*74a0*/  @!P3 BRA `(.L_x_94) ;  /* 0x000000740038b947 */ /* 0x008fea0003800000 */
.L_x_283:
[----:B------:R-:W-:Y:S05]  /*74b0*/  @P1 WARPSYNC.ALL ;  /* 0x0000000000001948 */ /* 0x000fea0003800000 */
[----:B------:R-:W4:Y:S01]  /*74c0*/  @P1 LDSM.16.MT88.4 R4, [R13+0x32000] ;  /* 0x032000000d04183b */ /* 0x000f220000004200 */
[-C--:B------:R-:W-:Y:S01]  /*74d0*/  FMUL R17, R138, R3.reuse ;  /* 0x000000038a117220 */ /* 0x080fe20000400000 */
[-C--:B------:R-:W-:Y:S01]  /*74e0*/  FMUL R139, R139, R3.reuse ;  /* 0x000000038b8b7220 */ /* 0x080fe20000400000 */
[-C--:B------:R-:W-:Y:S01]  /*74f0*/  FMUL R19, R140, R3.reuse ;  /* 0x000000038c137220 */ /* 0x080fe20000400000 */
[----:B------:R-:W5:Y:S01]  /*7500*/  @P1 LDSM.16.MT88.4 R8, [R13+0x32800] ;  /* 0x032800000d08183b */ /* 0x000f620000004200 */
[-C--:B------:R-:W-:Y:S01]  /*7510*/  FMUL R141, R141, R3.reuse ;  /* 0x000000038d8d7220 */ /* 0x080fe20000400000 */
[-C--:B------:R-:W-:Y:S01]  /*7520*/  FMUL R21, R142, R3.reuse ;  /* 0x000000038e157220 */ /* 0x080fe20000400000 */
[-C--:B------:R-:W-:Y:S01]  /*7530*/  FMUL R143, R143, R3.reuse ;  /* 0x000000038f8f7220 */ /* 0x080fe20000400000 */
[-C--:B------:R-:W-:Y:S01]  /*7540*/  FMUL R145, R145, R3.reuse ;  /* 0x0000000391917220 */ /* 0x080fe20000400000 */
[-C--:B---3--:R-:W-:Y:S01]  /*7550*/  FMUL R15, R136, R3.reuse ;  /* 0x00000003880f7220 */ /* 0x088fe20000400000 */
        /* <DEDUP_REMOVED lines=16> */
[----:B-----5:R-:W-:Y:S02]  /*7660*/  HADD2.F32 R28, -RZ, R8.H1_H1 ;  /* 0x30000008ff1c7230 */ /* 0x020fe40000004100 */
[----:B------:R-:W-:Y:S01]  /*7670*/  FFMA R19, R20, R0, R19 ;  /* 0x0000000014137223 */ /* 0x000fe20000000013 */
[----:B------:R-:W-:-:S02]  /*7680*/  HADD2.F32 R20, -RZ, R7.H0_H0 ;  /* 0x20000007ff147230 */ /* 0x000fc40000004100 */
[-C--:B------:R-:W-:Y:S01]  /*7690*/  FFMA R18, R24, R0.reuse, R141 ;  /* 0x0000000018127223 */ /* 0x080fe2000000008d */
[----:B------:R-:W-:Y:S01]  /*76a0*/  HADD2.F32 R24, -RZ, R7.H1_H1 ;  /* 0x30000007ff187230 */ /* 0x000fe20000004100 */
[----:B------:R-:W-:Y:S01]  /*76b0*/  F2FP.F16.F32.PACK_AB R33, R16, R17 ;  /* 0x000000111021723e */ /* 0x000fe200000000ff */
[----:B------:R-:W-:Y:S02]  /*76c0*/  HADD2.F32 R14, -RZ, R4.H0_H0 ;  /* 0x20000004ff0e7230 */ /* 0x000fe40000004100 */
[-C--:B------:R-:W-:Y:S01]  /*76d0*/  FFMA R21, R20, R0.reuse, R21 ;  /* 0x0000000014157223 */ /* 0x080fe20000000015 */
[----:B------:R-:W-:Y:S02]  /*76e0*/  HADD2.F32 R26, -RZ, R8.H0_H0 ;  /* 0x20000008ff1a7230 */ /* 0x000fe40000004100 */
[-C--:B------:R-:W-:Y:S01]  /*76f0*/  FFMA R20, R24, R0.reuse, R143 ;  /* 0x0000000018147223 */ /* 0x080fe2000000008f */
[----:B------:R-:W-:Y:S02]  /*7700*/  HADD2.F32 R30, -RZ, R9.H0_H0 ;  /* 0x20000009ff1e7230 */ /* 0x000fe40000004100 */
[-C--:B------:R-:W-:Y:S01]  /*7710*/  FFMA R24, R28, R0.reuse, R145 ;  /* 0x000000001c187223 */ /* 0x080fe20000000091 */
[-C--:B------:R-:W-:Y:S01]  /*7720*/  FFMA R15, R14, R0.reuse, R15 ;  /* 0x000000000e0f7223 */ /* 0x080fe2000000000f */
[----:B------:R-:W-:Y:S01]  /*7730*/  FFMA R25, R26, R0, R25 ;  /* 0x000000001a197223 */ /* 0x000fe20000000019 */
[----:B------:R-:W-:-:S02]  /*7740*/  HADD2.F32 R28, -RZ, R10.H0_H0 ;  /* 0x2000000aff1c7230 */ /* 0x000fc40000004100 */
[-C--:B------:R-:W-:Y:S01]  /*7750*/  FFMA R27, R30, R0.reuse, R27 ;  /* 0x000000001e1b7223 */ /* 0x080fe2000000001b */
[----:B------:R-:W-:Y:S01]  /*7760*/  HADD2.F32 R14, -RZ, R4.H1_H1 ;  /* 0x30000004ff0e7230 */ /* 0x000fe20000004100 */
[----:B------:R-:W-:Y:S01]  /*7770*/  F2FP.F16.F32.PACK_AB R35, R20, R21 ;  /* 0x000000151423723e */ /* 0x000fe200000000ff */
[----:B------:R-:W-:Y:S02]  /*7780*/  HADD2.F32 R26, -RZ, R9.H1_H1 ;  /* 0x30000009ff1a7230 */ /* 0x000fe40000004100 */
[-C--:B------:R-:W-:Y:S01]  /*7790*/  FFMA R29, R28, R0.reuse, R29 ;  /* 0x000000001c1d7223 */ /* 0x080fe2000000001d */
[----:B------:R-:W-:Y:S02]  /*77a0*/  HADD2.F32 R30, -RZ, R10.H1_H1 ;  /* 0x3000000aff1e7230 */ /* 0x000fe40000004100 */
[-C--:B------:R-:W-:Y:S01]  /*77b0*/  FFMA R14, R14, R0.reuse, R137 ;  /* 0x000000000e0e7223 */ /* 0x080fe20000000089 */
[--C-:B------:R-:W-:Y:S02]  /*77c0*/  HADD2.F32 R32, -RZ, R11.reuse.H0_H0 ;  /* 0x2000000bff207230 */ /* 0x100fe40000004100 */
[----:B------:R-:W-:Y:S01]  /*77d0*/  FFMA R26, R26, R0, R147 ;  /* 0x000000001a1a7223 */ /* 0x000fe20000000093 */
[----:B------:R-:W-:-:S02]  /*77e0*/  HADD2.F32 R34, -RZ, R11.H1_H1 ;  /* 0x3000000bff227230 */ /* 0x000fc40000004100 */
[-C--:B------:R-:W-:Y:S01]  /*77f0*/  FFMA R28, R30, R0.reuse, R149 ;  /* 0x000000001e1c7223 */ /* 0x080fe20000000095 */
[----:B------:R-:W-:Y:S01]  /*7800*/  F2FP.F16.F32.PACK_AB R24, R24, R25 ;  /* 0x000000191818723e */ /* 0x000fe200000000ff */
[-C--:B------:R-:W-:Y:S01]  /*7810*/  FFMA R31, R32, R0.reuse, R31 ;  /* 0x00000000201f7223 */ /* 0x080fe2000000001f */
[----:B------:R-:W-:Y:S01]  /*7820*/  F2FP.F16.F32.PACK_AB R32, R14, R15 ;  /* 0x0000000f0e20723e */ /* 0x000fe200000000ff */
[----:B------:R-:W-:Y:S01]  /*7830*/  FFMA R30, R34, R0, R151 ;  /* 0x00000000221e7223 */ /* 0x000fe20000000097 */
        /* <DEDUP_REMOVED lines=20> */
.L_x_96:
[----:B------:R-:W-:Y:S05]  /*7980*/  BSYNC B0 ;  /* 0x0000000000007941 */ /* 0x000fea0003800000 */
.L_x_95:
[----:B------:R-:W-:Y:S06]  /*7990*/  BAR.SYNC.DEFER_BLOCKING 0x1, 0x80 ;  /* 0x0042000000007b1d */ /* 0x000fec0000010000 */
[----:B------:R-:W-:Y:S05]  /*79a0*/  @!P0 BRA `(.L_x_97) ;  /* 0x0000000000048947 */ /* 0x000fea0003800000 */
[----:B------:R-:W-:Y:S01]  /*79b0*/  BPT.TRAP 0x1 ;  /* 0x000000040000795c */ /* 0x000fe20000300000 */
.L_x_97:
[----:B------:R-:W-:Y:S01]  /*79c0*/  SYNCS.ARRIVE.TRANS64.RED.A1T0 RZ, [UR9], RZ ;  /* 0x000000ffffff79a7 */ /* 0x000fe20008100409 */
[----:B------:R-:W-:Y:S05]  /*79d0*/  @!P0 BRA `(.L_x_98) ;  /* 0x0000000000048947 */ /* 0x000fea0003800000 */
[----:B------:R-:W-:Y:S01]  /*79e0*/  BPT.TRAP 0x1 ;  /* 0x000000040000795c */ /* 0x000fe20000300000 */
.L_x_98:
[----:B------:R-:W3:Y:S02]  /*79f0*/  SYNCS.PHASECHK.TRANS64.TRYWAIT P3, [UR50+0x344f8], R12 ;  /* 0x0344f80cff0075a7 */ /* 0x000ee40008060172 */
[----:B---3--:R-:W-:Y:S05]  /*7a00*/  @!P3 BRA `(.L_x_99) ;  /* 0x0000006c00f8b947 */ /* 0x008fea0003800000 */
.L_x_284:
[----:B------:R-:W-:Y:S05]  /*7a10*/  @P1 WARPSYNC.ALL ;  /* 0x0000000000001948 */ /* 0x000fea0003800000 */
[----:B------:R-:W4:Y:S01]  /*7a20*/  @P1 LDSM.16.MT88.4 R4, [R13+0x33000] ;  /* 0x033000000d04183b */ /* 0x000f220000004200 */
[-C--:B------:R-:W-:Y:S01]  /*7a30*/  FMUL R72, R72, R3.reuse ;  /* 0x0000000348487220 */ /* 0x080fe20000400000 */
[-C--:B---3--:R-:W-:Y:S01]  /*7a40*/  FMUL R12, R73, R3.reuse ;  /* 0x00000003490c7220 */ /* 0x088fe20000400000 */
[-C--:B------:R-:W-:Y:S01]  /*7a50*/  FMUL R74, R74, R3.reuse ;  /* 0x000000034a4a7220 */ /* 0x080fe20000400000 */
[----:B------:R-:W3:Y:S01]  /*7a60*/  @P1 LDSM.16.MT88.4 R8, [R13+0x33800] ;  /* 0x033800000d08183b */ /* 0x000ee20000004200 */
        /* <DEDUP_REMOVED lines=12> */
[----:B------:R-:W-:Y:S01]  /*7b30*/  FMUL R28, R87, R3 ;  /* 0x00000003571c7220 */ /* 0x000fe20000400000 */
[----:B------:R-:W-:Y:S05]  /*7b40*/  WARPSYNC.ALL ;  /* 0x0000000000007948 */ /* 0x000fea0003800000 */
[----:B------:R-:W-:Y:S01]  /*7b50*/  BSSY B0, `(.L_x_100) ;  /* 0x0000039000007945 */ /* 0x000fe20003800000 */
[----:B----4-:R-:W-:-:S02]  /*7b60*/  HADD2.F32 R17, -RZ, R5.H0_H0 ;  /* 0x20000005ff117230 */ /* 0x010fc40000004100 */
[----:B------:R-:W-:Y:S02]  /*7b70*/  HADD2.F32 R25, -RZ, R7.H0_H0 ;  /* 0x20000007ff197230 */ /* 0x000fe40000004100 */
[--C-:B------:R-:W-:Y:S02]  /*7b80*/  HADD2.F32 R3, -RZ, R4.reuse.H0_H0 ;  /* 0x20000004ff037230 */ /* 0x100fe40000004100 */
[-C--:B------:R-:W-:Y:S01]  /*7b90*/  FFMA R17, R17, R0.reuse, R74 ;  /* 0x0000000011117223 */ /* 0x080fe2000000004a */
[----:B------:R-:W-:Y:S02]  /*7ba0*/  HADD2.F32 R15, -RZ, R4.H1_H1 ;  /* 0x30000004ff0f7230 */ /* 0x000fe40000004100 */
[-C--:B------:R-:W-:Y:S01]  /*7bb0*/  FFMA R25, R25, R0.reuse, R78 ;  /* 0x0000000019197223 */ /* 0x080fe2000000004e */
[----:B------:R-:W-:Y:S02]  /*7bc0*/  HADD2.F32 R5, -RZ, R5.H1_H1 ;  /* 0x30000005ff057230 */ /* 0x000fe40000004100 */
        /* <DEDUP_REMOVED lines=49> */
.L_x_101:
[----:B------:R-:W-:Y:S05]  /*7ee0*/  BSYNC B0 ;  /* 0x0000000000007941 */ /* 0x000fea0003800000 */
.L_x_100:
[----:B------:R-:W-:Y:S06]  /*7ef0*/  BAR.SYNC.DEFER_BLOCKING 0x1, 0x80 ;  /* 0x0042000000007b1d */ /* 0x000fec0000010000 */
[----:B------:R-:W-:Y:S05]  /*7f00*/  @!P0 BRA `(.L_x_102) ;  /* 0x0000000000048947 */ /* 0x000fea0003800000 */
[----:B------:R-:W-:Y:S01]  /*7f10*/  BPT.TRAP 0x1 ;  /* 0x000000040000795c */ /* 0x000fe20000300000 */
.L_x_102:
[----:B------:R-:W-:Y:S01]  /*7f20*/  UISETP.NE.AND UP0, UPT, UR53, 0x3, UPT ;  /* 0x000000033500788c */ /* 0x000fe2000bf05270 */
[----:B------:R-:W-:Y:S05]  /*7f30*/  SYNCS.ARRIVE.TRANS64.RED.A1T0 RZ, [UR10], RZ ;  /* 0x000000ffffff79a7 */ /* 0x000fea000810040a */
[----:B------:R-:W-:-:S13]  /*7f40*/  PLOP3.LUT P1, PT, PT, PT, UP0, 0x80, 0x0 ;  /* 0x000000000000781c */ /* 0x000fda0003f2f008 */
[----:B------:R-:W-:Y:S05]  /*7f50*/  @!P1 BRA `(.L_x_103) ;  /* 0x0000000000049947 */ /* 0x000fea0003800000 */
[----:B------:R-:W-:Y:S01]  /*7f60*/  BPT.TRAP 0x1 ;  /* 0x000000040000795c */ /* 0x000fe20000300000 */
.L_x_103:
[C---:B------:R-:W-:Y:S02]  /*7f70*/  R2UR UR4, R2.reuse ;  /* 0x00000000020472ca */ /* 0x040fe400000e0000 */
[----:B------:R-:W-:Y:S02]  /*7f80*/  SHF.L.U32 R0, R23, 0x1f, RZ ;  /* 0x0000001f17007819 */ /* 0x000fe400000006ff */
[----:B------:R-:W-:-:S09]  /*7f90*/  LEA R19, R2, UR50, 0x4 ;  /* 0x0000003202137c11 */ /* 0x000fd2000f8e20ff */
[----:B------:R-:W-:-:S09]  /*7fa0*/  ULEA UR4, UR4, UR50, 0x3 ;  /* 0x0000003204047291 */ /* 0x000fd2000f8e183f */
[----:B------:R-:W3:Y:S02]  /*7fb0*/  SYNCS.PHASECHK.TRANS64.TRYWAIT P2, [UR4+0x34400], R0 ;  /* 0x03440000ff0075a7 */ /* 0x000ee40008040144 */
[----:B---3--:R-:W-:Y:S05]  /*7fc0*/  @!P2 BRA `(.L_x_104) ;  /* 0x0000006800a0a947 */ /* 0x008fea0003800000 */
.L_x_285:
[----:B------:R-:W4:Y:S01]  /*7fd0*/  LDS.128 R16, [R19+0x34550] ;  /* 0x0345500013107984 */ /* 0x000f220000000c00 */
[----:B------:R-:W-:Y:S01]  /*7fe0*/  @!PT LDS RZ, [RZ] ;  /* 0x00000000fffff984 */ /* 0x000fe20000000800 */
[----:B------:R-:W-:Y:S01]  /*7ff0*/  @!PT LDS RZ, [RZ] ;  /* 0x00000000fffff984 */ /* 0x000fe20000000800 */
[----:B------:R-:W-:Y:S01]  /*8000*/  @!PT LDS RZ, [RZ] ;  /* 0x00000000fffff984 */ /* 0x000fe20000000800 */
[----:B------:R-:W-:Y:S01]  /*8010*/  @!PT LDS RZ, [RZ] ;  /* 0x00000000fffff984 */ /* 0x000fe20000000800 */
[----:B------:R5:W-:Y:S06]  /*8020*/  MEMBAR.ALL.CTA ;  /* 0x0000000000007992 */ /* 0x000bec0000008000 */
[----:B-----5:R-:W1:Y:S01]  /*8030*/  FENCE.VIEW.ASYNC.S ;  /* 0x00000000000073c6 */ /* 0x020e620000000000 */
[----:B------:R-:W-:Y:S05]  /*8040*/  @!P1 BRA `(.L_x_105) ;  /* 0x0000000000049947 */ /* 0x000fea0003800000 */
[----:B------:R-:W-:Y:S01]  /*8050*/  BPT.TRAP 0x1 ;  /* 0x000000040000795c */ /* 0x000fe20000300000 */
.L_x_105:
[----:B------:R-:W-:Y:S01]  /*8060*/  UIADD3 UR4, UR4, 0x34440, URZ ;  /* 0x0003444004047890 */ /* 0x000fe2000fffe03f */
[----:B----4-:R-:W-:Y:S01]  /*8070*/  ISETP.NE.AND P3, PT, R19, RZ, PT ;  /* 0x000000ff1300720c */ /* 0x010fe20003f65270 */
[----:B------:R-:W-:Y:S02]  /*8080*/  VIADD R2, R2, 0x1 ;  /* 0x0000000102027836 */ /* 0x000fe40000000000 */
[----:B------:R-:W-:Y:S01]  /*8090*/  UPRMT UR4, UR57, 0x654, UR4 ;  /* 0x0000065439047896 */ /* 0x000fe20008000004 */
[----:B------:R-:W-:Y:S02]  /*80a0*/  IMAD.MOV.U32 R19, RZ, RZ, RZ ;  /* 0x000000ffff137224 */ /* 0x000fe400078e00ff */
[----:B------:R-:W-:-:S04]  /*80b0*/  ISETP.NE.AND P2, PT, R2, 0x8, PT ;  /* 0x000000080200780c */ /* 0x000fc80003f45270 */
[----:B---3--:R-:W-:Y:S02]  /*80c0*/  SEL R0, RZ, 0x1, P2 ;  /* 0x00000001ff007807 */ /* 0x008fe40001000000 */
[----:B-1----:R-:W-:Y:S01]  /*80d0*/  SYNCS.ARRIVE.TRANS64.RED.A1T0 RZ, [UR4], RZ ;  /* 0x000000ffffff79a7 */ /* 0x002fe20008100404 */
[----:B------:R-:W-:Y:S02]  /*80e0*/  SEL R2, R2, RZ, P2 ;  /* 0x000000ff02027207 */ /* 0x000fe40001000000 */
[----:B------:R-:W-:Y:S01]  /*80f0*/  LOP3.LUT R23, R23, R0, RZ, 0x3c, !PT ;  /* 0x0000000017177212 */ /* 0x000fe200078e3cff */
[----:B------:R-:W-:Y:S06]  /*8100*/  @!P3 BRA `(.L_x_106) ;  /* 0x0000000000b4b947 */ /* 0x000fec0003800000 */
[----:B--2---:R-:W1:Y:S02]  /*8110*/  LDC.64 R4, c[0x0][0x290] ;  /* 0x0000a400ff047b82 */ /* 0x004e640000000a00 */
[----:B-1----:R-:W-:-:S06]  /*8120*/  IMAD.WIDE R4, R18, 0xc, R4 ;  /* 0x0000000c12047825 */ /* 0x002fcc00078e0204 */
[----:B------:R-:W2:Y:S02]  /*8130*/  LDG.E R4, desc[UR38][R4.64+0x8] ;  /* 0x0000082604047981 */ /* 0x000ea4000c1e1900 */
[----:B--2---:R-:W-:-:S13]  /*8140*/  R2UR UR4, R4 ;  /* 0x00000000040472ca */ /* 0x004fda00000e0000 */
[----:B------:R-:W-:-:S04]  /*8150*/  UIADD3 UR4, UR4, 0x3f, URZ ;  /* 0x0000003f04047890 */ /* 0x000fc8000fffe03f */
[----:B------:R-:W-:-:S04]  /*8160*/  USHF.R.S32.HI UR5, URZ, 0x1f, UR4 ;  /* 0x0000001f3f057899 */ /* 0x000fc80008011404 */
[----:B------:R-:W-:-:S04]  /*8170*/  ULEA.HI UR5, UR5, UR4, URZ, 0x6 ;  /* 0x0000000405057291 */ /* 0x000fc8000f8f303f */
[----:B------:R-:W-:-:S04]  /*8180*/  USHF.R.S32.HI UR5, URZ, 0x6, UR5 ;  /* 0x000000063f057899 */ /* 0x000fc80008011405 */
[----:B------:R-:W-:Y:S02]  /*8190*/  UIADD3 UR40, UR40, UR5, URZ ;  /* 0x0000000528287290 */ /* 0x000fe4000fffe03f */
[----:B------:R-:W-:Y:S02]  /*81a0*/  UISETP.GE.U32.AND UP1, UPT, UR5, 0x6, UPT ;  /* 0x000000060500788c */ /* 0x000fe4000bf26070 */
[----:B------:R-:W-:-:S04]  /*81b0*/  UISETP.GT.U32.AND UP0, UPT, UR40, 0x5, UPT ;  /* 0x000000052800788c */ /* 0x000fc8000bf04070 */
[----:B------:R-:W-:-:S04]  /*81c0*/  UISETP.LT.U32.AND UP0, UPT, UR5, 0x6, UP0 ;  /* 0x000000060500788c */ /* 0x000fc80008701070 */
[----:B------:R-:W-:Y:S02]  /*81d0*/  USEL UR6, URZ, 0x1, !UP0 ;  /* 0x000000013f067887 */ /* 0x000fe4000c000000 */
[----:B------:R-:W-:Y:S02]  /*81e0*/  @UP1 UIMAD.WIDE.U32 UR4, UR40, -0x55555555, URZ ;  /* 0xaaaaaaab280418a5 */ /* 0x000fe4000f8e003f */
[----:B------:R-:W-:Y:S02]  /*81f0*/  ULOP3.LUT UR41, UR41, UR6, URZ, 0x3c, !UPT ;  /* 0x0000000629297292 */ /* 0x000fe4000f8e3c3f */
[----:B------:R-:W-:-:S04]  /*8200*/  @UP1 USHF.R.U32.HI UR4, URZ, 0x2, UR5 ;  /* 0x000000023f041899 */ /* 0x000fc80008011605 */
[----:B------:R-:W-:Y:S01]  /*8210*/  @UP1 ULOP3.LUT UR41, UR41, 0x1, UR4, 0x78, !UPT ;  /* 0x0000000129291892 */ /* 0x000fe2000f8e7804 */
[----:B------:R-:W-:Y:S11]  /*8220*/  @!P1 BRA `(.L_x_107) ;  /* 0x0000000000049947 */ /* 0x000ff60003800000 */
[----:B------:R-:W-:Y:S01]  /*8230*/  BPT.TRAP 0x1 ;  /* 0x000000040000795c */ /* 0x000fe20000300000 */
.L_x_107:
[C---:B------:R-:W-:Y:S02]  /*8240*/  R2UR UR4, R2.reuse ;  /* 0x00000000020472ca */ /* 0x040fe400000e0000 */
[----:B------:R-:W-:Y:S02]  /*8250*/  SHF.L.U32 R3, R23, 0x1f, RZ ;  /* 0x0000001f17037819 */ /* 0x000fe400000006ff */
[----:B------:R-:W-:-:S09]  /*8260*/  LEA R0, R2, UR50, 0x4 ;  /* 0x0000003202007c11 */ /* 0x000fd2000f8e20ff */
[----:B------:R-:W-:-:S09]  /*8270*/  ULEA UR4, UR4, UR50, 0x3 ;  /* 0x0000003204047291 */ /* 0x000fd2000f8e183f */
[----:B------:R-:W1:Y:S02]  /*8280*/  SYNCS.PHASECHK.TRANS64.TRYWAIT P2, [UR4+0x34400], R3 ;  /* 0x03440003ff0075a7 */ /* 0x000e640008040144 */
[----:B-1----:R-:W-:Y:S05]  /*8290*/  @!P2 BRA `(.L_x_108) ;  /* 0x000000680004a947 */ /* 0x002fea0003800000 */
.L_x_286:
[----:B------:R2:W3:Y:S01]  /*82a0*/  LDS.128 R16, [R0+0x34550] ;  /* 0x0345500000107984 */ /* 0x0004e20000000c00 */
[----:B------:R-:W-:Y:S01]  /*82b0*/  @!PT LDS RZ, [RZ] ;  /* 0x00000000fffff984 */ /* 0x000fe20000000800 */
[----:B------:R-:W-:Y:S01]  /*82c0*/  @!PT LDS RZ, [RZ] ;  /* 0x00000000fffff984 */ /* 0x000fe20000000800 */
[----:B------:R-:W-:Y:S01]  /*82d0*/  @!PT LDS RZ, [RZ] ;  /* 0x00000000fffff984 */ /* 0x000fe20000000800 */
[----:B------:R-:W-:Y:S01]  /*82e0*/  @!PT LDS RZ, [RZ] ;  /* 0x00000000fffff984 */ /* 0x000fe20000000800 */
[----:B------:R4:W-:Y:S06]  /*82f0*/  MEMBAR.ALL.CTA ;  /* 0x0000000000007992 */ /* 0x0009ec0000008000 */
[----:B----4-:R-:W4:Y:S01]  /*8300*/  FENCE.VIEW.ASYNC.S ;  /* 0x00000000000073c6 */ /* 0x010f220000000000 */
[----:B--2---:R-:W-:Y:S05]  /*8310*/  @!P1 BRA `(.L_x_109) ;  /* 0x0000000000049947 */ /* 0x004fea0003800000 */
[----:B------:R-:W-:Y:S01]  /*8320*/  BPT.TRAP 0x1 ;  /* 0x000000040000795c */ /* 0x000fe20000300000 */
.L_x_109:
[----:B------:R-:W-:Y:S01]  /*8330*/  UIADD3 UR4, UR4, 0x34440, URZ ;  /* 0x0003444004047890 */ /* 0x000fe2000fffe03f */
[----:B------:R-:W-:-:S03]  /*8340*/  VIADD R2, R2, 0x1 ;  /* 0x0000000102027836 */ /* 0x000fc60000000000 */
[----:B------:R-:W-:Y:S02]  /*8350*/  UPRMT UR4, UR57, 0x654, UR4 ;  /* 0x0000065439047896 */ /* 0x000fe40008000004 */
[----:B------:R-:W-:-:S04]  /*8360*/  ISETP.NE.AND P1, PT, R2, 0x8, PT ;  /* 0x000000080200780c */ /* 0x000fc80003f25270 */
[----:B------:R-:W-:Y:S02]  /*8370*/  SEL R0, RZ, 0x1, P1 ;  /* 0x00000001ff007807 */ /* 0x000fe40000800000 */
[----:B------:R-:W-:Y:S01]  /*8380*/  SEL R2, R2, RZ, P1 ;  /* 0x000000ff02027207 */ /* 0x000fe20000800000 */
[----:B----4-:R-:W-:Y:S01]  /*8390*/  SYNCS.ARRIVE.TRANS64.RED.A1T0 RZ, [UR4], RZ ;  /* 0x000000ffffff79a7 */ /* 0x010fe20008100404 */
[----:B------:R-:W-:Y:S01]  /*83a0*/  UIMAD.WIDE.U32 UR4, UR40, -0x55555555, URZ ;  /* 0xaaaaaaab280478a5 */ /* 0x000fe2000f8e003f */
[----:B------:R-:W-:-:S03]  /*83b0*/  LOP3.LUT R23, R23, R0, RZ, 0x3c, !PT ;  /* 0x0000000017177212 */ /* 0x000fc600078e3cff */
[----:B------:R-:W-:-:S04]  /*83c0*/  USHF.R.U32.HI UR4, URZ, 0x2, UR5 ;  /* 0x000000023f047899 */ /* 0x000fc80008011605 */
[----:B------:R-:W-:-:S12]  /*83d0*/  UIMAD UR40, UR4, -0x6, UR40 ;  /* 0xfffffffa042878a4 */ /* 0x000fd8000f8e0228 */
.L_x_106:
[----:B---3--:R-:W-:Y:S02]  /*83e0*/  ISETP.NE.AND P1, PT, R19, RZ, PT ;  /* 0x000000ff1300720c */ /* 0x008fe40003f25270 */
[CC--:B------:R-:W-:Y:S02]  /*83f0*/  ISETP.NE.AND P2, PT, R153.reuse, R18.reuse, PT ;  /* 0x000000129900720c */ /* 0x0c0fe40003f45270 */
[----:B------:R-:W-:-:S13]  /*8400*/  ISETP.EQ.OR P3, PT, R153, R18, !P1 ;  /* 0x000000129900720c */ /* 0x000fda0004f62670 */
[----:B------:R-:W-:Y:S05]  /*8410*/  @P3 BRA `(.L_x_110) ;  /* 0x0000000000fc3947 */ /* 0x000fea0003800000 */
[----:B------:R-:W-:-:S13]  /*8420*/  ISETP.NE.AND P3, PT, RZ, UR43, PT ;  /* 0x0000002bff007c0c */ /* 0x000fda000bf65270 */
[----:B------:R-:W-:Y:S05]  /*8430*/  @P3 BRA `(.L_x_110) ;  /* 0x0000000000f43947 */ /* 0x000fea0003800000 */
[----:B------:R-:W3:Y:S01]  /*8440*/  S2R R0, SR_LANEID ;  /* 0x0000000000007919 */ /* 0x000ee20000000000 */
[----:B------:R-:W-:Y:S01]  /*8450*/  ELECT P3, URZ, PT ;  /* 0x00000000003f782f */ /* 0x000fe20003860000 */
[----:B------:R-:W-:Y:S01]  /*8460*/  BSSY B0, `(.L_x_111) ;  /* 0x000002f000007945 */ /* 0x000fe20003800000 */
[----:B---3--:R-:W-:-:S11]  /*8470*/  IMAD.SHL.U32 R20, R0, 0x4, RZ ;  /* 0x0000000400147824 */ /* 0x008fd600078e00ff */
[----:B------:R-:W-:Y:S05]  /*8480*/  @!P3 BRA `(.L_x_112) ;  /* 0x0000000000b0b947 */ /* 0x000fea0003800000 */
[C---:B------:R-:W-:Y:S01]  /*8490*/  IMAD.SHL.U32 R0, R18.reuse, 0x8, RZ ;  /* 0x0000000812007824 */ /* 0x040fe200078e00ff */
[----:B-1----:R-:W-:Y:S01]  /*84a0*/  SHF.R.S32.HI R3, RZ, 0x1f, R18 ;  /* 0x0000001fff037819 */ /* 0x002fe20000011412 */
[----:B------:R-:W-:Y:S01]  /*84b0*/  ULDC.64 UR4, c[0x0][0x820] ;  /* 0x0002080000047ab9 */ /* 0x000fe20000000a00 */
[----:B--2---:R-:W1:Y:S02]  /*84c0*/  LDC.64 R4, c[0x0][0x290] ;  /* 0x0000a400ff047b82 */ /* 0x004e640000000a00 */
[----:B------:R-:W-:Y:S02]  /*84d0*/  SHF.L.U64.HI R3, R18, 0x3, R3 ;  /* 0x0000000312037819 */ /* 0x000fe40000010203 */
[----:B------:R-:W-:-:S04]  /*84e0*/  IADD3 R6, P3, R0, UR4, RZ ;  /* 0x0000000400067c10 */ /* 0x000fc8000ff7e0ff */
[----:B------:R-:W-:Y:S01]  /*84f0*/  IADD3.X R7, R3, UR5, RZ, P3, !PT ;  /* 0x0000000503077c10 */ /* 0x000fe20009ffe4ff */
[----:B------:R-:W-:-:S05]  /*8500*/  ULDC.64 UR4, c[0x0][0x818] ;  /* 0x0002060000047ab9 */ /* 0x000fca0000000a00 */
[----:B------:R-:W2:Y:S01]  /*8510*/  LDG.E.64 R6, desc[UR38][R6.64] ;  /* 0x0000002606067981 */ /* 0x000ea2000c1e1b00 */
[----:B-1----:R-:W-:Y:S01]  /*8520*/  IMAD.WIDE R8, R18, 0xc, R4 ;  /* 0x0000000c12087825 */ /* 0x002fe200078e0204 */
[----:B------:R-:W-:Y:S02]  /*8530*/  IADD3 R4, P3, R0, UR4, RZ ;  /* 0x0000000400047c10 */ /* 0x000fe4000ff7e0ff */
[----:B------:R-:W1:Y:S02]  /*8540*/  LDS R0, [UR52+0x1c] ;  /* 0x00001c34ff007984 */ /* 0x000e640008000800 */
[----:B------:R-:W-:Y:S02]  /*8550*/  IADD3.X R5, R3, UR5, RZ, P3, !PT ;  /* 0x0000000503057c10 */ /* 0x000fe40009ffe4ff */
[----:B------:R-:W3:Y:S04]  /*8560*/  LDG.E R14, desc[UR38][R8.64] ;  /* 0x00000026080e7981 */ /* 0x000ee8000c1e1900 */
[----:B------:R3:W4:Y:S04]  /*8570*/  LDG.E R15, desc[UR38][R8.64+0x4] ;  /* 0x00000426080f7981 */ /* 0x000728000c1e1900 */
[----:B------:R-:W5:Y:S01]  /*8580*/  LDG.E.64 R4, desc[UR38][R4.64] ;  /* 0x0000002604047981 */ /* 0x000f62000c1e1b00 */
[----:B------:R-:W-:Y:S01]  /*8590*/  IMAD.U32 R12, RZ, RZ, UR52 ;  /* 0x00000034ff0c7e24 */ /* 0x000fe2000f8e00ff */
[----:B------:R-:W-:-:S02]  /*85a0*/  CS2R R10, SRZ ;  /* 0x00000000000a7805 */ /* 0x000fc4000001ff00 */
[----:B------:R-:W-:Y:S02]  /*85b0*/  STS [UR52+0x30], RZ ;  /* 0x000030ffff007988 */ /* 0x000fe40008000834 */
[----:B------:R-:W-:-:S05]  /*85c0*/  SHF.R.U64 R12, R12, 0x4, RZ ;  /* 0x000000040c0c7819 */ /* 0x000fca00000012ff */
[----:B------:R-:W-:Y:S04]  /*85d0*/  STS [UR52+0x10], R12 ;  /* 0x0000100cff007988 */ /* 0x000fe80008000834 */
[----:B------:R-:W-:Y:S01]  /*85e0*/  STS [UR52+0x14], R12 ;  /* 0x0000140cff007988 */ /* 0x000fe20008000834 */
[C---:B--2---:R-:W-:Y:S01]  /*85f0*/  SHF.L.U64.HI R3, R6.reuse, 0x1, R7 ;  /* 0x0000000106037819 */ /* 0x044fe20000010207 */
[----:B------:R-:W-:-:S03]  /*8600*/  IMAD.SHL.U32 R6, R6, 0x2, RZ ;  /* 0x0000000206067824 */ /* 0x000fc600078e00ff */
[----:B------:R-:W-:-:S04]  /*8610*/  LOP3.LUT R7, R3, 0x1fffffff, RZ, 0xc0, !PT ;  /* 0x1fffffff03077812 */ /* 0x000fc800078ec0ff */
[----:B------:R-:W-:-:S04]  /*8620*/  SHF.R.U32.HI R3, RZ, 0x4, R7 ;  /* 0x00000004ff037819 */ /* 0x000fc80000011607 */
[----:B-1----:R-:W-:-:S05]  /*8630*/  LOP3.LUT R0, R0, 0xf, R3, 0xb8, !PT ;  /* 0x0000000f00007812 */ /* 0x002fca00078eb803 */
[----:B------:R1:W-:Y:S01]  /*8640*/  STS [UR52+0x1c], R0 ;  /* 0x00001c00ff007988 */ /* 0x0003e20008000834 */
[----:B---3--:R-:W-:-:S03]  /*8650*/  VIADD R8, R14, 0xffffffff ;  /* 0xffffffff0e087836 */ /* 0x008fc60000000000 */
[----:B------:R-:W2:Y:S01]  /*8660*/  LDS R3, [UR52+0x1c] ;  /* 0x00001c34ff037984 */ /* 0x000ea20008000800 */
[----:B----4-:R-:W-:Y:S02]  /*8670*/  IADD3 R9, R15, -0x1, RZ ;  /* 0xffffffff0f097810 */ /* 0x010fe40007ffe0ff */
[----:B-1----:R-:W-:Y:S01]  /*8680*/  LOP3.LUT R0, R6, 0xfffffffe, RZ, 0xc0, !PT ;  /* 0xfffffffe06007812 */ /* 0x002fe200078ec0ff */
[----:B-----5:R-:W-:Y:S04]  /*8690*/  STS.64 [UR52], R4 ;  /* 0x00000004ff007988 */ /* 0x020fe80008000a34 */
[----:B------:R-:W-:Y:S01]  /*86a0*/  STS.128 [UR52+0x20], R8 ;  /* 0x00002008ff007988 */ /* 0x000fe20008000c34 */
[----:B--2---:R-:W-:-:S05]  /*86b0*/  LOP3.LUT R3, R3, 0xf0, RZ, 0xb8, !PT ;  /* 0x000000f003037812 */ /* 0x004fca00078eb8ff */
[----:B------:R1:W-:Y:S04]  /*86c0*/  STS [UR52+0x1c], R3 ;  /* 0x00001c03ff007988 */ /* 0x0003e80008000834 */
[----:B------:R-:W2:Y:S01]  /*86d0*/  LDS R13, [UR52+0x1c] ;  /* 0x00001c34ff0d7984 */ /* 0x000ea20008000800 */
[----:B-1----:R-:W-:-:S05]  /*86e0*/  SHF.R.U64 R3, R0, 0x4, R7 ;  /* 0x0000000400037819 */ /* 0x002fca0000001207 */
[----:B------:R-:W-:Y:S01]  /*86f0*/  STS [UR52+0xc], R3 ;  /* 0x00000c03ff007988 */ /* 0x000fe20008000834 */
[----:B--2---:R-:W-:-:S05]  /*8700*/  LOP3.LUT R13, R13, 0xf00, RZ, 0xb8, !PT ;  /* 0x00000f000d0d7812 */ /* 0x004fca00078eb8ff */
[----:B------:R-:W-:Y:S04]  /*8710*/  STS.64 [UR52+0x18], R12 ;  /* 0x0000180cff007988 */ /* 0x000fe80008000a34 */
[----:B------:R-:W1:Y:S02]  /*8720*/  LDS R19, [UR52+0x1c] ;  /* 0x00001c34ff137984 */ /* 0x000e640008000800 */
[----:B-1----:R-:W-:-:S05]  /*8730*/  LOP3.LUT R0, R19, 0xf000, RZ, 0xb8, !PT ;  /* 0x0000f00013007812 */ /* 0x002fca00078eb8ff */
[----:B------:R3:W-:Y:S02]  /*8740*/  STS [UR52+0x1c], R0 ;  /* 0x00001c00ff007988 */ /* 0x0007e40008000834 */
.L_x_112:
[----:B------:R-:W-:Y:S05]  /*8750*/  BSYNC B0 ;  /* 0x0000000000007941 */ /* 0x000fea0003800000 */
.L_x_111:
[----:B------:R-:W-:Y:S01]  /*8760*/  NOP ;  /* 0x0000000000007918 */ /* 0x000fe20000000000 */
[----:B-1----:R1:W4:Y:S01]  /*8770*/  LDS R3, [R20+UR52] ;  /* 0x0000003414037984 */ /* 0x0023220008000800 */
[----:B------:R-:W-:Y:S02]  /*8780*/  ELECT P3, URZ, PT ;  /* 0x00000000003f782f */ /* 0x000fe40003860000 */
[----:B--2---:R-:W-:Y:S01]  /*8790*/  IADD3 R4, P4, R20, UR36, RZ ;  /* 0x0000002414047c10 */ /* 0x004fe2000ff9e0ff */
[----:B------:R-:W-:Y:S04]  /*87a0*/  BSSY B0, `(.L_x_113) ;  /* 0x0000005000007945 */ /* 0x000fe80003800000 */
[----:B------:R-:W-:-:S06]  /*87b0*/  IMAD.X R5, RZ, RZ, UR37, P4 ;  /* 0x00000025ff057e24 */ /* 0x000fcc000a0e06ff */
[----:B-1----:R-:W-:Y:S05]  /*87c0*/  @!P3 BRA `(.L_x_114) ;  /* 0x000000000008b947 */ /* 0x002fea0003800000 */
[----:B------:R0:W-:Y:S01]  /*87d0*/  UTMACMDFLUSH ;  /* 0x00000000000079b7 */ /* 0x0001e20000000000 */
[----:B------:R-:W-:-:S04]  /*87e0*/  DEPBAR.LE SB0, 0x0 ;  /* 0x000080000000791a */ /* 0x000fc80000000000 */
.L_x_114:
[----:B------:R-:W-:Y:S05]  /*87f0*/  BSYNC B0 ;  /* 0x0000000000007941 */ /* 0x000fea0003800000 */
.L_x_113:
[----:B----4-:R4:W5:Y:S02]  /*8800*/  ATOMG.E.EXCH.STRONG.GPU PT, RZ, [R4], R3 ;  /* 0x0000000304ff73a8 */ /* 0x01096400041ee100 */
.L_x_110:
[----:B------:R-:W-:-:S04]  /*8810*/  DEPBAR.LE SB0, 0x0 ;  /* 0x000080000000791a */ /* 0x000fc80000000000 */
[----:B------:R-:W-:Y:S05]  /*8820*/  @!P0 BRA `(.L_x_115) ;  /* 0x0000000000048947 */ /* 0x000fea0003800000 */
[----:B------:R-:W-:Y:S01]  /*8830*/  BPT.TRAP 0x1 ;  /* 0x000000040000795c */ /* 0x000fe20000300000 */
.L_x_115:
[----:B---3--:R-:W-:Y:S01]  /*8840*/  IMAD.U32 R0, RZ, RZ, UR54 ;  /* 0x00000036ff007e24 */ /* 0x008fe2000f8e00ff */
[----:B-----5:R-:W-:Y:S01]  /*8850*/  SYNCS.ARRIVE.TRANS64.RED.A1T0 RZ, [UR7], RZ ;  /* 0x000000ffffff79a7 */ /* 0x020fe20008100407 */
[----:B-1--4-:R-:W-:Y:S02]  /*8860*/  SEL R3, RZ, 0x1, !P2 ;  /* 0x00000001ff037807 */ /* 0x012fe40005000000 */
[----:B------:R-:W-:Y:S01]  /*8870*/  LOP3.LUT R154, R154, 0x1, RZ, 0x3c, !PT ;  /* 0x000000019a9a7812 */ /* 0x000fe200078e3cff */
[----:B------:R1:W-:Y:S01]  /*8880*/  SYNCS.ARRIVE.TRANS64.A1T0 RZ, [R0+UR51], RZ ;  /* 0x000000ff00ff79a7 */ /* 0x0003e20008100033 */
[----:B------:R-:W-:Y:S05]  /*8890*/  @P1 BRA `(.L_x_116) ;  /* 0xffffffb0007c1947 */ /* 0x000fea000383ffff */
[----:B------:R-:W-:Y:S05]  /*88a0*/  EXIT ;  /* 0x000000000000794d */ /* 0x000fea0003800000 */
.L_x_23:
[----:B------:R-:W-:-:S08]  /*88b0*/  NOP ;  /* 0x0000000000007918 */ /* 0x000fd00000000000 */
[----:B----45:R-:W1:-:S00]  /*88c0*/  USETMAXREG.DEALLOC.CTAPOOL 0x28 ;  /* 0x00000028000079c8 */ /* 0x030e4000080e0500 */
[----:B------:R-:W-:-:S06]  /*88d0*/  UISETP.NE.AND UP1, UPT, UR43, 0x3, UPT ;  /* 0x000000032b00788c */ /* 0x000fcc000bf25270 */
[----:B------:R-:W-:-:S13]  /*88e0*/  PLOP3.LUT P1, PT, PT, PT, UP1, 0x80, 0x0 ;  /* 0x000000000000781c */ /* 0x000fda0003f2f018 */
[----:B-1----:R-:W-:Y:S05]  /*88f0*/  @!P1 BRA `(.L_x_117) ;  /* 0x0000003800309947 */ /* 0x002fea0003800000 */
[----:B------:R-:W-:-:S13]  /*8900*/  ISETP.NE.AND P0, PT, RZ, UR43, PT ;  /* 0x0000002bff007c0c */ /* 0x000fda000bf05270 */
[----:B------:R-:W-:Y:S05]  /*8910*/  @!P0 BRA `(.L_x_118) ;  /* 0x0000001c00088947 */ /* 0x000fea0003800000 */
[----:B------:R-:W-:-:S06]  /*8920*/  UISETP.NE.AND UP0, UPT, UR43, 0x2, UPT ;  /* 0x000000022b00788c */ /* 0x000fcc000bf05270 */
[----:B------:R-:W-:-:S13]  /*8930*/  PLOP3.LUT P0, PT, PT, PT, UP0, 0x80, 0x0 ;  /* 0x000000000000781c */ /* 0x000fda0003f0f008 */
[----:B--2---:R-:W-:Y:S05]  /*8940*/  @P0 EXIT ;  /* 0x000000000000094d */ /* 0x004fea0003800000 */
[----:B------:R-:W1:Y:S01]  /*8950*/  S2UR UR4, SR_CTAID.Y ;  /* 0x00000000000479c3 */ /* 0x000e620000002600 */
[----:B------:R-:W-:Y:S01]  /*8960*/  ELECT P0, URZ, PT ;  /* 0x00000000003f782f */ /* 0x000fe20003800000 */
[----:B------:R-:W-:Y:S01]  /*8970*/  BSSY B0, `(.L_x_119) ;  /* 0x000001d000007945 */ /* 0x000fe20003800000 */
[----:B-1----:R-:W-:-:S11]  /*8980*/  UIMAD UR4, UR4, UR60, UR42 ;  /* 0x0000003c040472a4 */ /* 0x002fd6000f8e022a */
[----:B------:R-:W-:Y:S05]  /*8990*/  @!P0 BRA `(.L_x_120) ;  /* 0x0000000000688947 */ /* 0x000fea0003800000 */
[----:B------:R-:W1:Y:S01]  /*89a0*/  LDC.64 R4, c[0x0][0x600] ;  /* 0x00018000ff047b82 */ /* 0x000e620000000a00 */
[----:B------:R-:W-:Y:S02]  /*89b0*/  UMOV UR5, 0x400 ;  /* 0x0000040000057882 */ /* 0x000fe40000000000 */
[----:B------:R-:W-:-:S05]  /*89c0*/  ULEA UR5, UR58, UR5, 0x18 ;  /* 0x000000053a057291 */ /* 0x000fca000f8ec03f */
[----:B------:R-:W1:Y:S08]  /*89d0*/  LDC.64 R6, c[0x0][0x608] ;  /* 0x00018200ff067b82 */ /* 0x000e700000000a00 */
[----:B------:R-:W2:Y:S08]  /*89e0*/  LDC.64 R32, c[0x0][0x610] ;  /* 0x00018400ff207b82 */ /* 0x000eb00000000a00 */
[----:B------:R-:W2:Y:S01]  /*89f0*/  LDC.64 R34, c[0x0][0x618] ;  /* 0x00018600ff227b82 */ /* 0x000ea20000000a00 */
[----:B-1----:R1:W-:Y:S07]  /*8a00*/  STS.128 [UR5+0x34700], R4 ;  /* 0x03470004ff007988 */ /* 0x0023ee0008000c05 */
[----:B------:R-:W3:Y:S08]  /*8a10*/  LDC.64 R28, c[0x0][0x620] ;  /* 0x00018800ff1c7b82 */ /* 0x000ef00000000a00 */
[----:B------:R-:W3:Y:S01]  /*8a20*/  LDC.64 R30, c[0x0][0x628] ;  /* 0x00018a00ff1e7b82 */ /* 0x000ee20000000a00 */
[----:B--2---:R2:W-:Y:S07]  /*8a30*/  STS.128 [UR5+0x34710], R32 ;  /* 0x03471020ff007988 */ /* 0x0045ee0008000c05 */
[----:B------:R-:W4:Y:S08]  /*8a40*/  LDC.64 R24, c[0x0][0x630] ;  /* 0x00018c00ff187b82 */ /* 0x000f300000000a00 */
[----:B------:R-:W4:Y:S08]  /*8a50*/  LDC.64 R26, c[0x0][0x638] ;  /* 0x00018e00ff1a7b82 */ /* 0x000f300000000a00 */
[----:B------:R-:W5:Y:S01]  /*8a60*/  LDC.64 R20, c[0x0][0x640] ;  /* 0x00019000ff147b82 */ /* 0x000f620000000a00 */
[----:B---3--:R2:W-:Y:S07]  /*8a70*/  STS.128 [UR5+0x34720], R28 ;  /* 0x0347201cff007988 */ /* 0x0085ee0008000c05 */
[----:B------:R-:W5:Y:S08]  /*8a80*/  LDC.64 R22, c[0x0][0x648] ;  /* 0x00019200ff167b82 */ /* 0x000f700000000a00 */
[----:B------:R-:W3:Y:S01]  /*8a90*/  LDC.64 R12, c[0x0][0x650] ;  /* 0x00019400ff0c7b82 */ /* 0x000ee20000000a00 */
[----:B----4-:R2:W-:Y:S07]  /*8aa0*/  STS.128 [UR5+0x34730], R24 ;  /* 0x03473018ff007988 */ /* 0x0105ee0008000c05 */
[----:B------:R-:W3:Y:S08]  /*8ab0*/  LDC.64 R14, c[0x0][0x658] ;  /* 0x00019600ff0e7b82 */ /* 0x000ef00000000a00 */
[----:B------:R-:W4:Y:S01]  /*8ac0*/  LDC.64 R8, c[0x0][0x660] ;  /* 0x00019800ff087b82 */ /* 0x000f220000000a00 */
[----:B-----5:R2:W-:Y:S07]  /*8ad0*/  STS.128 [UR5+0x34740], R20 ;  /* 0x03474014ff007988 */ /* 0x0205ee0008000c05 */
[----:B------:R-:W4:Y:S08]  /*8ae0*/  LDC.64 R10, c[0x0][0x668] ;  /* 0x00019a00ff0a7b82 */ /* 0x000f300000000a00 */
[----:B-1----:R-:W1:Y:S01]  /*8af0*/  LDC.64 R4, c[0x0][0x670] ;  /* 0x00019c00ff047b82 */ /* 0x002e620000000a00 */
[----:B---3--:R2:W-:Y:S07]  /*8b00*/  STS.128 [UR5+0x34750], R12 ;  /* 0x0347500cff007988 */ /* 0x0085ee0008000c05 */
[----:B------:R-:W1:Y:S01]  /*8b10*/  LDC.64 R6, c[0x0][0x678] ;  /* 0x00019e00ff067b82 */ /* 0x000e620000000a00 */
[----:B----4-:R2:W-:Y:S04]  /*8b20*/  STS.128 [UR5+0x34760], R8 ;  /* 0x03476008ff007988 */ /* 0x0105e80008000c05 */
[----:B-1----:R2:W-:Y:S02]  /*8b30*/  STS.128 [UR5+0x34770], R4 ;  /* 0x03477004ff007988 */ /* 0x0025e40008000c05 */
.L_x_120:
[----:B------:R-:W-:Y:S05]  /*8b40*/  BSYNC B0 ;  /* 0x0000000000007941 */ /* 0x000fea0003800000 */
.L_x_119:
[----:B------:R-:W-:Y:S01]  /*8b50*/  ELECT P0, URZ, PT ;  /* 0x00000000003f782f */ /* 0x000fe20003800000 */
[----:B------:R-:W-:Y:S01]  /*8b60*/  NOP ;  /* 0x0000000000007918 */ /* 0x000fe20000000000 */
[----:B------:R-:W-:Y:S01]  /*8b70*/  ULDC UR6, c[0x0][0x884] ;  /* 0x0002210000067ab9 */ /* 0x000fe20000000800 */
[----:B------:R-:W-:Y:S01]  /*8b80*/  BSSY B0, `(.L_x_121) ;  /* 0x0000035000007945 */ /* 0x000fe20003800000 */
[----:B------:R-:W-:-:S03]  /*8b90*/  ULEA UR6, UR6, UR4, 0x1 ;  /* 0x0000000406067291 */ /* 0x000fc6000f8e083f */
[----:B------:R-:W-:Y:S02]  /*8ba0*/  ULDC.64 UR4, c[0x0][0x800] ;  /* 0x0002000000047ab9 */ /* 0x000fe40000000a00 */
[----:B------:R-:W-:-:S04]  /*8bb0*/  UIMAD.WIDE UR4, UR6, 0x80, UR4 ;  /* 0x00000080060478a5 */ /* 0x000fc8000f8e0204 */
[----:B------:R-:W-:Y:S08]  /*8bc0*/  @!P0 BRA `(.L_x_122) ;  /* 0x0000000000c08947 */ /* 0x000ff00003800000 */
[----:B------:R-:W-:Y:S01]  /*8bd0*/  ULDC.64 UR6, c[0x0][0x808] ;  /* 0x0002020000067ab9 */ /* 0x000fe20000000a00 */
[----:B------:R-:W-:Y:S01]  /*8be0*/  ULDC.64 UR8, c[0x0][0x810] ;  /* 0x0002040000087ab9 */ /* 0x000fe20000000a00 */
[----:B------:R-:W-:Y:S02]  /*8bf0*/  ISETP.NE.U32.AND P0, PT, RZ, UR6, PT ;  /* 0x00000006ff007c0c */ /* 0x000fe4000bf05070 */
[----:B------:R-:W-:Y:S02]  /*8c00*/  ISETP.NE.U32.AND P1, PT, RZ, UR8, PT ;  /* 0x00000008ff007c0c */ /* 0x000fe4000bf25070 */
[----:B------:R-:W-:Y:S02]  /*8c10*/  ISETP.NE.AND.EX P0, PT, RZ, UR7, PT, P0 ;  /* 0x00000007ff007c0c */ /* 0x000fe4000bf05300 */
[----:B------:R-:W-:-:S11]  /*8c20*/  ISETP.NE.AND.EX P1, PT, RZ, UR9, PT, P1 ;  /* 0x00000009ff007c0c */ /* 0x000fd6000bf25310 */
[----:B------:R-:W-:Y:S05]  /*8c30*/  @!P0 BRA `(.L_x_123) ;  /* 0x0000000000188947 */ /* 0x000fea0003800000 */
[----:B--2---:R-:W1:Y:S02]  /*8c40*/  LDC.64 R4, c[0x0][0x808] ;  /* 0x00020200ff047b82 */ /* 0x004e640000000a00 */
[----:B-1----:R-:W-:-:S06]  /*8c50*/  IMAD.WIDE R4, R18, 0x8, R4 ;  /* 0x0000000812047825 */ /* 0x002fcc00078e0204 */
[----:B------:R-:W2:Y:S01]  /*8c60*/  LDG.E.64 R4, desc[UR38][R4.64] ;  /* 0x0000002604047981 */ /* 0x000ea2000c1e1b00 */
[----:B------:R-:W-:Y:S02]  /*8c70*/  UMOV UR6, 0x400 ;  /* 0x0000040000067882 */ /* 0x000fe40000000000 */
[----:B------:R-:W-:-:S09]  /*8c80*/  ULEA UR6, UR58, UR6, 0x18 ;  /* 0x000000063a067291 */ /* 0x000fd2000f8ec03f */
[----:B--2---:R1:W-:Y:S03]  /*8c90*/  STS.64 [UR6+0x34700], R4 ;  /* 0x03470004ff007988 */ /* 0x0043e60008000a06 */
.L_x_123:
[----:B------:R-:W-:Y:S05]  /*8ca0*/  @!P1 BRA `(.L_x_122) ;  /* 0x0000000000889947 */ /* 0x000fea0003800000 */
[----:B-12---:R-:W1:Y:S02]  /*8cb0*/  LDC.64 R4, c[0x0][0x810] ;  /* 0x00020400ff047b82 */ /* 0x006e640000000a00 */
[----:B-1----:R-:W-:-:S06]  /*8cc0*/  IMAD.WIDE R4, R18, 0x8, R4 ;  /* 0x0000000812047825 */ /* 0x002fcc00078e0204 */
[----:B------:R-:W2:Y:S01]  /*8cd0*/  LDG.E.64 R4, desc[UR38][R4.64] ;  /* 0x0000002604047981 */ /* 0x000ea2000c1e1b00 */
[----:B------:R-:W-:Y:S02]  /*8ce0*/  UMOV UR6, 0x400 ;  /* 0x0000040000067882 */ /* 0x000fe40000000000 */
[----:B------:R-:W-:-:S04]  /*8cf0*/  ULEA UR6, UR58, UR6, 0x18 ;  /* 0x000000063a067291 */ /* 0x000fc8000f8ec03f */
[----:B------:R-:W-:-:S05]  /*8d00*/  UIADD3 UR7, UR6, 0x34700, URZ ;  /* 0x0003470006077890 */ /* 0x000fca000fffe03f */
[----:B------:R-:W1:Y:S01]  /*8d10*/  LDS R6, [UR6+0x3471c] ;  /* 0x03471c06ff067984 */ /* 0x000e620008000800 */
[----:B------:R-:W-:-:S03]  /*8d20*/  IMAD.U32 R8, RZ, RZ, UR7 ;  /* 0x00000007ff087e24 */ /* 0x000fc6000f8e00ff */
[----:B------:R-:W-:Y:S02]  /*8d30*/  STS [UR6+0x34730], RZ ;  /* 0x034730ffff007988 */ /* 0x000fe40008000806 */
[----:B------:R-:W-:-:S05]  /*8d40*/  SHF.R.U64 R8, R8, 0x4, RZ ;  /* 0x0000000408087819 */ /* 0x000fca00000012ff */
[----:B------:R-:W-:Y:S04]  /*8d50*/  STS [UR6+0x34710], R8 ;  /* 0x03471008ff007988 */ /* 0x000fe80008000806 */
[----:B------:R-:W-:Y:S01]  /*8d60*/  STS [UR6+0x34714], R8 ;  /* 0x03471408ff007988 */ /* 0x000fe20008000806 */
[C---:B--2---:R-:W-:Y:S01]  /*8d70*/  SHF.L.U64.HI R10, R4.reuse, 0x1, R5 ;  /* 0x00000001040a7819 */ /* 0x044fe20000010205 */
[----:B------:R-:W-:Y:S02]  /*8d80*/  IMAD.SHL.U32 R11, R4, 0x2, RZ ;  /* 0x00000002040b7824 */ /* 0x000fe400078e00ff */
[----:B------:R-:W-:Y:S01]  /*8d90*/  VIADD R5, R3, 0xffffffff ;  /* 0xffffffff03057836 */ /* 0x000fe20000000000 */
[----:B------:R-:W-:Y:S01]  /*8da0*/  LOP3.LUT R10, R10, 0x1fffffff, RZ, 0xc0, !PT ;  /* 0x1fffffff0a0a7812 */ /* 0x000fe200078ec0ff */
[----:B------:R-:W-:Y:S01]  /*8db0*/  VIADD R4, R0, 0xffffffff ;  /* 0xffffffff00047836 */ /* 0x000fe20000000000 */
[----:B------:R-:W-:-:S02]  /*8dc0*/  LOP3.LUT R3, R11, 0xfffffffe, RZ, 0xc0, !PT ;  /* 0xfffffffe0b037812 */ /* 0x000fc400078ec0ff */
[--C-:B------:R-:W-:Y:S02]  /*8dd0*/  SHF.R.U32.HI R7, RZ, 0x4, R10.reuse ;  /* 0x00000004ff077819 */ /* 0x100fe4000001160a */
[----:B------:R-:W-:Y:S02]  /*8de0*/  SHF.R.U64 R3, R3, 0x4, R10 ;  /* 0x0000000403037819 */ /* 0x000fe4000000120a */
[----:B-1----:R-:W-:-:S03]  /*8df0*/  LOP3.LUT R6, R6, 0xf, R7, 0xb8, !PT ;  /* 0x0000000f06067812 */ /* 0x002fc600078eb807 */
[----:B------:R-:W-:Y:S04]  /*8e00*/  STS [UR6+0x3470c], R3 ;  /* 0x03470c03ff007988 */ /* 0x000fe80008000806 */
[----:B------:R-:W-:Y:S04]  /*8e10*/  STS [UR6+0x3471c], R6 ;  /* 0x03471c06ff007988 */ /* 0x000fe80008000806 */
[----:B------:R-:W1:Y:S02]  /*8e20*/  LDS R7, [UR6+0x3471c] ;  /* 0x03471c06ff077984 */ /* 0x000e640008000800 */
[----:B-1----:R-:W-:-:S05]  /*8e30*/  LOP3.LUT R7, R7, 0xf0, RZ, 0xb8, !PT ;  /* 0x000000f007077812 */ /* 0x002fca00078eb8ff */
[----:B------:R1:W-:Y:S04]  /*8e40*/  STS [UR6+0x3471c], R7 ;  /* 0x03471c07ff007988 */ /* 0x0003e80008000806 */
[----:B------:R-:W2:Y:S01]  /*8e50*/  LDS R9, [UR6+0x3471c] ;  /* 0x03471c06ff097984 */ /* 0x000ea20008000800 */
[----:B-1----:R-:W-:-:S05]  /*8e60*/  CS2R R6, SRZ ;  /* 0x0000000000067805 */ /* 0x002fca000001ff00 */
[----:B------:R-:W-:Y:S01]  /*8e70*/  STS.128 [UR6+0x34720], R4 ;  /* 0x03472004ff007988 */ /* 0x000fe20008000c06 */
[----:B--2---:R-:W-:-:S05]  /*8e80*/  LOP3.LUT R9, R9, 0xf00, RZ, 0xb8, !PT ;  /* 0x00000f0009097812 */ /* 0x004fca00078eb8ff */
[----:B------:R-:W-:Y:S04]  /*8e90*/  STS.64 [UR6+0x34718], R8 ;  /* 0x03471808ff007988 */ /* 0x000fe80008000a06 */
[----:B------:R-:W1:Y:S02]  /*8ea0*/  LDS R12, [UR6+0x3471c] ;  /* 0x03471c06ff0c7984 */ /* 0x000e640008000800 */
[----:B-1----:R-:W-:-:S05]  /*8eb0*/  LOP3.LUT R0, R12, 0xf000, RZ, 0xb8, !PT ;  /* 0x0000f0000c007812 */ /* 0x002fca00078eb8ff */
[----:B------:R3:W-:Y:S02]  /*8ec0*/  STS [UR6+0x3471c], R0 ;  /* 0x03471c00ff007988 */ /* 0x0007e40008000806 */
.L_x_122:
[----:B------:R-:W-:Y:S05]  /*8ed0*/  BSYNC B0 ;  /* 0x0000000000007941 */ /* 0x000fea0003800000 */
.L_x_121:
[----:B---3--:R-:W3:Y:S01]  /*8ee0*/  S2R R0, SR_LANEID ;  /* 0x0000000000007919 */ /* 0x008ee20000000000 */
[----:B------:R-:W-:Y:S01]  /*8ef0*/  ELECT P0, URZ, PT ;  /* 0x00000000003f782f */ /* 0x000fe20003800000 */
[----:B------:R-:W-:Y:S01]  /*8f00*/  NOP ;  /* 0x0000000000007918 */ /* 0x000fe20000000000 */
[----:B------:R-:W-:Y:S11]  /*8f10*/  BSSY B0, `(.L_x_124) ;  /* 0x0000004000007945 */ /* 0x000ff60003800000 */
[----:B------:R-:W-:Y:S05]  /*8f20*/  @!P0 BRA `(.L_x_125) ;  /* 0x0000000000088947 */ /* 0x000fea0003800000 */
[----:B------:R0:W-:Y:S01]  /*8f30*/  UTMACMDFLUSH ;  /* 0x00000000000079b7 */ /* 0x0001e20000000000 */
[----:B------:R-:W-:-:S04]  /*8f40*/  DEPBAR.LE SB0, 0x0 ;  /* 0x000080000000791a */ /* 0x000fc80000000000 */
.L_x_125:
[----:B------:R-:W-:Y:S05]  /*8f50*/  BSYNC B0 ;  /* 0x0000000000007941 */ /* 0x000fea0003800000 */
.L_x_124:
[----:B------:R-:W-:Y:S01]  /*8f60*/  UMOV UR6, 0x400 ;  /* 0x0000040000067882 */ /* 0x000fe20000000000 */
[----:B--23--:R-:W-:Y:S01]  /*8f70*/  IMAD.SHL.U32 R6, R0, 0x4, RZ ;  /* 0x0000000400067824 */ /* 0x00cfe200078e00ff */
[----:B------:R-:W-:-:S04]  /*8f80*/  ULEA UR6, UR58, UR6, 0x18 ;  /* 0x000000063a067291 */ /* 0x000fc8000f8ec03f */
[----:B------:R-:W-:Y:S01]  /*8f90*/  UIADD3 UR32, UR6, 0x34700, URZ ;  /* 0x0003470006207890 */ /* 0x000fe2000fffe03f */
[----:B-1----:R-:W-:Y:S01]  /*8fa0*/  IADD3 R4, P0, R6, UR4, RZ ;  /* 0x0000000406047c10 */ /* 0x002fe2000ff1e0ff */
[----:B------:R-:W-:-:S04]  /*8fb0*/  IMAD.MOV.U32 R0, RZ, RZ, RZ ;  /* 0x000000ffff007224 */ /* 0x000fc800078e00ff */
[----:B------:R-:W-:-:S03]  /*8fc0*/  IMAD.X R5, RZ, RZ, UR5, P0 ;  /* 0x00000005ff057e24 */ /* 0x000fc600080e06ff */
[----:B------:R-:W1:Y:S01]  /*8fd0*/  LDS R3, [R6+UR32] ;  /* 0x0000002006037984 */ /* 0x000e620008000800 */
[----:B------:R-:W-:-:S03]  /*8fe0*/  SHF.L.U32 R0, R0, 0x1f, RZ ;  /* 0x0000001f00007819 */ /* 0x000fc600000006ff */
[----:B-1----:R1:W2:Y:S02]  /*8ff0*/  ATOMG.E.EXCH.STRONG.GPU PT, RZ, [R4], R3 ;  /* 0x0000000304ff73a8 */ /* 0x0022a400041ee100 */
[----:B--2---:R-:W2:Y:S01]  /*9000*/  SYNCS.PHASECHK.TRANS64.TRYWAIT P0, [UR6+0x34528], R0 ;  /* 0x03452800ff0075a7 */ /* 0x004ea20008000146 */
[----:B------:R-:W-:Y:S02]  /*9010*/  ULOP3.LUT UR31, UR59, 0x1, URZ, 0xfc, !UPT ;  /* 0x000000013b1f7892 */ /* 0x000fe4000f8efc3f */
[----:B------:R-:W-:Y:S01]  /*9020*/  ULOP3.LUT UR30, UR61, 0x2, URZ, 0xfc, !UPT ;  /* 0x000000023d1e7892 */ /* 0x000fe2000f8efc3f */
[----:B-12---:R-:W-:Y:S11]  /*9030*/  @!P0 BRA `(.L_x_126) ;  /* 0x0000005800b48947 */ /* 0x006ff60003800000 */
.L_x_287:
[----:B------:R-:W-:Y:S01]  /*9040*/  MOV R4, 0x1 ;  /* 0x0000000100047802 */ /* 0x000fe20000000f00 */
[----:B-1----:R-:W-:Y:S01]  /*9050*/  IMAD.MOV.U32 R0, RZ, RZ, RZ ;  /* 0x000000ffff007224 */ /* 0x002fe200078e00ff */
[----:B------:R-:W-:Y:S01]  /*9060*/  ULDC UR29, c[0x0][0x598] ;  /* 0x00016600001d7ab9 */ /* 0x000fe20000000800 */
[----:B------:R-:W-:Y:S01]  /*9070*/  ULDC UR28, c[0x0][0x580] ;  /* 0x00016000001c7ab9 */ /* 0x000fe20000000800 */
[----:B------:R-:W-:Y:S01]  /*9080*/  ULDC.64 UR24, c[0x0][0x590] ;  /* 0x0001640000187ab9 */ /* 0x000fe20000000a00 */
[----:B------:R-:W-:-:S05]  /*9090*/  ULDC.64 UR26, c[0x0][0x588] ;  /* 0x00016200001a7ab9 */ /* 0x000fca0000000a00 */
.L_x_187:
[----:B------:R-:W-:-:S06]  /*90a0*/  UISETP.NE.AND UP0, UPT, UR31, 0x3, UPT ;  /* 0x000000031f00788c */ /* 0x000fcc000bf05270 */
[----:B------:R-:W-:-:S13]  /*90b0*/  PLOP3.LUT P1, PT, PT, PT, UP0, 0x80, 0x0 ;  /* 0x000000000000781c */ /* 0x000fda0003f2f008 */
[----:B-----5:R-:W-:Y:S05]  /*90c0*/  @!P1 BRA `(.L_x_127) ;  /* 0x0000000000049947 */ /* 0x020fea0003800000 */
[----:B------:R-:W-:Y:S01]  /*90d0*/  BPT.TRAP 0x1 ;  /* 0x000000040000795c */ /* 0x000fe20000300000 */
.L_x_127:
[----:B------:R-:W-:Y:S02]  /*90e0*/  R2UR UR7, R2 ;  /* 0x00000000020772ca */ /* 0x000fe400000e0000 */
[----:B------:R-:W-:Y:S02]  /*90f0*/  SHF.L.U32 R3, R0, 0x1f, RZ ;  /* 0x0000001f00037819 */ /* 0x000fe400000006ff */
[----:B------:R-:W-:-:S09]  /*9100*/  LEA R8, R2, UR6, 0x4 ;  /* 0x0000000602087c11 */ /* 0x000fd2000f8e20ff */
[----:B------:R-:W-:-:S09]  /*9110*/  ULEA UR7, UR7, UR6, 0x3 ;  /* 0x0000000607077291 */ /* 0x000fd2000f8e183f */
[----:B------:R-:W1:Y:S02]  /*9120*/  SYNCS.PHASECHK.TRANS64.TRYWAIT P0, [UR7+0x34400], R3 ;  /* 0x03440003ff0075a7 */ /* 0x000e640008000147 */
[----:B-1----:R-:W-:Y:S05]  /*9130*/  @!P0 BRA `(.L_x_128) ;  /* 0x00000058008c8947 */ /* 0x002fea0003800000 */
.L_x_288:
[----:B------:R-:W2:Y:S01]  /*9140*/  LDS.128 R8, [R8+0x34550] ;  /* 0x0345500008087984 */ /* 0x000ea20000000c00 */
        /* <DEDUP_REMOVED lines=8> */
.L_x_129:
[----:B------:R-:W-:Y:S01]  /*91d0*/  UIADD3 UR7, UR7, 0x34440, URZ ;  /* 0x0003444007077890 */ /* 0x000fe2000fffe03f */
[----:B------:R-:W-:Y:S02]  /*91e0*/  R2UR UR18, R16 ;  /* 0x00000000101272ca */ /* 0x000fe400000e0000 */
[----:B------:R-:W-:Y:S01]  /*91f0*/  R2UR UR19, R17 ;  /* 0x00000000111372ca */ /* 0x000fe200000e0000 */
[----:B------:R-:W-:Y:S01]  /*9200*/  UPRMT UR7, UR58, 0x654, UR7 ;  /* 0x000006543a077896 */ /* 0x000fe20008000007 */
[----:B------:R-:W-:Y:S02]  /*9210*/  LOP3.LUT P1, RZ, R4, 0xff, RZ, 0xc0, !PT ;  /* 0x000000ff04ff7812 */ /* 0x000fe4000782c0ff */
[----:B------:R-:W-:-:S04]  /*9220*/  ISETP.NE.U32.AND P0, PT, RZ, UR24, PT ;  /* 0x00000018ff007c0c */ /* 0x000fc8000bf05070 */
[----:B------:R-:W-:Y:S02]  /*9230*/  ISETP.NE.AND.EX P0, PT, RZ, UR25, PT, P0 ;  /* 0x00000019ff007c0c */ /* 0x000fe4000bf05300 */
[----:B---3--:R-:W-:Y:S01]  /*9240*/  SYNCS.ARRIVE.TRANS64.RED.A1T0 RZ, [UR7], RZ ;  /* 0x000000ffffff79a7 */ /* 0x008fe20008100407 */
[----:B------:R-:W-:Y:S02]  /*9250*/  USHF.L.U32 UR18, UR18, 0x7, URZ ;  /* 0x0000000712127899 */ /* 0x000fe4000800063f */
[----:B------:R-:W-:Y:S02]  /*9260*/  USHF.L.U32 UR19, UR19, 0x7, URZ ;  /* 0x0000000713137899 */ /* 0x000fe4000800063f */
[----:B------:R-:W-:Y:S10]  /*9270*/  @!P1 BRA `(.L_x_130) ;  /* 0x00000000000c9947 */ /* 0x000ff40003800000 */
[----:B------:R-:W-:-:S04]  /*9280*/  DEPBAR {5,4,3,2,1,0} ;  /* 0x0000003f0000791a */ /* 0x000fc80000000000 */
[----:B------:R3:W-:Y:S02]  /*9290*/  UTMACCTL.IV [UR4] ;  /* 0x00000000040079b9 */ /* 0x0007e40008000000 */
[----:B---3--:R-:W-:Y:S01]  /*92a0*/  NOP ;  /* 0x0000000000007918 */ /* 0x008fe20000000000 */
.L_x_130:
[----:B------:R-:W-:Y:S05]  /*92b0*/  @!P0 BRA `(.L_x_131) ;  /* 0x0000000000188947 */ /* 0x000fea0003800000 */
[----:B------:R-:W3:Y:S02]  /*92c0*/  LDC.64 R4, c[0x0][0x590] ;  /* 0x00016400ff047b82 */ /* 0x000ee40000000a00 */
[----:B---3--:R-:W-:-:S06]  /*92d0*/  IMAD.WIDE R4, R18, 0x8, R4 ;  /* 0x0000000812047825 */ /* 0x008fcc00078e0204 */
[----:B------:R-:W1:Y:S04]  /*92e0*/  LDG.E.64 R4, desc[UR38][R4.64] ;  /* 0x0000002604047981 */ /* 0x000e68000c1e1b00 */
[----:B-1----:R-:W3:Y:S02]  /*92f0*/  LD.E R3, desc[UR38][R4.64] ;  /* 0x0000002604037980 */ /* 0x002ee4000c101900 */
[----:B---3--:R-:W-:Y:S01]  /*9300*/  FSETP.NEU.AND P0, PT, R3, RZ, PT ;  /* 0x000000ff0300720b */ /* 0x008fe20003f0d000 */
[----:B------:R-:W-:-:S12]  /*9310*/  BRA `(.L_x_132) ;  /* 0x0000000000247947 */ /* 0x000fd80003800000 */
.L_x_131:
[----:B------:R-:W-:Y:S02]  /*9320*/  ISETP.NE.U32.AND P1, PT, RZ, UR26, PT ;  /* 0x0000001aff007c0c */ /* 0x000fe4000bf25070 */
[----:B------:R-:W-:Y:S02]  /*9330*/  FSETP.NEU.AND P0, PT, RZ, UR28, PT ;  /* 0x0000001cff007c0b */ /* 0x000fe4000bf0d000 */
[----:B------:R-:W-:-:S13]  /*9340*/  ISETP.NE.AND.EX P1, PT, RZ, UR27, PT, P1 ;  /* 0x0000001bff007c0c */ /* 0x000fda000bf25310 */
[----:B------:R-:W-:Y:S05]  /*9350*/  @!P1 BRA `(.L_x_132) ;  /* 0x0000000000149947 */ /* 0x000fea0003800000 */
[----:B------:R-:W3:Y:S01]  /*9360*/  LDC.64 R4, c[0x0][0x588] ;  /* 0x00016200ff047b82 */ /* 0x000ee20000000a00 */
[----:B-1----:R-:W-:-:S04]  /*9370*/  IMAD R3, R18, UR29, RZ ;  /* 0x0000001d12037c24 */ /* 0x002fc8000f8e02ff */
[----:B---3--:R-:W-:-:S06]  /*9380*/  IMAD.WIDE R4, R3, 0x4, R4 ;  /* 0x0000000403047825 */ /* 0x008fcc00078e0204 */
[----:B------:R-:W3:Y:S02]  /*9390*/  LDG.E R4, desc[UR38][R4.64] ;  /* 0x0000002604047981 */ /* 0x000ee4000c1e1900 */
[----:B---3--:R-:W-:-:S13]  /*93a0*/  FSETP.NEU.AND P0, PT, R4, RZ, PT ;  /* 0x000000ff0400720b */ /* 0x008fda0003f0d000 */
.L_x_132:
[----:B------:R-:W-:Y:S01]  /*93b0*/  UISETP.NE.AND UP0, UPT, UR30, 0x3, UPT ;  /* 0x000000031e00788c */ /* 0x000fe2000bf05270 */
[----:B------:R-:W-:-:S05]  /*93c0*/  ELECT P1, URZ, PT ;  /* 0x00000000003f782f */ /* 0x000fca0003820000 */
[----:B------:R-:W-:Y:S02]  /*93d0*/  PLOP3.LUT P2, PT, PT, PT, UP0, 0x80, 0x0 ;  /* 0x000000000000781c */ /* 0x000fe40003f4f008 */
[----:B------:R-:W-:-:S11]  /*93e0*/  PLOP3.LUT P0, PT, P0, P1, PT, 0x2a, 0x0 ;  /* 0x000000000000781c */ /* 0x000fd60000702572 */
[----:B------:R-:W-:Y:S05]  /*93f0*/  @!P2 BRA `(.L_x_133) ;  /* 0x000000000004a947 */ /* 0x000fea0003800000 */
[----:B------:R-:W-:Y:S01]  /*9400*/  BPT.TRAP 0x1 ;  /* 0x000000040000795c */ /* 0x000fe20000300000 */
.L_x_133:
[----:B-1----:R-:W-:-:S05]  /*9410*/  IMAD.MOV.U32 R3, RZ, RZ, 0x1 ;  /* 0x00000001ff037424 */ /* 0x002fca00078e00ff */
[----:B------:R-:W-:-:S04]  /*9420*/  SHF.L.U32 R3, R3, 0x1f, RZ ;  /* 0x0000001f03037819 */ /* 0x000fc800000006ff */
[----:B------:R-:W1:Y:S02]  /*9430*/  SYNCS.PHASECHK.TRANS64.TRYWAIT P1, [UR6+0x34500], R3 ;  /* 0x03450003ff0075a7 */ /* 0x000e640008020146 */
[----:B-1----:R-:W-:Y:S05]  /*9440*/  @!P1 BRA `(.L_x_134) ;  /* 0x0000005400e09947 */ /* 0x002fea0003800000 */
.L_x_289:
[----:B------:R-:W-:Y:S04]  /*9450*/  BSSY B0, `(.L_x_135) ;  /* 0x000000b000007945 */ /* 0x000fe80003800000 */
[----:B------:R-:W-:Y:S05]  /*9460*/  @P0 BRA `(.L_x_136) ;  /* 0x0000000000240947 */ /* 0x000fea0003800000 */
[----:B------:R-:W-:Y:S02]  /*9470*/  UIADD3 UR16, UR6, 0x30000, URZ ;  /* 0x0003000006107890 */ /* 0x000fe4000fffe03f */
[----:B------:R-:W-:Y:S01]  /*9480*/  UIADD3 UR17, UR6, 0x344e0, URZ ;  /* 0x000344e006117890 */ /* 0x000fe2000fffe03f */
[----:B------:R-:W-:Y:S01]  /*9490*/  UMOV UR8, 0x0 ;  /* 0x0000000000087882 */ /* 0x000fe20000000000 */
[----:B------:R-:W-:-:S07]  /*94a0*/  UMOV UR9, 0x10000000 ;  /* 0x1000000000097882 */ /* 0x000fce0000000000 */
[----:B------:R3:W-:Y:S02]  /*94b0*/  UTMALDG.2D [UR16], [UR4], desc[UR8] ;  /* 0x00000810040075b4 */ /* 0x0007e40008009000 */
[----:B---3--:R-:W-:Y:S05]  /*94c0*/  @!P2 BRA `(.L_x_137) ;  /* 0x000000000004a947 */ /* 0x008fea0003800000 */
[----:B------:R-:W-:Y:S01]  /*94d0*/  BPT.TRAP 0x1 ;  /* 0x000000040000795c */ /* 0x000fe20000300000 */
.L_x_137:
[----:B-1----:R-:W1:Y:S02]  /*94e0*/  LDC R4, c[0x0][0x828] ;  /* 0x00020a00ff047b82 */ /* 0x002e640000000800 */
[----:B-1----:R3:W-:Y:S02]  /*94f0*/  SYNCS.ARRIVE.TRANS64.RED.A0TR RZ, [UR6+0x344e0], R4 ;  /* 0x0344e004ffff79a7 */ /* 0x0027e40008300406 */
.L_x_136:
[----:B------:R-:W-:Y:S05]  /*9500*/  BSYNC B0 ;  /* 0x0000000000007941 */ /* 0x000fea0003800000 */
.L_x_135:
[----:B------:R-:W-:Y:S05]  /*9510*/  @!P2 BRA `(.L_x_138) ;  /* 0x000000000004a947 */ /* 0x000fea0003800000 */
[----:B------:R-:W-:Y:S01]  /*9520*/  BPT.TRAP 0x1 ;  /* 0x000000040000795c */ /* 0x000fe20000300000 */
.L_x_138:
[----:B------:R-:W-:-:S04]  /*9530*/  UIADD3 UR13, UR6, 0x344e0, URZ ;  /* 0x000344e0060d7890 */ /* 0x000fc8000fffe03f */
[----:B------:R-:W-:-:S09]  /*9540*/  UPRMT UR7, UR58, 0x654, UR13 ;  /* 0x000006543a077896 */ /* 0x000fd2000800000d */
[----:B------:R-:W-:Y:S01]  /*9550*/  SYNCS.ARRIVE.TRANS64.RED.A1T0 RZ, [UR7], RZ ;  /* 0x000000ffffff79a7 */ /* 0x000fe20008100407 */
[----:B------:R-:W-:Y:S05]  /*9560*/  @!P2 BRA `(.L_x_139) ;  /* 0x000000000004a947 */ /* 0x000fea0003800000 */
[----:B------:R-:W-:Y:S01]  /*9570*/  BPT.TRAP 0x1 ;  /* 0x000000040000795c */ /* 0x000fe20000300000 */
.L_x_139:
[----:B------:R-:W4:Y:S02]  /*9580*/  SYNCS.PHASECHK.TRANS64.TRYWAIT P1, [UR6+0x34508], R3 ;  /* 0x03450803ff0075a7 */ /* 0x000f240008020146 */
[----:B----4-:R-:W-:Y:S05]  /*9590*/  @!P1 BRA `(.L_x_140) ;  /* 0x0000005400a49947 */ /* 0x010fea0003800000 */
.L_x_290:
[----:B------:R-:W-:Y:S04]  /*95a0*/  BSSY B0, `(.L_x_141) ;  /* 0x000000d000007945 */ /* 0x000fe80003800000 */
[----:B------:R-:W-:Y:S05]  /*95b0*/  @P0 BRA `(.L_x_142) ;  /* 0x00000000002c0947 */ /* 0x000fea0003800000 */
[----:B------:R-:W-:Y:S02]  /*95c0*/  UIADD3 UR10, UR18, 0x40, URZ ;  /* 0x00000040120a7890 */ /* 0x000fe4000fffe03f */
[----:B------:R-:W-:Y:S02]  /*95d0*/  UIADD3 UR8, UR6, 0x31000, URZ ;  /* 0x0003100006087890 */ /* 0x000fe4000fffe03f */
[----:B------:R-:W-:Y:S01]  /*95e0*/  UIADD3 UR9, UR6, 0x344e8, URZ ;  /* 0x000344e806097890 */ /* 0x000fe2000fffe03f */
[----:B------:R-:W-:Y:S01]  /*95f0*/  UMOV UR14, 0x0 ;  /* 0x00000000000e7882 */ /* 0x000fe20000000000 */
[----:B------:R-:W-:Y:S01]  /*9600*/  UMOV UR15, 0x10000000 ;  /* 0x10000000000f7882 */ /* 0x000fe20000000000 */
[----:B------:R-:W-:-:S06]  /*9610*/  UMOV UR11, UR19 ;  /* 0x00000013000b7c82 */ /* 0x000fcc0008000000 */
[----:B------:R4:W-:Y:S02]  /*9620*/  UTMALDG.2D [UR8], [UR4], desc[UR14] ;  /* 0x00000e08040075b4 */ /* 0x0009e40008009000 */
[----:B----4-:R-:W-:Y:S05]  /*9630*/  @!P2 BRA `(.L_x_143) ;  /* 0x000000000004a947 */ /* 0x010fea0003800000 */
[----:B------:R-:W-:Y:S01]  /*9640*/  BPT.TRAP 0x1 ;  /* 0x000000040000795c */ /* 0x000fe20000300000 */
.L_x_143:
[----:B-1-3--:R-:W1:Y:S02]  /*9650*/  LDC R4, c[0x0][0x828] ;  /* 0x00020a00ff047b82 */ /* 0x00ae640000000800 */
[----:B-1----:R4:W-:Y:S02]  /*9660*/  SYNCS.ARRIVE.TRANS64.RED.A0TR RZ, [UR6+0x344e8], R4 ;  /* 0x0344e804ffff79a7 */ /* 0x0029e40008300406 */
.L_x_142:
[----:B------:R-:W-:Y:S05]  /*9670*/  BSYNC B0 ;  /* 0x0000000000007941 */ /* 0x000fea0003800000 */
.L_x_141:
[----:B------:R-:W-:Y:S05]  /*9680*/  @!P2 BRA `(.L_x_144) ;  /* 0x000000000004a947 */ /* 0x000fea0003800000 */
[----:B------:R-:W-:Y:S01]  /*9690*/  BPT.TRAP 0x1 ;  /* 0x000000040000795c */ /* 0x000fe20000300000 */
.L_x_144:
[----:B------:R-:W-:Y:S02]  /*96a0*/  UIADD3 UR9, UR6, 0x344e8, URZ ;  /* 0x000344e806097890 */ /* 0x000fe4000fffe03f */
[----:B------:R-:W-:Y:S02]  /*96b0*/  UIADD3 UR23, UR19, 0x20, URZ ;  /* 0x0000002013177890 */ /* 0x000fe4000fffe03f */
[----:B------:R-:W-:-:S09]  /*96c0*/  UPRMT UR16, UR58, 0x654, UR9 ;  /* 0x000006543a107896 */ /* 0x000fd20008000009 */
[----:B------:R-:W-:Y:S01]  /*96d0*/  SYNCS.ARRIVE.TRANS64.RED.A1T0 RZ, [UR16], RZ ;  /* 0x000000ffffff79a7 */ /* 0x000fe20008100410 */
[----:B------:R-:W-:Y:S05]  /*96e0*/  @!P2 BRA `(.L_x_145) ;  /* 0x000000000004a947 */ /* 0x000fea0003800000 */
[----:B------:R-:W-:Y:S01]  /*96f0*/  BPT.TRAP 0x1 ;  /* 0x000000040000795c */ /* 0x000fe20000300000 */
.L_x_145:
[----:B------:R-:W5:Y:S02]  /*9700*/  SYNCS.PHASECHK.TRANS64.TRYWAIT P1, [UR6+0x34510], R3 ;  /* 0x03451003ff0075a7 */ /* 0x000f640008020146 */
[----:B-----5:R-:W-:Y:S05]  /*9710*/  @!P1 BRA `(.L_x_146) ;  /* 0x00000054005c9947 */ /* 0x020fea0003800000 */
.L_x_291:
[----:B------:R-:W-:Y:S04]  /*9720*/  BSSY B0, `(.L_x_147) ;  /* 0x000000c000007945 */ /* 0x000fe80003800000 */
[----:B------:R-:W-:Y:S05]  /*9730*/  @P0 BRA `(.L_x_148) ;  /* 0x0000000000280947 */ /* 0x000fea0003800000 */
[----:B------:R-:W-:Y:S02]  /*9740*/  UIADD3 UR20, UR6, 0x32000, URZ ;  /* 0x0003200006147890 */ /* 0x000fe4000fffe03f */
[----:B------:R-:W-:Y:S01]  /*9750*/  UIADD3 UR21, UR6, 0x344f0, URZ ;  /* 0x000344f006157890 */ /* 0x000fe2000fffe03f */
[----:B------:R-:W-:Y:S01]  /*9760*/  UMOV UR10, 0x0 ;  /* 0x00000000000a7882 */ /* 0x000fe20000000000 */
[----:B------:R-:W-:Y:S01]  /*9770*/  UMOV UR11, 0x10000000 ;  /* 0x10000000000b7882 */ /* 0x000fe20000000000 */
[----:B------:R-:W-:-:S06]  /*9780*/  UMOV UR22, UR18 ;  /* 0x0000001200167c82 */ /* 0x000fcc0008000000 */
[----:B------:R1:W-:Y:S02]  /*9790*/  UTMALDG.2D [UR20], [UR4], desc[UR10] ;  /* 0x00000a14040075b4 */ /* 0x0003e40008009000 */
[----:B-1----:R-:W-:Y:S05]  /*97a0*/  @!P2 BRA `(.L_x_149) ;  /* 0x000000000004a947 */ /* 0x002fea0003800000 */
[----:B------:R-:W-:Y:S01]  /*97b0*/  BPT.TRAP 0x1 ;  /* 0x000000040000795c */ /* 0x000fe20000300000 */
.L_x_149:
[----:B---34-:R-:W1:Y:S02]  /*97c0*/  LDC R4, c[0x0][0x828] ;  /* 0x00020a00ff047b82 */ /* 0x018e640000000800 */
[----:B-1----:R1:W-:Y:S02]  /*97d0*/  SYNCS.ARRIVE.TRANS64.RED.A0TR RZ, [UR6+0x344f0], R4 ;  /* 0x0344f004ffff79a7 */ /* 0x0023e40008300406 */
.L_x_148:
[----:B------:R-:W-:Y:S05]  /*97e0*/  BSYNC B0 ;  /* 0x0000000000007941 */ /* 0x000fea0003800000 */
.L_x_147:
[----:B------:R-:W-:Y:S05]  /*97f0*/  @!P2 BRA `(.L_x_150) ;  /* 0x000000000004a947 */ /* 0x000fea0003800000 */
[----:B------:R-:W-:Y:S01]  /*9800*/  BPT.TRAP 0x1 ;  /* 0x000000040000795c */ /* 0x000fe20000300000 */
.L_x_150:
[----:B------:R-:W-:-:S04]  /*9810*/  UIADD3 UR17, UR6, 0x344f0, URZ ;  /* 0x000344f006117890 */ /* 0x000fc8000fffe03f */
[----:B------:R-:W-:-:S09]  /*9820*/  UPRMT UR33, UR58, 0x654, UR17 ;  /* 0x000006543a217896 */ /* 0x000fd20008000011 */
[----:B------:R-:W-:Y:S01]  /*9830*/  SYNCS.ARRIVE.TRANS64.RED.A1T0 RZ, [UR33], RZ ;  /* 0x000000ffffff79a7 */ /* 0x000fe20008100421 */
[----:B------:R-:W-:Y:S05]  /*9840*/  @!P2 BRA `(.L_x_151) ;  /* 0x000000000004a947 */ /* 0x000fea0003800000 */
[----:B------:R-:W-:Y:S01]  /*9850*/  BPT.TRAP 0x1 ;  /* 0x000000040000795c */ /* 0x000fe20000300000 */
.L_x_151:
[----:B------:R-:W5:Y:S02]  /*9860*/  SYNCS.PHASECHK.TRANS64.TRYWAIT P1, [UR6+0x34518], R3 ;  /* 0x03451803ff0075a7 */ /* 0x000f640008020146 */
[----:B-----5:R-:W-:Y:S05]  /*9870*/  @!P1 BRA `(.L_x_152) ;  /* 0x00000054001c9947 */ /* 0x020fea0003800000 */
.L_x_292:
[----:B------:R-:W-:Y:S04]  /*9880*/  BSSY B0, `(.L_x_153) ;  /* 0x000000c000007945 */ /* 0x000fe80003800000 */
[----:B------:R-:W-:Y:S05]  /*9890*/  @P0 BRA `(.L_x_154) ;  /* 0x0000000000280947 */ /* 0x000fea0003800000 */
[----:B------:R-:W-:Y:S02]  /*98a0*/  UIADD3 UR22, UR18, 0x40, URZ ;  /* 0x0000004012167890 */ /* 0x000fe4000fffe03f */
[----:B------:R-:W-:Y:S02]  /*98b0*/  UIADD3 UR20, UR6, 0x33000, URZ ;  /* 0x0003300006147890 */ /* 0x000fe4000fffe03f */
[----:B------:R-:W-:Y:S01]  /*98c0*/  UIADD3 UR21, UR6, 0x344f8, URZ ;  /* 0x000344f806157890 */ /* 0x000fe2000fffe03f */
[----:B------:R-:W-:Y:S01]  /*98d0*/  UMOV UR10, 0x0 ;  /* 0x00000000000a7882 */ /* 0x000fe20000000000 */
[----:B------:R-:W-:-:S07]  /*98e0*/  UMOV UR11, 0x10000000 ;  /* 0x10000000000b7882 */ /* 0x000fce0000000000 */
[----:B------:R1:W-:Y:S02]  /*98f0*/  UTMALDG.2D [UR20], [UR4], desc[UR10] ;  /* 0x00000a14040075b4 */ /* 0x0003e40008009000 */
[----:B-1----:R-:W-:Y:S05]  /*9900*/  @!P2 BRA `(.L_x_155) ;  /* 0x000000000004a947 */ /* 0x002fea0003800000 */
[----:B------:R-:W-:Y:S01]  /*9910*/  BPT.TRAP 0x1 ;  /* 0x000000040000795c */ /* 0x000fe20000300000 */
.L_x_155:
[----:B---34-:R-:W1:Y:S02]  /*9920*/  LDC R4, c[0x0][0x828] ;  /* 0x00020a00ff047b82 */ /* 0x018e640000000800 */
[----:B-1----:R1:W-:Y:S02]  /*9930*/  SYNCS.ARRIVE.TRANS64.RED.A0TR RZ, [UR6+0x344f8], R4 ;  /* 0x0344f804ffff79a7 */ /* 0x0023e40008300406 */
.L_x_154:
[----:B------:R-:W-:Y:S05]  /*9940*/  BSYNC B0 ;  /* 0x0000000000007941 */ /* 0x000fea0003800000 */
.L_x_153:
[----:B------:R-:W-:Y:S05]  /*9950*/  @!P2 BRA `(.L_x_156) ;  /* 0x000000000004a947 */ /* 0x000fea0003800000 */
[----:B------:R-:W-:Y:S01]  /*9960*/  BPT.TRAP 0x1 ;  /* 0x000000040000795c */ /* 0x000fe20000300000 */
.L_x_156:
[----:B------:R-:W-:Y:S02]  /*9970*/  UIADD3 UR21, UR6, 0x344f8, URZ ;  /* 0x000344f806157890 */ /* 0x000fe4000fffe03f */
[----:B------:R-:W-:Y:S02]  /*9980*/  UIADD3 UR15, UR19, 0x40, URZ ;  /* 0x00000040130f7890 */ /* 0x000fe4000fffe03f */
[----:B------:R-:W-:-:S09]  /*9990*/  UPRMT UR34, UR58, 0x654, UR21 ;  /* 0x000006543a227896 */ /* 0x000fd20008000015 */
[----:B------:R-:W-:Y:S01]  /*99a0*/  SYNCS.ARRIVE.TRANS64.RED.A1T0 RZ, [UR34], RZ ;  /* 0x000000ffffff79a7 */ /* 0x000fe20008100422 */
[----:B------:R-:W-:Y:S05]  /*99b0*/  @!P2 BRA `(.L_x_157) ;  /* 0x000000000004a947 */ /* 0x000fea0003800000 */
[----:B------:R-:W-:Y:S01]  /*99c0*/  BPT.TRAP 0x1 ;  /* 0x000000040000795c */ /* 0x000fe20000300000 */
.L_x_157:
[----:B-1-34-:R-:W-:-:S04]  /*99d0*/  SHF.L.U32 R4, RZ, 0x1f, RZ ;  /* 0x0000001fff047819 */ /* 0x01afc800000006ff */
[----:B------:R-:W1:Y:S02]  /*99e0*/  SYNCS.PHASECHK.TRANS64.TRYWAIT P1, [UR6+0x34500], R4 ;  /* 0x03450004ff0075a7 */ /* 0x000e640008020146 */
[----:B-1----:R-:W-:Y:S05]  /*99f0*/  @!P1 BRA `(.L_x_158) ;  /* 0x0000005000d49947 */ /* 0x002fea0003800000 */
.L_x_293:
[----:B------:R-:W-:Y:S04]  /*9a00*/  BSSY B0, `(.L_x_159) ;  /* 0x000000b000007945 */ /* 0x000fe80003800000 */
[----:B------:R-:W-:Y:S05]  /*9a10*/  @P0 BRA `(.L_x_160) ;  /* 0x0000000000240947 */ /* 0x000fea0003800000 */
[----:B------:R-:W-:Y:S01]  /*9a20*/  UIADD3 UR12, UR6, 0x30000, URZ ;  /* 0x00030000060c7890 */ /* 0x000fe2000fffe03f */
[----:B------:R-:W-:Y:S01]  /*9a30*/  UMOV UR10, 0x0 ;  /* 0x00000000000a7882 */ /* 0x000fe20000000000 */
[----:B------:R-:W-:Y:S01]  /*9a40*/  UMOV UR11, 0x10000000 ;  /* 0x10000000000b7882 */ /* 0x000fe20000000000 */
[----:B------:R-:W-:-:S06]  /*9a50*/  UMOV UR14, UR18 ;  /* 0x00000012000e7c82 */ /* 0x000fcc0008000000 */
[----:B------:R3:W-:Y:S02]  /*9a60*/  UTMALDG.2D [UR12], [UR4], desc[UR10] ;  /* 0x00000a0c040075b4 */ /* 0x0007e40008009000 */
[----:B---3--:R-:W-:Y:S05]  /*9a70*/  @!P2 BRA `(.L_x_161) ;  /* 0x000000000004a947 */ /* 0x008fea0003800000 */
[----:B------:R-:W-:Y:S01]  /*9a80*/  BPT.TRAP 0x1 ;  /* 0x000000040000795c */ /* 0x000fe20000300000 */
.L_x_161:
[----:B-1----:R-:W1:Y:S02]  /*9a90*/  LDC R5, c[0x0][0x828] ;  /* 0x00020a00ff057b82 */ /* 0x002e640000000800 */
[----:B-1----:R3:W-:Y:S02]  /*9aa0*/  SYNCS.ARRIVE.TRANS64.RED.A0TR RZ, [UR6+0x344e0], R5 ;  /* 0x0344e005ffff79a7 */ /* 0x0027e40008300406 */
.L_x_160:
[----:B------:R-:W-:Y:S05]  /*9ab0*/  BSYNC B0 ;  /* 0x0000000000007941 */ /* 0x000fea0003800000 */
.L_x_159:
[----:B------:R-:W-:Y:S05]  /*9ac0*/  @!P2 BRA `(.L_x_162) ;  /* 0x000000000004a947 */ /* 0x000fea0003800000 */
[----:B------:R-:W-:Y:S01]  /*9ad0*/  BPT.TRAP 0x1 ;  /* 0x000000040000795c */ /* 0x000fe20000300000 */
.L_x_162:
[----:B------:R-:W-:Y:S01]  /*9ae0*/  SYNCS.ARRIVE.TRANS64.RED.A1T0 RZ, [UR7], RZ ;  /* 0x000000ffffff79a7 */ /* 0x000fe20008100407 */
[----:B------:R-:W-:Y:S05]  /*9af0*/  @!P2 BRA `(.L_x_163) ;  /* 0x000000000004a947 */ /* 0x000fea0003800000 */
[----:B------:R-:W-:Y:S01]  /*9b00*/  BPT.TRAP 0x1 ;  /* 0x000000040000795c */ /* 0x000fe20000300000 */
.L_x_163:
[----:B------:R-:W4:Y:S02]  /*9b10*/  SYNCS.PHASECHK.TRANS64.TRYWAIT P1, [UR6+0x34508], R4 ;  /* 0x03450804ff0075a7 */ /* 0x000f240008020146 */
[----:B----4-:R-:W-:Y:S05]  /*9b20*/  @!P1 BRA `(.L_x_164) ;  /* 0x0000005000a09947 */ /* 0x010fea0003800000 */
.L_x_294:
        /* <DEDUP_REMOVED lines=10> */
.L_x_167:
[----:B-1-3--:R-:W1:Y:S02]  /*9bd0*/  LDC R5, c[0x0][0x828] ;  /* 0x00020a00ff057b82 */ /* 0x00ae640000000800 */
[----:B-1----:R4:W-:Y:S02]  /*9be0*/  SYNCS.ARRIVE.TRANS64.RED.A0TR RZ, [UR6+0x344e8], R5 ;  /* 0x0344e805ffff79a7 */ /* 0x0029e40008300406 */
.L_x_166:
[----:B------:R-:W-:Y:S05]  /*9bf0*/  BSYNC B0 ;  /* 0x0000000000007941 */ /* 0x000fea0003800000 */
.L_x_165:
[----:B------:R-:W-:Y:S05]  /*9c00*/  @!P2 BRA `(.L_x_168) ;  /* 0x000000000004a947 */ /* 0x000fea0003800000 */
[----:B------:R-:W-:Y:S01]  /*9c10*/  BPT.TRAP 0x1 ;  /* 0x000000040000795c */ /* 0x000fe20000300000 */
.L_x_168:
[----:B------:R-:W-:Y:S01]  /*9c20*/  SYNCS.ARRIVE.TRANS64.RED.A1T0 RZ, [UR16], RZ ;  /* 0x000000ffffff79a7 */ /* 0x000fe20008100410 */
[----:B------:R-:W-:Y:S01]  /*9c30*/  UIADD3 UR19, UR19, 0x60, URZ ;  /* 0x0000006013137890 */ /* 0x000fe2000fffe03f */
[----:B------:R-:W-:Y:S11]  /*9c40*/  @!P2 BRA `(.L_x_169) ;  /* 0x000000000004a947 */ /* 0x000ff60003800000 */
[----:B------:R-:W-:Y:S01]  /*9c50*/  BPT.TRAP 0x1 ;  /* 0x000000040000795c */ /* 0x000fe20000300000 */
.L_x_169:
[----:B------:R-:W5:Y:S02]  /*9c60*/  SYNCS.PHASECHK.TRANS64.TRYWAIT P1, [UR6+0x34510], R4 ;  /* 0x03451004ff0075a7 */ /* 0x000f640008020146 */
[----:B-----5:R-:W-:Y:S05]  /*9c70*/  @!P1 BRA `(.L_x_170) ;  /* 0x0000005000649947 */ /* 0x020fea0003800000 */
.L_x_295:
[----:B------:R-:W-:Y:S04]  /*9c80*/  BSSY B0, `(.L_x_171) ;  /* 0x000000a000007945 */ /* 0x000fe80003800000 */
[----:B------:R-:W-:Y:S05]  /*9c90*/  @P0 BRA `(.L_x_172) ;  /* 0x0000000000200947 */ /* 0x000fea0003800000 */
[----:B------:R-:W-:Y:S01]  /*9ca0*/  UIADD3 UR16, UR6, 0x32000, URZ ;  /* 0x0003200006107890 */ /* 0x000fe2000fffe03f */
[----:B------:R-:W-:Y:S01]  /*9cb0*/  UMOV UR8, 0x0 ;  /* 0x0000000000087882 */ /* 0x000fe20000000000 */
[----:B------:R-:W-:-:S07]  /*9cc0*/  UMOV UR9, 0x10000000 ;  /* 0x1000000000097882 */ /* 0x000fce0000000000 */
[----:B------:R1:W-:Y:S02]  /*9cd0*/  UTMALDG.2D [UR16], [UR4], desc[UR8] ;  /* 0x00000810040075b4 */ /* 0x0003e40008009000 */
[----:B-1----:R-:W-:Y:S05]  /*9ce0*/  @!P2 BRA `(.L_x_173) ;  /* 0x000000000004a947 */ /* 0x002fea0003800000 */
[----:B------:R-:W-:Y:S01]  /*9cf0*/  BPT.TRAP 0x1 ;  /* 0x000000040000795c */ /* 0x000fe20000300000 */
.L_x_173:
[----:B---34-:R-:W1:Y:S02]  /*9d00*/  LDC R5, c[0x0][0x828] ;  /* 0x00020a00ff057b82 */ /* 0x018e640000000800 */
[----:B-1----:R1:W-:Y:S02]  /*9d10*/  SYNCS.ARRIVE.TRANS64.RED.A0TR RZ, [UR6+0x344f0], R5 ;  /* 0x0344f005ffff79a7 */ /* 0x0023e40008300406 */
.L_x_172:
[----:B------:R-:W-:Y:S05]  /*9d20*/  BSYNC B0 ;  /* 0x0000000000007941 */ /* 0x000fea0003800000 */
.L_x_171:
[----:B------:R-:W-:Y:S05]  /*9d30*/  @!P2 BRA `(.L_x_174) ;  /* 0x000000000004a947 */ /* 0x000fea0003800000 */
[----:B------:R-:W-:Y:S01]  /*9d40*/  BPT.TRAP 0x1 ;  /* 0x000000040000795c */ /* 0x000fe20000300000 */
.L_x_174:
[----:B------:R-:W-:Y:S01]  /*9d50*/  SYNCS.ARRIVE.TRANS64.RED.A1T0 RZ, [UR33], RZ ;  /* 0x000000ffffff79a7 */ /* 0x000fe20008100421 */
[----:B------:R-:W-:Y:S05]  /*9d60*/  @!P2 BRA `(.L_x_175) ;  /* 0x000000000004a947 */ /* 0x000fea0003800000 */
[----:B------:R-:W-:Y:S01]  /*9d70*/  BPT.TRAP 0x1 ;  /* 0x000000040000795c */ /* 0x000fe20000300000 */
.L_x_175:
[----:B------:R-:W5:Y:S02]  /*9d80*/  SYNCS.PHASECHK.TRANS64.TRYWAIT P1, [UR6+0x34518], R4 ;  /* 0x03451804ff0075a7 */ /* 0x000f640008020146 */
[----:B-----5:R-:W-:Y:S05]  /*9d90*/  @!P1 BRA `(.L_x_176) ;  /* 0x0000005000349947 */ /* 0x020fea0003800000 */
.L_x_296:
        /* <DEDUP_REMOVED lines=10> */
.L_x_179:
[----:B------:R-:W1:Y:S02]  /*9e40*/  LDC R4, c[0x0][0x828] ;  /* 0x00020a00ff047b82 */ /* 0x000e640000000800 */
[----:B-1----:R1:W-:Y:S02]  /*9e50*/  SYNCS.ARRIVE.TRANS64.RED.A0TR RZ, [UR6+0x344f8], R4 ;  /* 0x0344f804ffff79a7 */ /* 0x0023e40008300406 */
.L_x_178:
[----:B------:R-:W-:Y:S05]  /*9e60*/  BSYNC B0 ;  /* 0x0000000000007941 */ /* 0x000fea0003800000 */
.L_x_177:
[----:B------:R-:W-:Y:S05]  /*9e70*/  @!P2 BRA `(.L_x_180) ;  /* 0x000000000004a947 */ /* 0x000fea0003800000 */
[----:B------:R-:W-:Y:S01]  /*9e80*/  BPT.TRAP 0x1 ;  /* 0x000000040000795c */ /* 0x000fe20000300000 */
.L_x_180:
[----:B--2---:R-:W-:Y:S01]  /*9e90*/  ISETP.NE.AND P0, PT, R11, RZ, PT ;  /* 0x000000ff0b00720c */ /* 0x004fe20003f05270 */
[----:B------:R-:W-:Y:S01]  /*9ea0*/  SYNCS.ARRIVE.TRANS64.RED.A1T0 RZ, [UR34], RZ ;  /* 0x000000ffffff79a7 */ /* 0x000fe20008100422 */
[CC--:B------:R-:W-:Y:S02]  /*9eb0*/  ISETP.NE.AND P3, PT, R18.reuse, R10.reuse, PT ;  /* 0x0000000a1200720c */ /* 0x0c0fe40003f65270 */
[----:B------:R-:W-:-:S13]  /*9ec0*/  ISETP.EQ.OR P0, PT, R18, R10, !P0 ;  /* 0x0000000a1200720c */ /* 0x000fda0004702670 */
[----:B------:R-:W-:Y:S05]  /*9ed0*/  @P0 BRA `(.L_x_181) ;  /* 0x0000000400040947 */ /* 0x000fea0003800000 */
[----:B------:R-:W-:Y:S01]  /*9ee0*/  ELECT P0, URZ, PT ;  /* 0x00000000003f782f */ /* 0x000fe20003800000 */
[----:B------:R-:W-:-:S12]  /*9ef0*/  BSSY B0, `(.L_x_182) ;  /* 0x0000032000007945 */ /* 0x000fd80003800000 */
[----:B------:R-:W-:Y:S05]  /*9f00*/  @!P0 BRA `(.L_x_183) ;  /* 0x0000000000c08947 */ /* 0x000fea0003800000 */
[----:B-1-34-:R-:W1:Y:S08]  /*9f10*/  LDC.64 R4, c[0x0][0x290] ;  /* 0x0000a400ff047b82 */ /* 0x01ae700000000a00 */
[----:B------:R-:W2:Y:S08]  /*9f20*/  LDC.64 R12, c[0x0][0x808] ;  /* 0x00020200ff0c7b82 */ /* 0x000eb00000000a00 */
[----:B------:R-:W3:Y:S01]  /*9f30*/  LDC.64 R16, c[0x0][0x810] ;  /* 0x00020400ff107b82 */ /* 0x000ee20000000a00 */
[----:B-1----:R-:W-:-:S05]  /*9f40*/  IMAD.WIDE R4, R10, 0xc, R4 ;  /* 0x0000000c0a047825 */ /* 0x002fca00078e0204 */
[----:B------:R1:W5:Y:S04]  /*9f50*/  LDG.E R14, desc[UR38][R4.64] ;  /* 0x00000026040e7981 */ /* 0x000368000c1e1900 */
[----:B------:R1:W5:Y:S01]  /*9f60*/  LDG.E R15, desc[UR38][R4.64+0x4] ;  /* 0x00000426040f7981 */ /* 0x000362000c1e1900 */
[----:B--2---:R-:W-:Y:S02]  /*9f70*/  ISETP.NE.U32.AND P0, PT, R12, RZ, PT ;  /* 0x000000ff0c00720c */ /* 0x004fe40003f05070 */
[----:B------:R-:W-:Y:S02]  /*9f80*/  SHF.R.S32.HI R6, RZ, 0x1f, R10 ;  /* 0x0000001fff067819 */ /* 0x000fe4000001140a */
[----:B------:R-:W-:Y:S02]  /*9f90*/  ISETP.NE.AND.EX P0, PT, R13, RZ, PT, P0 ;  /* 0x000000ff0d00720c */ /* 0x000fe40003f05300 */
[----:B---3--:R-:W-:-:S04]  /*9fa0*/  ISETP.NE.U32.AND P1, PT, R16, RZ, PT ;  /* 0x000000ff1000720c */ /* 0x008fc80003f25070 */
[----:B------:R-:W-:-:S07]  /*9fb0*/  ISETP.NE.AND.EX P1, PT, R17, RZ, PT, P1 ;  /* 0x000000ff1100720c */ /* 0x000fce0003f25310 */
[----:B-1----:R-:W-:Y:S06]  /*9fc0*/  @!P0 BRA `(.L_x_184) ;  /* 0x0000000000108947 */ /* 0x002fec0003800000 */
[----:B------:R-:W-:-:S04]  /*9fd0*/  LEA R4, P0, R10, R12, 0x3 ;  /* 0x0000000c0a047211 */ /* 0x000fc800078018ff */
[----:B------:R-:W-:-:S06]  /*9fe0*/  LEA.HI.X R5, R10, R13, R6, 0x3, P0 ;  /* 0x0000000d0a057211 */ /* 0x000fcc00000f1c06 */
[----:B------:R-:W2:Y:S04]  /*9ff0*/  LDG.E.64 R4, desc[UR38][R4.64] ;  /* 0x0000002604047981 */ /* 0x000ea8000c1e1b00 */
[----:B--2---:R1:W-:Y:S02]  /*a000*/  STS.64 [UR32], R4 ;  /* 0x00000004ff007988 */ /* 0x0043e40008000a20 */
.L_x_184:
[----:B------:R-:W-:Y:S05]  /*a010*/  @!P1 BRA `(.L_x_183) ;  /* 0x00000000007c9947 */ /* 0x000fea0003800000 */
[----:B-1----:R-:W-:-:S04]  /*a020*/  LEA R4, P0, R10, R16, 0x3 ;  /* 0x000000100a047211 */ /* 0x002fc800078018ff */
[----:B------:R-:W-:Y:S02]  /*a030*/  LEA.HI.X R5, R10, R17, R6, 0x3, P0 ;  /* 0x000000110a057211 */ /* 0x000fe400000f1c06 */
[----:B------:R-:W1:Y:S04]  /*a040*/  LDS R6, [UR32+0x1c] ;  /* 0x00001c20ff067984 */ /* 0x000e680008000800 */
[----:B------:R-:W2:Y:S01]  /*a050*/  LDG.E.64 R4, desc[UR38][R4.64] ;  /* 0x0000002604047981 */ /* 0x000ea2000c1e1b00 */
[----:B------:R-:W-:-:S03]  /*a060*/  IMAD.U32 R18, RZ, RZ, UR32 ;  /* 0x00000020ff127e24 */ /* 0x000fc6000f8e00ff */
[----:B------:R-:W-:Y:S02]  /*a070*/  STS [UR32+0x30], RZ ;  /* 0x000030ffff007988 */ /* 0x000fe40008000820 */
[----:B------:R-:W-:-:S05]  /*a080*/  SHF.R.U64 R18, R18, 0x4, RZ ;  /* 0x0000000412127819 */ /* 0x000fca00000012ff */
[----:B------:R-:W-:Y:S04]  /*a090*/  STS [UR32+0x10], R18 ;  /* 0x00001012ff007988 */ /* 0x000fe80008000820 */
[----:B------:R-:W-:Y:S01]  /*a0a0*/  STS [UR32+0x14], R18 ;  /* 0x00001412ff007988 */ /* 0x000fe20008000820 */
[----:B--2---:R-:W-:Y:S01]  /*a0b0*/  SHF.L.U64.HI R12, R4, 0x1, R5 ;  /* 0x00000001040c7819 */ /* 0x004fe20000010205 */
[----:B-----5:R-:W-:-:S03]  /*a0c0*/  VIADD R5, R15, 0xffffffff ;  /* 0xffffffff0f057836 */ /* 0x020fc60000000000 */
[----:B------:R-:W-:-:S04]  /*a0d0*/  LOP3.LUT R12, R12, 0x1fffffff, RZ, 0xc0, !PT ;  /* 0x1fffffff0c0c7812 */ /* 0x000fc800078ec0ff */
[----:B------:R-:W-:-:S04]  /*a0e0*/  SHF.R.U32.HI R7, RZ, 0x4, R12 ;  /* 0x00000004ff077819 */ /* 0x000fc8000001160c */
[----:B-1----:R-:W-:-:S05]  /*a0f0*/  LOP3.LUT R6, R6, 0xf, R7, 0xb8, !PT ;  /* 0x0000000f06067812 */ /* 0x002fca00078eb807 */
[----:B------:R-:W-:Y:S04]  /*a100*/  STS [UR32+0x1c], R6 ;  /* 0x00001c06ff007988 */ /* 0x000fe80008000820 */
[----:B------:R-:W1:Y:S02]  /*a110*/  LDS R7, [UR32+0x1c] ;  /* 0x00001c20ff077984 */ /* 0x000e640008000800 */
[----:B-1----:R-:W-:-:S05]  /*a120*/  LOP3.LUT R7, R7, 0xf0, RZ, 0xb8, !PT ;  /* 0x000000f007077812 */ /* 0x002fca00078eb8ff */
[----:B------:R1:W-:Y:S04]  /*a130*/  STS [UR32+0x1c], R7 ;  /* 0x00001c07ff007988 */ /* 0x0003e80008000820 */
[----:B------:R-:W2:Y:S01]  /*a140*/  LDS R13, [UR32+0x1c] ;  /* 0x00001c20ff0d7984 */ /* 0x000ea20008000800 */
[----:B-1----:R-:W-:Y:S02]  /*a150*/  CS2R R6, SRZ ;  /* 0x0000000000067805 */ /* 0x002fe4000001ff00 */
[----:B--2---:R-:W-:Y:S01]  /*a160*/  LOP3.LUT R19, R13, 0xf00, RZ, 0xb8, !PT ;  /* 0x00000f000d137812 */ /* 0x004fe200078eb8ff */
[----:B------:R-:W-:Y:S02]  /*a170*/  IMAD.SHL.U32 R13, R4, 0x2, RZ ;  /* 0x00000002040d7824 */ /* 0x000fe400078e00ff */
[----:B------:R-:W-:-:S02]  /*a180*/  VIADD R4, R14, 0xffffffff ;  /* 0xffffffff0e047836 */ /* 0x000fc40000000000 */
[----:B------:R-:W-:Y:S01]  /*a190*/  STS.64 [UR32+0x18], R18 ;  /* 0x00001812ff007988 */ /* 0x000fe20008000a20 */
[----:B------:R-:W-:-:S03]  /*a1a0*/  LOP3.LUT R13, R13, 0xfffffffe, RZ, 0xc0, !PT ;  /* 0xfffffffe0d0d7812 */ /* 0x000fc600078ec0ff */
[----:B------:R-:W1:Y:S01]  /*a1b0*/  LDS R16, [UR32+0x1c] ;  /* 0x00001c20ff107984 */ /* 0x000e620008000800 */
[----:B------:R-:W-:-:S03]  /*a1c0*/  SHF.R.U64 R13, R13, 0x4, R12 ;  /* 0x000000040d0d7819 */ /* 0x000fc6000000120c */
[----:B------:R2:W-:Y:S04]  /*a1d0*/  STS.128 [UR32+0x20], R4 ;  /* 0x00002004ff007988 */ /* 0x0005e80008000c20 */
[----:B------:R2:W-:Y:S01]  /*a1e0*/  STS [UR32+0xc], R13 ;  /* 0x00000c0dff007988 */ /* 0x0005e20008000820 */
[----:B-1----:R-:W-:-:S05]  /*a1f0*/  LOP3.LUT R12, R16, 0xf000, RZ, 0xb8, !PT ;  /* 0x0000f000100c7812 */ /* 0x002fca00078eb8ff */
[----:B------:R2:W-:Y:S02]  /*a200*/  STS [UR32+0x1c], R12 ;  /* 0x00001c0cff007988 */ /* 0x0005e40008000820 */
.L_x_183:
[----:B------:R-:W-:Y:S05]  /*a210*/  BSYNC B0 ;  /* 0x0000000000007941 */ /* 0x000fea0003800000 */
.L_x_182:
[----:B-12---:R-:W1:Y:S01]  /*a220*/  S2R R4, SR_LANEID ;  /* 0x0000000000047919 */ /* 0x006e620000000000 */
[----:B------:R-:W-:Y:S01]  /*a230*/  NOP ;  /* 0x0000000000007918 */ /* 0x000fe20000000000 */
[----:B------:R-:W-:Y:S01]  /*a240*/  ELECT P0, URZ, PT ;  /* 0x00000000003f782f */ /* 0x000fe20003800000 */
[----:B------:R-:W-:Y:S01]  /*a250*/  BSSY B0, `(.L_x_185) ;  /* 0x0000008000007945 */ /* 0x000fe20003800000 */
[----:B-1----:R-:W-:-:S05]  /*a260*/  IMAD.SHL.U32 R6, R4, 0x4, RZ ;  /* 0x0000000404067824 */ /* 0x002fca00078e00ff */
[----:B------:R1:W2:Y:S01]  /*a270*/  LDS R7, [R6+UR32] ;  /* 0x0000002006077984 */ /* 0x0002a20008000800 */
[----:B------:R-:W-:-:S05]  /*a280*/  IADD3 R4, P1, R6, UR4, RZ ;  /* 0x0000000406047c10 */ /* 0x000fca000ff3e0ff */
[----:B---34-:R-:W-:Y:S01]  /*a290*/  IMAD.X R5, RZ, RZ, UR5, P1 ;  /* 0x00000005ff057e24 */ /* 0x018fe200088e06ff */
[----:B------:R-:W-:Y:S07]  /*a2a0*/  @!P0 BRA `(.L_x_186) ;  /* 0x0000000000088947 */ /* 0x000fee0003800000 */
[----:B------:R0:W-:Y:S01]  /*a2b0*/  UTMACMDFLUSH ;  /* 0x00000000000079b7 */ /* 0x0001e20000000000 */
[----:B------:R-:W-:-:S04]  /*a2c0*/  DEPBAR.LE SB0, 0x0 ;  /* 0x000080000000791a */ /* 0x000fc80000000000 */
.L_x_186:
[----:B------:R-:W-:Y:S05]  /*a2d0*/  BSYNC B0 ;  /* 0x0000000000007941 */ /* 0x000fea0003800000 */
.L_x_185:
[----:B--2---:R2:W5:Y:S02]  /*a2e0*/  ATOMG.E.EXCH.STRONG.GPU PT, RZ, [R4], R7 ;  /* 0x0000000704ff73a8 */ /* 0x00456400041ee100 */
.L_x_181:
[----:B------:R-:W-:Y:S01]  /*a2f0*/  ISETP.NE.AND P1, PT, R11, RZ, PT ;  /* 0x000000ff0b00720c */ /* 0x000fe20003f25270 */
[----:B------:R-:W-:Y:S01]  /*a300*/  VIADD R2, R2, 0x1 ;  /* 0x0000000102027836 */ /* 0x000fe20000000000 */
[----:B-12---:R-:W-:Y:S01]  /*a310*/  SEL R4, RZ, 0x1, !P3 ;  /* 0x00000001ff047807 */ /* 0x006fe20005800000 */
[----:B------:R-:W-:Y:S01]  /*a320*/  IMAD.MOV.U32 R17, RZ, RZ, R9 ;  /* 0x000000ffff117224 */ /* 0x000fe200078e0009 */
[----:B------:R-:W-:Y:S01]  /*a330*/  MOV R16, R8 ;  /* 0x0000000800107202 */ /* 0x000fe20000000f00 */
[----:B------:R-:W-:Y:S01]  /*a340*/  IMAD.MOV.U32 R18, RZ, RZ, R10 ;  /* 0x000000ffff127224 */ /* 0x000fe200078e000a */
[----:B------:R-:W-:-:S04]  /*a350*/  ISETP.NE.AND P0, PT, R2, 0x8, PT ;  /* 0x000000080200780c */ /* 0x000fc80003f05270 */
[----:B---34-:R-:W-:Y:S02]  /*a360*/  SEL R5, RZ, 0x1, P0 ;  /* 0x00000001ff057807 */ /* 0x018fe40000000000 */
[----:B------:R-:W-:Y:S02]  /*a370*/  SEL R2, R2, RZ, P0 ;  /* 0x000000ff02027207 */ /* 0x000fe40000000000 */
[----:B------:R-:W-:Y:S01]  /*a380*/  LOP3.LUT R0, R0, R5, RZ, 0x3c, !PT ;  /* 0x0000000500007212 */ /* 0x000fe200078e3cff */
[----:B------:R-:W-:Y:S06]  /*a390*/  @P1 BRA `(.L_x_187) ;  /* 0xffffffec00401947 */ /* 0x000fec000383ffff */
[----:B-----5:R-:W-:Y:S01]  /*a3a0*/  ELECT P0, URZ, PT ;  /* 0x00000000003f782f */ /* 0x020fe20003800000 */
[----:B------:R-:W-:-:S12]  /*a3b0*/  BSSY B0, `(.L_x_188) ;  /* 0x0000017000007945 */ /* 0x000fd80003800000 */
[----:B------:R-:W-:Y:S05]  /*a3c0*/  @!P0 BRA `(.L_x_189) ;  /* 0x0000000000548947 */ /* 0x000fea0003800000 */
[----:B------:R-:W-:Y:S05]  /*a3d0*/  @!P2 BRA `(.L_x_190) ;  /* 0x000000000004a947 */ /* 0x000fea0003800000 */
[----:B------:R-:W-:Y:S01]  /*a3e0*/  BPT.TRAP 0x1 ;  /* 0x000000040000795c */ /* 0x000fe20000300000 */
.L_x_190:
[----:B------:R-:W1:Y:S02]  /*a3f0*/  SYNCS.PHASECHK.TRANS64.TRYWAIT P0, [UR6+0x34500], R3 ;  /* 0x03450003ff0075a7 */ /* 0x000e640008000146 */
[----:B-1----:R-:W-:Y:S05]  /*a400*/  @!P0 BRA `(.L_x_191) ;  /* 0x0000004800b08947 */ /* 0x002fea0003800000 */
.L_x_297:
[----:B------:R-:W-:Y:S05]  /*a410*/  @!P2 BRA `(.L_x_192) ;  /* 0x000000000004a947 */ /* 0x000fea0003800000 */
[----:B------:R-:W-:Y:S01]  /*a420*/  BPT.TRAP 0x1 ;  /* 0x000000040000795c */ /* 0x000fe20000300000 */
.L_x_192:
[----:B------:R-:W2:Y:S02]  /*a430*/  SYNCS.PHASECHK.TRANS64.TRYWAIT P0, [UR6+0x34508], R3 ;  /* 0x03450803ff0075a7 */ /* 0x000ea40008000146 */
[----:B--2---:R-:W-:Y:S05]  /*a440*/  @!P0 BRA `(.L_x_193) ;  /* 0x0000004800b88947 */ /* 0x004fea0003800000 */
.L_x_298:
[----:B------:R-:W-:Y:S05]  /*a450*/  @!P2 BRA `(.L_x_194) ;  /* 0x000000000004a947 */ /* 0x000fea0003800000 */
[----:B------:R-:W-:Y:S01]  /*a460*/  BPT.TRAP 0x1 ;  /* 0x000000040000795c */ /* 0x000fe20000300000 */
.L_x_194:
[----:B------:R-:W2:Y:S02]  /*a470*/  SYNCS.PHASECHK.TRANS64.TRYWAIT P0, [UR6+0x34510], R3 ;  /* 0x03451003ff0075a7 */ /* 0x000ea40008000146 */
[----:B--2---:R-:W-:Y:S05]  /*a480*/  @!P0 BRA `(.L_x_195) ;  /* 0x0000004800c08947 */ /* 0x004fea0003800000 */
.L_x_299:
[----:B------:R-:W-:Y:S05]  /*a490*/  @!P2 BRA `(.L_x_196) ;  /* 0x000000000004a947 */ /* 0x000fea0003800000 */
[----:B------:R-:W-:Y:S01]  /*a4a0*/  BPT.TRAP 0x1 ;  /* 0x000000040000795c */ /* 0x000fe20000300000 */
.L_x_196:
[----:B-1----:R-:W-:-:S05]  /*a4b0*/  IMAD.MOV.U32 R0, RZ, RZ, 0x1 ;  /* 0x00000001ff007424 */ /* 0x002fca00078e00ff */
[----:B------:R-:W-:-:S07]  /*a4c0*/  SHF.L.U32 R0, R0, 0x1f, RZ ;  /* 0x0000001f00007819 */ /* 0x000fce00000006ff */
.L_x_197:
[----:B-1----:R-:W-:-:S04]  /*a4d0*/  IMAD.U32 R3, RZ, RZ, UR6 ;  /* 0x00000006ff037e24 */ /* 0x002fc8000f8e00ff */
[----:B------:R1:W2:Y:S03]  /*a4e0*/  SYNCS.PHASECHK.TRANS64.TRYWAIT P0, [R3+URZ+0x34518], R0 ;  /* 0x03451800030075a7 */ /* 0x0002a6000800017f */
[----:B--2---:R-:W-:Y:S05]  /*a4f0*/  @!P0 NANOSLEEP.SYNCS 0x989680 ;  /* 0x009896800000895d */ /* 0x004fea0003900000 */
[----:B------:R-:W2:Y:S02]  /*a500*/  @!P0 SYNCS.PHASECHK.TRANS64 P0, [R3+URZ+0x34518], R0 ;  /* 0x03451800030085a7 */ /* 0x000ea4000800007f */
[----:B--2---:R-:W-:Y:S05]  /*a510*/  @!P0 BRA `(.L_x_197) ;  /* 0xfffffffc00ec8947 */ /* 0x004fea000383ffff */
.L_x_189:
[----:B------:R-:W-:Y:S05]  /*a520*/  BSYNC B0 ;  /* 0x0000000000007941 */ /* 0x000fea0003800000 */
.L_x_188:
[----:B------:R-:W-:Y:S05]  /*a530*/  EXIT ;  /* 0x000000000000794d */ /* 0x000fea0003800000 */
.L_x_118:
[----:B------:R-:W1:Y:S01]  /*a540*/  S2UR UR4, SR_CTAID.Y ;  /* 0x00000000000479c3 */ /* 0x000e620000002600 */
[----:B------:R-:W3:Y:S01]  /*a550*/  S2R R32, SR_LANEID ;  /* 0x0000000000207919 */ /* 0x000ee20000000000 */
[----:B------:R-:W-:Y:S01]  /*a560*/  ELECT P0, URZ, PT ;  /* 0x00000000003f782f */ /* 0x000fe20003800000 */
[----:B------:R-:W-:Y:S01]  /*a570*/  BSSY B0, `(.L_x_198) ;  /* 0x0000037000007945 */ /* 0x000fe20003800000 */
[----:B------:R-:W-:Y:S01]  /*a580*/  ULDC.64 UR8, c[0x0][0x508] ;  /* 0x0001420000087ab9 */ /* 0x000fe20000000a00 */
[----:B-1----:R-:W-:-:S04]  /*a590*/  UIMAD UR4, UR4, UR60, UR42 ;  /* 0x0000003c040472a4 */ /* 0x002fc8000f8e022a */
[----:B------:R-:W-:-:S06]  /*a5a0*/  UIMAD.WIDE UR8, UR4, 0x80, UR8 ;  /* 0x00000080040878a5 */ /* 0x000fcc000f8e0208 */
[----:B------:R-:W-:Y:S06]  /*a5b0*/  @!P0 BRA `(.L_x_199) ;  /* 0x0000000000c88947 */ /* 0x000fec0003800000 */
[----:B------:R-:W1:Y:S01]  /*a5c0*/  LDC.64 R20, c[0x0][0x300] ;  /* 0x0000c000ff147b82 */ /* 0x000e620000000a00 */
[----:B------:R-:W-:Y:S02]  /*a5d0*/  UMOV UR4, 0x400 ;  /* 0x0000040000047882 */ /* 0x000fe40000000000 */
[----:B--2---:R-:W-:-:S05]  /*a5e0*/  ULEA UR4, UR58, UR4, 0x18 ;  /* 0x000000043a047291 */ /* 0x004fca000f8ec03f */
[----:B------:R-:W1:Y:S08]  /*a5f0*/  LDC.64 R22, c[0x0][0x308] ;  /* 0x0000c200ff167b82 */ /* 0x000e700000000a00 */
[----:B------:R-:W2:Y:S08]  /*a600*/  LDC.64 R12, c[0x0][0x310] ;  /* 0x0000c400ff0c7b82 */ /* 0x000eb00000000a00 */
[----:B------:R-:W2:Y:S08]  /*a610*/  LDC.64 R14, c[0x0][0x318] ;  /* 0x0000c600ff0e7b82 */ /* 0x000eb00000000a00 */
[----:B------:R-:W4:Y:S01]  /*a620*/  LDC.64 R8, c[0x0][0x320] ;  /* 0x0000c800ff087b82 */ /* 0x000f220000000a00 */
[----:B-1----:R1:W-:Y:S07]  /*a630*/  STS.128 [UR4+0x34600], R20 ;  /* 0x03460014ff007988 */ /* 0x0023ee0008000c04 */
[----:B------:R-:W4:Y:S08]  /*a640*/  LDC.64 R10, c[0x0][0x328] ;  /* 0x0000ca00ff0a7b82 */ /* 0x000f300000000a00 */
[----:B------:R-:W5:Y:S01]  /*a650*/  LDC.64 R4, c[0x0][0x330] ;  /* 0x0000cc00ff047b82 */ /* 0x000f620000000a00 */
[----:B--2---:R2:W-:Y:S07]  /*a660*/  STS.128 [UR4+0x34610], R12 ;  /* 0x0346100cff007988 */ /* 0x0045ee0008000c04 */
[----:B------:R-:W5:Y:S01]  /*a670*/  LDC.64 R6, c[0x0][0x338] ;  /* 0x0000ce00ff067b82 */ /* 0x000f620000000a00 */
[----:B----4-:R4:W-:Y:S07]  /*a680*/  STS.128 [UR4+0x34620], R8 ;  /* 0x03462008ff007988 */ /* 0x0109ee0008000c04 */
[----:B------:R-:W3:Y:S08]  /*a690*/  LDC.64 R28, c[0x0][0x340] ;  /* 0x0000d000ff1c7b82 */ /* 0x000ef00000000a00 */
[----:B------:R-:W3:Y:S01]  /*a6a0*/  LDC.64 R30, c[0x0][0x348] ;  /* 0x0000d200ff1e7b82 */ /* 0x000ee20000000a00 */
[----:B-----5:R5:W-:Y:S07]  /*a6b0*/  STS.128 [UR4+0x34630], R4 ;  /* 0x03463004ff007988 */ /* 0x020bee0008000c04 */
[----:B------:R-:W4:Y:S08]  /*a6c0*/  LDC.64 R24, c[0x0][0x350] ;  /* 0x0000d400ff187b82 */ /* 0x000f300000000a00 */
[----:B------:R-:W4:Y:S08]  /*a6d0*/  LDC.64 R26, c[0x0][0x358] ;  /* 0x0000d600ff1a7b82 */ /* 0x000f300000000a00 */
[----:B-1----:R-:W1:Y:S01]  /*a6e0*/  LDC.64 R20, c[0x0][0x360] ;  /* 0x0000d800ff147b82 */ /* 0x002e620000000a00 */
[----:B---3--:R3:W-:Y:S07]  /*a6f0*/  STS.128 [UR4+0x34640], R28 ;  /* 0x0346401cff007988 */ /* 0x0087ee0008000c04 */
[----:B------:R-:W1:Y:S08]  /*a700*/  LDC.64 R22, c[0x0][0x368] ;  /* 0x0000da00ff167b82 */ /* 0x000e700000000a00 */
[----:B--2---:R-:W2:Y:S01]  /*a710*/  LDC.64 R12, c[0x0][0x370] ;  /* 0x0000dc00ff0c7b82 */ /* 0x004ea20000000a00 */
[----:B----4-:R4:W-:Y:S07]  /*a720*/  STS.128 [UR4+0x34650], R24 ;  /* 0x03465018ff007988 */ /* 0x0109ee0008000c04 */
[----:B------:R-:W2:Y:S08]  /*a730*/  LDC.64 R14, c[0x0][0x378] ;  /* 0x0000de00ff0e7b82 */ /* 0x000eb00000000a00 */
[----:B------:R-:W3:Y:S01]  /*a740*/  LDC.64 R8, c[0x0][0x400] ;  /* 0x00010000ff087b82 */ /* 0x000ee20000000a00 */
[----:B-1----:R1:W-:Y:S07]  /*a750*/  STS.128 [UR4+0x34660], R20 ;  /* 0x03466014ff007988 */ /* 0x0023ee0008000c04 */
[----:B------:R-:W3:Y:S08]  /*a760*/  LDC.64 R10, c[0x0][0x408] ;  /* 0x00010200ff0a7b82 */ /* 0x000ef00000000a00 */
[----:B-----5:R-:W5:Y:S01]  /*a770*/  LDC.64 R4, c[0x0][0x410] ;  /* 0x00010400ff047b82 */ /* 0x020f620000000a00 */
[----:B--2---:R2:W-:Y:S07]  /*a780*/  STS.128 [UR4+0x34670], R12 ;  /* 0x0346700cff007988 */ /* 0x0045ee0008000c04 */
[----:B------:R-:W5:Y:S01]  /*a790*/  LDC.64 R6, c[0x0][0x418] ;  /* 0x00010600ff067b82 */ /* 0x000f620000000a00 */
[----:B---3--:R3:W-:Y:S07]  /*a7a0*/  STS.128 [UR4+0x34680], R8 ;  /* 0x03468008ff007988 */ /* 0x0087ee0008000c04 */
[----:B------:R-:W2:Y:S08]  /*a7b0*/  LDC.64 R28, c[0x0][0x420] ;  /* 0x00010800ff1c7b82 */ /* 0x000eb00000000a00 */
[----:B------:R-:W2:Y:S01]  /*a7c0*/  LDC.64 R30, c[0x0][0x428] ;  /* 0x00010a00ff1e7b82 */ /* 0x000ea20000000a00 */
[----:B-----5:R5:W-:Y:S07]  /*a7d0*/  STS.128 [UR4+0x34690], R4 ;  /* 0x03469004ff007988 */ /* 0x020bee0008000c04 */
[----:B----4-:R-:W4:Y:S08]  /*a7e0*/  LDC.64 R24, c[0x0][0x430] ;  /* 0x00010c00ff187b82 */ /* 0x010f300000000a00 */
[----:B------:R-:W4:Y:S08]  /*a7f0*/  LDC.64 R26, c[0x0][0x438] ;  /* 0x00010e00ff1a7b82 */ /* 0x000f300000000a00 */
[----:B-1----:R-:W1:Y:S01]  /*a800*/  LDC.64 R20, c[0x0][0x440] ;  /* 0x00011000ff147b82 */ /* 0x002e620000000a00 */
[----:B--2---:R2:W-:Y:S07]  /*a810*/  STS.128 [UR4+0x346a0], R28 ;  /* 0x0346a01cff007988 */ /* 0x0045ee0008000c04 */
[----:B------:R-:W1:Y:S08]  /*a820*/  LDC.64 R22, c[0x0][0x448] ;  /* 0x00011200ff167b82 */ /* 0x000e700000000a00 */
[----:B------:R-:W2:Y:S01]  /*a830*/  LDC.64 R12, c[0x0][0x450] ;  /* 0x00011400ff0c7b82 */ /* 0x000ea20000000a00 */
[----:B----4-:R4:W-:Y:S07]  /*a840*/  STS.128 [UR4+0x346b0], R24 ;  /* 0x0346b018ff007988 */ /* 0x0109ee0008000c04 */
[----:B------:R-:W2:Y:S08]  /*a850*/  LDC.64 R14, c[0x0][0x458] ;  /* 0x00011600ff0e7b82 */ /* 0x000eb00000000a00 */
[----:B---3--:R-:W3:Y:S01]  /*a860*/  LDC.64 R8, c[0x0][0x460] ;  /* 0x00011800ff087b82 */ /* 0x008ee20000000a00 */
[----:B-1----:R4:W-:Y:S07]  /*a870*/  STS.128 [UR4+0x346c0], R20 ;  /* 0x0346c014ff007988 */ /* 0x0029ee0008000c04 */
[----:B------:R-:W3:Y:S08]  /*a880*/  LDC.64 R10, c[0x0][0x468] ;  /* 0x00011a00ff0a7b82 */ /* 0x000ef00000000a00 */
[----:B-----5:R-:W1:Y:S01]  /*a890*/  LDC.64 R4, c[0x0][0x470] ;  /* 0x00011c00ff047b82 */ /* 0x020e620000000a00 */
[----:B--2---:R4:W-:Y:S07]  /*a8a0*/  STS.128 [UR4+0x346d0], R12 ;  /* 0x0346d00cff007988 */ /* 0x0049ee0008000c04 */
[----:B------:R-:W1:Y:S01]  /*a8b0*/  LDC.64 R6, c[0x0][0x478] ;  /* 0x00011e00ff067b82 */ /* 0x000e620000000a00 */
[----:B---3--:R4:W-:Y:S04]  /*a8c0*/  STS.128 [UR4+0x346e0], R8 ;  /* 0x0346e008ff007988 */ /* 0x0089e80008000c04 */
[----:B-1----:R4:W-:Y:S02]  /*a8d0*/  STS.128 [UR4+0x346f0], R4 ;  /* 0x0346f004ff007988 */ /* 0x0029e40008000c04 */
.L_x_199:
[----:B--2---:R-:W-:Y:S05]  /*a8e0*/  BSYNC B0 ;  /* 0x0000000000007941 */ /* 0x004fea0003800000 */
.L_x_198:
[----:B------:R-:W-:Y:S01]  /*a8f0*/  ELECT P0, URZ, PT ;  /* 0x00000000003f782f */ /* 0x000fe20003800000 */
[----:B------:R-:W-:Y:S01]  /*a900*/  NOP ;  /* 0x0000000000007918 */ /* 0x000fe20000000000 */
[----:B------:R-:W-:Y:S11]  /*a910*/  BSSY B0, `(.L_x_200) ;  /* 0x000004a000007945 */ /* 0x000ff60003800000 */
[----:B------:R-:W-:Y:S05]  /*a920*/  @!P0 BRA `(.L_x_201) ;  /* 0x0000000400208947 */ /* 0x000fea0003800000 */
[----:B----4-:R-:W1:Y:S08]  /*a930*/  LDC.64 R10, c[0x0][0x518] ;  /* 0x00014600ff0a7b82 */ /* 0x010e700000000a00 */
[----:B------:R-:W2:Y:S08]  /*a940*/  LDC.64 R8, c[0x0][0x528] ;  /* 0x00014a00ff087b82 */ /* 0x000eb00000000a00 */
[----:B------:R-:W4:Y:S01]  /*a950*/  LDC.64 R22, c[0x0][0x510] ;  /* 0x00014400ff167b82 */ /* 0x000f220000000a00 */
[----:B-1----:R-:W-:-:S07]  /*a960*/  IMAD.WIDE R10, R18, 0x8, R10 ;  /* 0x00000008120a7825 */ /* 0x002fce00078e020a */
[----:B------:R-:W1:Y:S01]  /*a970*/  LDC.64 R12, c[0x0][0x520] ;  /* 0x00014800ff0c7b82 */ /* 0x000e620000000a00 */
[----:B------:R-:W5:Y:S01]  /*a980*/  LDG.E.64 R10, desc[UR38][R10.64] ;  /* 0x000000260a0a7981 */ /* 0x000f62000c1e1b00 */
[----:B--2---:R-:W-:-:S06]  /*a990*/  IMAD.WIDE R8, R18, 0x8, R8 ;  /* 0x0000000812087825 */ /* 0x004fcc00078e0208 */
[----:B------:R-:W2:Y:S01]  /*a9a0*/  LDG.E.64 R8, desc[UR38][R8.64] ;  /* 0x0000002608087981 */ /* 0x000ea2000c1e1b00 */
[----:B----4-:R-:W-:-:S06]  /*a9b0*/  IMAD.WIDE R22, R18, 0x8, R22 ;  /* 0x0000000812167825 */ /* 0x010fcc00078e0216 */
[----:B------:R-:W4:Y:S01]  /*a9c0*/  LDG.E.64 R22, desc[UR38][R22.64] ;  /* 0x0000002616167981 */ /* 0x000f22000c1e1b00 */
[----:B-1----:R-:W-:-:S06]  /*a9d0*/  IMAD.WIDE R12, R18, 0x8, R12 ;  /* 0x00000008120c7825 */ /* 0x002fcc00078e020c */
[----:B------:R-:W3:Y:S01]  /*a9e0*/  LDG.E.64 R12, desc[UR38][R12.64] ;  /* 0x000000260c0c7981 */ /* 0x000ee2000c1e1b00 */
[----:B------:R-:W-:Y:S02]  /*a9f0*/  UMOV UR4, 0x400 ;  /* 0x0000040000047882 */ /* 0x000fe40000000000 */
[----:B------:R-:W-:-:S09]  /*aa00*/  ULEA UR4, UR58, UR4, 0x18 ;  /* 0x000000043a047291 */ /* 0x000fd2000f8ec03f */
[----:B------:R-:W1:Y:S04]  /*aa10*/  LDS R4, [UR4+0x3461c] ;  /* 0x03461c04ff047984 */ /* 0x000e680008000800 */
[----:B------:R-:W1:Y:S01]  /*aa20*/  LDS R5, [UR4+0x3469c] ;  /* 0x03469c04ff057984 */ /* 0x000e620008000800 */
[----:B------:R-:W-:Y:S02]  /*aa30*/  UIADD3 UR5, UR4, 0x34600, URZ ;  /* 0x0003460004057890 */ /* 0x000fe4000fffe03f */
[----:B------:R-:W-:-:S04]  /*aa40*/  UIADD3 UR6, UR4, 0x34680, URZ ;  /* 0x0003468004067890 */ /* 0x000fc8000fffe03f */
[----:B------:R-:W-:Y:S02]  /*aa50*/  IMAD.U32 R14, RZ, RZ, UR5 ;  /* 0x00000005ff0e7e24 */ /* 0x000fe4000f8e00ff */
[----:B------:R-:W-:-:S03]  /*aa60*/  IMAD.U32 R20, RZ, RZ, UR6 ;  /* 0x00000006ff147e24 */ /* 0x000fc6000f8e00ff */
[----:B------:R-:W-:Y:S02]  /*aa70*/  SHF.R.U64 R14, R14, 0x4, RZ ;  /* 0x000000040e0e7819 */ /* 0x000fe400000012ff */
[----:B------:R-:W-:Y:S01]  /*aa80*/  SHF.R.U64 R20, R20, 0x4, RZ ;  /* 0x0000000414147819 */ /* 0x000fe200000012ff */
[----:B------:R-:W-:Y:S04]  /*aa90*/  STS [UR4+0x34630], RZ ;  /* 0x034630ffff007988 */ /* 0x000fe80008000804 */
[----:B------:R-:W-:Y:S04]  /*aaa0*/  STS [UR4+0x34610], R14 ;  /* 0x0346100eff007988 */ /* 0x000fe80008000804 */
[----:B------:R-:W-:Y:S04]  /*aab0*/  STS [UR4+0x34614], R14 ;  /* 0x0346140eff007988 */ /* 0x000fe80008000804 */
[----:B------:R-:W-:Y:S04]  /*aac0*/  STS [UR4+0x34690], R20 ;  /* 0x03469014ff007988 */ /* 0x000fe80008000804 */
[----:B------:R-:W-:Y:S04]  /*aad0*/  STS [UR4+0x34694], R20 ;  /* 0x03469414ff007988 */ /* 0x000fe80008000804 */
[----:B------:R-:W-:Y:S01]  /*aae0*/  STS [UR4+0x346b0], RZ ;  /* 0x0346b0ffff007988 */ /* 0x000fe20008000804 */
[----:B-----5:R-:W-:-:S04]  /*aaf0*/  SHF.L.U64.HI R11, R10, 0x1, R11 ;  /* 0x000000010a0b7819 */ /* 0x020fc8000001020b */
[----:B------:R-:W-:Y:S02]  /*ab00*/  LOP3.LUT R11, R11, 0x1fffffff, RZ, 0xc0, !PT ;  /* 0x1fffffff0b0b7812 */ /* 0x000fe400078ec0ff */
[----:B--2---:R-:W-:-:S04]  /*ab10*/  SHF.L.U64.HI R9, R8, 0x1, R9 ;  /* 0x0000000108097819 */ /* 0x004fc80000010209 */
[----:B------:R-:W-:Y:S02]  /*ab20*/  LOP3.LUT R9, R9, 0x1fffffff, RZ, 0xc0, !PT ;  /* 0x1fffffff09097812 */ /* 0x000fe400078ec0ff */
[----:B------:R-:W-:Y:S02]  /*ab30*/  SHF.R.U32.HI R7, RZ, 0x4, R11 ;  /* 0x00000004ff077819 */ /* 0x000fe4000001160b */
[----:B------:R-:W-:Y:S02]  /*ab40*/  SHF.R.U32.HI R6, RZ, 0x4, R9 ;  /* 0x00000004ff067819 */ /* 0x000fe40000011609 */
[----:B-1----:R-:W-:Y:S02]  /*ab50*/  LOP3.LUT R4, R4, 0xf, R7, 0xb8, !PT ;  /* 0x0000000f04047812 */ /* 0x002fe400078eb807 */
[----:B------:R-:W-:-:S03]  /*ab60*/  LOP3.LUT R6, R5, 0xf, R6, 0xb8, !PT ;  /* 0x0000000f05067812 */ /* 0x000fc600078eb806 */
[----:B------:R-:W-:Y:S04]  /*ab70*/  STS [UR4+0x3461c], R4 ;  /* 0x03461c04ff007988 */ /* 0x000fe80008000804 */
[----:B------:R-:W-:Y:S04]  /*ab80*/  STS [UR4+0x3469c], R6 ;  /* 0x03469c06ff007988 */ /* 0x000fe80008000804 */
[----:B------:R-:W1:Y:S04]  /*ab90*/  LDS R5, [UR4+0x3461c] ;  /* 0x03461c04ff057984 */ /* 0x000e680008000800 */
[----:B------:R-:W2:Y:S01]  /*aba0*/  LDS R7, [UR4+0x3469c] ;  /* 0x03469c04ff077984 */ /* 0x000ea20008000800 */
[----:B-1----:R-:W-:-:S02]  /*abb0*/  LOP3.LUT R5, R5, 0xf0, RZ, 0xb8, !PT ;  /* 0x000000f005057812 */ /* 0x002fc400078eb8ff */
[----:B--2---:R-:W-:-:S03]  /*abc0*/  LOP3.LUT R7, R7, 0xf0, RZ, 0xb8, !PT ;  /* 0x000000f007077812 */ /* 0x004fc600078eb8ff */
[----:B------:R-:W-:Y:S04]  /*abd0*/  STS [UR4+0x3461c], R5 ;  /* 0x03461c05ff007988 */ /* 0x000fe80008000804 */
[----:B------:R-:W-:Y:S04]  /*abe0*/  STS [UR4+0x3469c], R7 ;  /* 0x03469c07ff007988 */ /* 0x000fe80008000804 */
[----:B------:R-:W1:Y:S04]  /*abf0*/  LDS R15, [UR4+0x3461c] ;  /* 0x03461c04ff0f7984 */ /* 0x000e680008000800 */
[----:B------:R-:W2:Y:S01]  /*ac00*/  LDS R21, [UR4+0x3469c] ;  /* 0x03469c04ff157984 */ /* 0x000ea20008000800 */
[----:B-1----:R-:W-:-:S02]  /*ac10*/  LOP3.LUT R15, R15, 0xf00, RZ, 0xb8, !PT ;  /* 0x00000f000f0f7812 */ /* 0x002fc400078eb8ff */
[----:B--2---:R-:W-:-:S03]  /*ac20*/  LOP3.LUT R21, R21, 0xf00, RZ, 0xb8, !PT ;  /* 0x00000f0015157812 */ /* 0x004fc600078eb8ff */
[----:B------:R-:W-:Y:S04]  /*ac30*/  STS.64 [UR4+0x34618], R14 ;  /* 0x0346180eff007988 */ /* 0x000fe80008000a04 */
[----:B------:R-:W-:Y:S04]  /*ac40*/  STS.64 [UR4+0x34698], R20 ;  /* 0x03469814ff007988 */ /* 0x000fe80008000a04 */
[----:B------:R-:W1:Y:S04]  /*ac50*/  LDS R25, [UR4+0x3461c] ;  /* 0x03461c04ff197984 */ /* 0x000e680008000800 */
[----:B------:R-:W2:Y:S01]  /*ac60*/  LDS R24, [UR4+0x3469c] ;  /* 0x03469c04ff187984 */ /* 0x000ea20008000800 */
[----:B------:R-:W-:-:S02]  /*ac70*/  VIADD R5, R0, 0xffffffff ;  /* 0xffffffff00057836 */ /* 0x000fc40000000000 */
[----:B------:R-:W-:Y:S02]  /*ac80*/  IMAD.SHL.U32 R10, R10, 0x2, RZ ;  /* 0x000000020a0a7824 */ /* 0x000fe400078e00ff */
[----:B------:R-:W-:Y:S01]  /*ac90*/  IMAD.SHL.U32 R0, R8, 0x2, RZ ;  /* 0x0000000208007824 */ /* 0x000fe200078e00ff */
[----:B------:R-:W-:Y:S01]  /*aca0*/  CS2R R6, SRZ ;  /* 0x0000000000067805 */ /* 0x000fe2000001ff00 */
[----:B------:R-:W-:Y:S01]  /*acb0*/  VIADD R4, R19, 0xffffffff ;  /* 0xffffffff13047836 */ /* 0x000fe20000000000 */
[----:B------:R-:W-:Y:S02]  /*acc0*/  LOP3.LUT R8, R10, 0xfffffffe, RZ, 0xc0, !PT ;  /* 0xfffffffe0a087812 */ /* 0x000fe400078ec0ff */
[----:B------:R-:W-:Y:S02]  /*acd0*/  LOP3.LUT R0, R0, 0xfffffffe, RZ, 0xc0, !PT ;  /* 0xfffffffe00007812 */ /* 0x000fe400078ec0ff */
[----:B------:R5:W-:Y:S01]  /*ace0*/  STS.128 [UR4+0x34620], R4 ;  /* 0x03462004ff007988 */ /* 0x000be20008000c04 */
[----:B------:R-:W-:-:S02]  /*acf0*/  SHF.R.U64 R11, R8, 0x4, R11 ;  /* 0x00000004080b7819 */ /* 0x000fc4000000120b */
[----:B------:R-:W-:Y:S01]  /*ad00*/  SHF.R.U64 R9, R0, 0x4, R9 ;  /* 0x0000000400097819 */ /* 0x000fe20000001209 */
[----:B----4-:R4:W-:Y:S04]  /*ad10*/  STS.64 [UR4+0x34600], R22 ;  /* 0x03460016ff007988 */ /* 0x0109e80008000a04 */
[----:B------:R4:W-:Y:S01]  /*ad20*/  STS [UR4+0x3460c], R11 ;  /* 0x03460c0bff007988 */ /* 0x0009e20008000804 */
[----:B-----5:R-:W-:-:S03]  /*ad30*/  IADD3 R5, R3, -0x1, RZ ;  /* 0xffffffff03057810 */ /* 0x020fc60007ffe0ff */
[----:B------:R4:W-:Y:S04]  /*ad40*/  STS [UR4+0x3468c], R9 ;  /* 0x03468c09ff007988 */ /* 0x0009e80008000804 */
[----:B------:R4:W-:Y:S01]  /*ad50*/  STS.128 [UR4+0x346a0], R4 ;  /* 0x0346a004ff007988 */ /* 0x0009e20008000c04 */
[----:B-1----:R-:W-:Y:S02]  /*ad60*/  LOP3.LUT R25, R25, 0xf000, RZ, 0xb8, !PT ;  /* 0x0000f00019197812 */ /* 0x002fe400078eb8ff */
[----:B--2---:R-:W-:Y:S01]  /*ad70*/  LOP3.LUT R24, R24, 0xf000, RZ, 0xb8, !PT ;  /* 0x0000f00018187812 */ /* 0x004fe200078eb8ff */
[----:B---3--:R4:W-:Y:S04]  /*ad80*/  STS.64 [UR4+0x34680], R12 ;  /* 0x0346800cff007988 */ /* 0x0089e80008000a04 */
[----:B------:R4:W-:Y:S04]  /*ad90*/  STS [UR4+0x3461c], R25 ;  /* 0x03461c19ff007988 */ /* 0x0009e80008000804 */
[----:B------:R4:W-:Y:S02]  /*ada0*/  STS [UR4+0x3469c], R24 ;  /* 0x03469c18ff007988 */ /* 0x0009e40008000804 */
.L_x_201:
[----:B------:R-:W-:Y:S05]  /*adb0*/  BSYNC B0 ;  /* 0x0000000000007941 */ /* 0x000fea0003800000 */
.L_x_200:
[----:B------:R-:W-:Y:S01]  /*adc0*/  ELECT P0, URZ, PT ;  /* 0x00000000003f782f */ /* 0x000fe20003800000 */
[----:B------:R-:W-:Y:S01]  /*add0*/  NOP ;  /* 0x0000000000007918 */ /* 0x000fe20000000000 */
[----:B------:R-:W-:Y:S11]  /*ade0*/  BSSY B0, `(.L_x_202) ;  /* 0x0000004000007945 */ /* 0x000ff60003800000 */
[----:B------:R-:W-:Y:S05]  /*adf0*/  @!P0 BRA `(.L_x_203) ;  /* 0x0000000000088947 */ /* 0x000fea0003800000 */
[----:B------:R0:W-:Y:S01]  /*ae00*/  UTMACMDFLUSH ;  /* 0x00000000000079b7 */ /* 0x0001e20000000000 */
[----:B------:R-:W-:-:S04]  /*ae10*/  DEPBAR.LE SB0, 0x0 ;  /* 0x000080000000791a */ /* 0x000fc80000000000 */
.L_x_203:
[----:B------:R-:W-:Y:S05]  /*ae20*/  BSYNC B0 ;  /* 0x0000000000007941 */ /* 0x000fea0003800000 */
.L_x_202:
[----:B------:R-:W-:Y:S01]  /*ae30*/  UMOV UR4, 0x400 ;  /* 0x0000040000047882 */ /* 0x000fe20000000000 */
[----:B---3--:R-:W-:Y:S01]  /*ae40*/  IMAD.SHL.U32 R32, R32, 0x4, RZ ;  /* 0x0000000420207824 */ /* 0x008fe200078e00ff */
[----:B------:R-:W-:Y:S01]  /*ae50*/  ULEA UR12, UR58, UR4, 0x18 ;  /* 0x000000043a0c7291 */ /* 0x000fe2000f8ec03f */
[----:B------:R-:W-:-:S03]  /*ae60*/  ULDC UR10, c[0x0][0x884] ;  /* 0x00022100000a7ab9 */ /* 0x000fc60000000800 */
[----:B------:R-:W-:Y:S01]  /*ae70*/  UIADD3 UR14, UR12, 0x34600, URZ ;  /* 0x000346000c0e7890 */ /* 0x000fe2000fffe03f */
[----:B----4-:R-:W-:Y:S01]  /*ae80*/  IADD3 R6, P0, R32, UR8, RZ ;  /* 0x0000000820067c10 */ /* 0x010fe2000ff1e0ff */
[----:B------:R-:W-:Y:S01]  /*ae90*/  UIMAD.WIDE UR10, UR10, 0x80, UR8 ;  /* 0x000000800a0a78a5 */ /* 0x000fe2000f8e0208 */
[----:B------:R-:W-:-:S03]  /*aea0*/  IMAD.MOV.U32 R8, RZ, RZ, 0x1 ;  /* 0x00000001ff087424 */ /* 0x000fc600078e00ff */
[----:B------:R-:W-:Y:S02]  /*aeb0*/  IMAD.X R7, RZ, RZ, UR9, P0 ;  /* 0x00000009ff077e24 */ /* 0x000fe400080e06ff */
[----:B------:R-:W-:Y:S01]  /*aec0*/  IADD3 R4, P1, R32, UR10, RZ ;  /* 0x0000000a20047c10 */ /* 0x000fe2000ff3e0ff */
[----:B------:R-:W1:Y:S04]  /*aed0*/  LDS R9, [R32+UR14] ;  /* 0x0000000e20097984 */ /* 0x000e680008000800 */
[----:B------:R-:W2:Y:S01]  /*aee0*/  LDS R11, [R32+UR14+0x80] ;  /* 0x0000800e200b7984 */ /* 0x000ea20008000800 */
[----:B------:R-:W-:Y:S01]  /*aef0*/  IMAD.X R5, RZ, RZ, UR11, P1 ;  /* 0x0000000bff057e24 */ /* 0x000fe200088e06ff */
[----:B------:R-:W-:Y:S01]  /*af00*/  LOP3.LUT P1, RZ, R33, 0x7f, RZ, 0xc0, !PT ;  /* 0x0000007f21ff7812 */ /* 0x000fe2000782c0ff */
[----:B------:R-:W-:Y:S01]  /*af10*/  IMAD.MOV.U32 R10, RZ, RZ, 0x1 ;  /* 0x00000001ff0a7424 */ /* 0x000fe200078e00ff */
[----:B------:R-:W-:Y:S01]  /*af20*/  BSSY B0, `(.L_x_204) ;  /* 0x00000e8000007945 */ /* 0x000fe20003800000 */
[----:B------:R-:W-:Y:S01]  /*af30*/  IMAD.MOV.U32 R0, RZ, RZ, RZ ;  /* 0x000000ffff007224 */ /* 0x000fe200078e00ff */
[----:B------:R-:W-:Y:S01]  /*af40*/  ISETP.EQ.OR P2, PT, R34, RZ, P1 ;  /* 0x000000ff2200720c */ /* 0x000fe20000f42670 */
[----:B------:R-:W-:Y:S01]  /*af50*/  IMAD.MOV.U32 R20, RZ, RZ, RZ ;  /* 0x000000ffff147224 */ /* 0x000fe200078e00ff */
[----:B------:R-:W-:Y:S01]  /*af60*/  MOV R3, 0x1 ;  /* 0x0000000100037802 */ /* 0x000fe20000000f00 */
[----:B------:R-:W-:-:S02]  /*af70*/  ULOP3.LUT UR20, UR59, 0x1, URZ, 0xfc, !UPT ;  /* 0x000000013b147892 */ /* 0x000fc4000f8efc3f */
[----:B------:R-:W-:Y:S02]  /*af80*/  ULOP3.LUT UR13, UR47, 0x2, URZ, 0xfc, !UPT ;  /* 0x000000022f0d7892 */ /* 0x000fe4000f8efc3f */
[----:B------:R-:W-:Y:S01]  /*af90*/  UIADD3 UR15, UR12, 0x34680, URZ ;  /* 0x000346800c0f7890 */ /* 0x000fe2000fffe03f */
[----:B-1----:R-:W5:Y:S04]  /*afa0*/  ATOMG.E.EXCH.STRONG.GPU PT, RZ, [R6], R9 ;  /* 0x0000000906ff73a8 */ /* 0x002f6800041ee100 */
[----:B--2---:R1:W5:Y:S02]  /*afb0*/  ATOMG.E.EXCH.STRONG.GPU PT, RZ, [R4], R11 ;  /* 0x0000000b04ff73a8 */ /* 0x00436400041ee100 */
[----:B-1----:R-:W-:Y:S02]  /*afc0*/  PRMT R4, R8, 0x7610, R4 ;  /* 0x0000761008047816 */ /* 0x002fe40000000004 */
[----:B------:R-:W-:-:S07]  /*afd0*/  PRMT R5, R10, 0x7610, R5 ;  /* 0x000076100a057816 */ /* 0x000fce0000000005 */
.L_x_224:
[----:B------:R-:W-:Y:S01]  /*afe0*/  LOP3.LUT P0, RZ, R5, 0xff, RZ, 0xc0, !PT ;  /* 0x000000ff05ff7812 */ /* 0x000fe2000780c0ff */
[----:B-----5:R-:W-:Y:S01]  /*aff0*/  VIADD R6, R19, 0x3f ;  /* 0x0000003f13067836 */ /* 0x020fe20000000000 */
[----:B------:R-:W-:Y:S05]  /*b000*/  YIELD ;  /* 0x0000000000007946 */ /* 0x000fea0003800000 */
[----:B------:R-:W-:Y:S01]  /*b010*/  SHF.R.S32.HI R7, RZ, 0x1f, R6 ;  /* 0x0000001fff077819 */ /* 0x000fe20000011406 */
[----:B------:R-:W-:Y:S03]  /*b020*/  BSSY B1, `(.L_x_205) ;  /* 0x0000008000017945 */ /* 0x000fe60003800000 */
[----:B------:R-:W-:-:S02]  /*b030*/  LEA.HI R7, R7, R6, RZ, 0x6 ;  /* 0x0000000607077211 */ /* 0x000fc400078f30ff */
[----:B------:R-:W-:Y:S05]  /*b040*/  @!P0 BRA `(.L_x_206) ;  /* 0x0000000000148947 */ /* 0x000fea0003800000 */
[----:B------:R-:W-:-:S04]  /*b050*/  DEPBAR {5,4,3,2,1,0} ;  /* 0x0000003f0000791a */ /* 0x000fc80000000000 */
[----:B------:R1:W-:Y:S01]  /*b060*/  UTMACCTL.IV [UR8] ;  /* 0x00000000080079b9 */ /* 0x0003e20008000000 */
[----:B------:R-:W-:-:S04]  /*b070*/  DEPBAR {5,4,3,2,1,0} ;  /* 0x0000003f0000791a */ /* 0x000fc80000000000 */
[----:B------:R1:W-:Y:S02]  /*b080*/  UTMACCTL.IV [UR10] ;  /* 0x000000000a0079b9 */ /* 0x0003e40008000000 */
[----:B-1----:R-:W-:Y:S01]  /*b090*/  NOP ;  /* 0x0000000000007918 */ /* 0x002fe20000000000 */
.L_x_206:
[----:B------:R-:W-:Y:S05]  /*b0a0*/  BSYNC B1 ;  /* 0x0000000000017941 */ /* 0x000fea0003800000 */
.L_x_205:
[----:B------:R-:W-:Y:S01]  /*b0b0*/  UMOV UR4, 0xffffffff ;  /* 0xffffffff00047882 */ /* 0x000fe20000000000 */
[----:B------:R-:W-:Y:S02]  /*b0c0*/  SHF.R.S32.HI R9, RZ, 0x6, R7 ;  /* 0x00000006ff097819 */ /* 0x000fe40000011407 */
[----:B------:R-:W-:Y:S05]  /*b0d0*/  BRA.DIV UR4, `(.L_x_207) ;  /* 0x0000003e04c47947 */ /* 0x000fea000b800000 */
[----:B-----5:R-:W-:-:S13]  /*b0e0*/  ELECT P6, URZ, PT ;  /* 0x00000000003f782f */ /* 0x020fda00038c0000 */
.L_x_302:
[----:B------:R-:W-:Y:S01]  /*b0f0*/  ISETP.LT.OR P6, PT, R19, 0x1, !P6 ;  /* 0x000000011300780c */ /* 0x000fe200077c1670 */
[----:B------:R-:W-:-:S12]  /*b100*/  BSSY B1, `(.L_x_208) ;  /* 0x000002d000017945 */ /* 0x000fd80003800000 */
[----:B------:R-:W-:Y:S05]  /*b110*/  @P6 BRA `(.L_x_209) ;  /* 0x0000000000ac6947 */ /* 0x000fea0003800000 */
[----:B------:R-:W-:Y:S02]  /*b120*/  IMAD.SHL.U32 R17, R17, 0x80, RZ ;  /* 0x0000008011117824 */ /* 0x000fe400078e00ff */
[----:B------:R-:W-:Y:S02]  /*b130*/  IMAD.SHL.U32 R16, R16, 0x80, RZ ;  /* 0x0000008010107824 */ /* 0x000fe400078e00ff */
[----:B------:R-:W-:Y:S02]  /*b140*/  VIADD R11, R9, 0x1 ;  /* 0x00000001090b7836 */ /* 0x000fe40000000000 */
[----:B------:R-:W-:Y:S02]  /*b150*/  IMAD.MOV.U32 R12, RZ, RZ, RZ ;  /* 0x000000ffff0c7224 */ /* 0x000fe400078e00ff */
[----:B------:R-:W-:Y:S02]  /*b160*/  IMAD.MOV.U32 R5, RZ, RZ, R3 ;  /* 0x000000ffff057224 */ /* 0x000fe400078e0003 */
[----:B------:R-:W-:-:S07]  /*b170*/  IMAD.MOV.U32 R6, RZ, RZ, R0 ;  /* 0x000000ffff067224 */ /* 0x000fce00078e0000 */
.L_x_213:
[----:B--2---:R-:W-:Y:S01]  /*b180*/  LEA R10, R6, UR12, 0x3 ;  /* 0x0000000c060a7c11 */ /* 0x004fe2000f8e18ff */
[----:B------:R-:W-:Y:S05]  /*b190*/  YIELD ;  /* 0x0000000000007946 */ /* 0x000fea0003800000 */
[----:B------:R-:W-:Y:S01]  /*b1a0*/  SHF.L.U32 R7, R5, 0x1f, RZ ;  /* 0x0000001f05077819 */ /* 0x000fe200000006ff */
[----:B------:R-:W1:Y:S03]  /*b1b0*/  @!P1 LDC R8, c[0x0][0x500] ;  /* 0x00014000ff089b82 */ /* 0x000e660000000800 */
[----:B------:R-:W2:Y:S02]  /*b1c0*/  SYNCS.PHASECHK.TRANS64.TRYWAIT P0, [R10+URZ+0x344b0], R7 ;  /* 0x0344b0070a0075a7 */ /* 0x000ea4000800017f */
[----:B--2---:R-:W-:Y:S05]  /*b1d0*/  @!P0 BRA `(.L_x_210) ;  /* 0x0000003c00a48947 */ /* 0x004fea0003800000 */
.L_x_303:
[----:B------:R-:W-:Y:S01]  /*b1e0*/  UPRMT UR4, UR13, 0x9910, URZ ;  /* 0x000099100d047896 */ /* 0x000fe2000800003f */
[----:B-1----:R1:W-:Y:S03]  /*b1f0*/  @!P1 SYNCS.ARRIVE.TRANS64 RZ, [R10+URZ+0x34480], R8 ;  /* 0x034480080aff99a7 */ /* 0x0023e6000800003f */
[----:B------:R-:W-:-:S06]  /*b200*/  UISETP.NE.AND UP0, UPT, UR4, 0x2, UPT ;  /* 0x000000020400788c */ /* 0x000fcc000bf05270 */
[----:B------:R-:W-:-:S13]  /*b210*/  PLOP3.LUT P0, PT, PT, PT, UP0, 0x80, 0x0 ;  /* 0x000000000000781c */ /* 0x000fda0003f0f008 */
[----:B-1----:R-:W-:Y:S05]  /*b220*/  @P0 BRA `(.L_x_211) ;  /* 0x0000000000040947 */ /* 0x002fea0003800000 */
[----:B------:R-:W-:Y:S01]  /*b230*/  BPT.TRAP 0x1 ;  /* 0x000000040000795c */ /* 0x000fe20000300000 */
.L_x_211:
[----:B------:R-:W-:Y:S05]  /*b240*/  @P2 BRA `(.L_x_212) ;  /* 0x0000000000042947 */ /* 0x000fea0003800000 */
[----:B------:R-:W-:Y:S01]  /*b250*/  BPT.TRAP 0x1 ;  /* 0x000000040000795c */ /* 0x000fe20000300000 */
.L_x_212:
[----:B------:R-:W-:Y:S01]  /*b260*/  R2UR UR4, R6 ;  /* 0x00000000060472ca */ /* 0x000fe200000e0000 */
[----:B------:R-:W-:Y:S01]  /*b270*/  VIADD R11, R11, 0xffffffff ;  /* 0xffffffff0b0b7836 */ /* 0x000fe20000000000 */
[----:B------:R-:W-:Y:S01]  /*b280*/  R2UR UR5, R10 ;  /* 0x000000000a0572ca */ /* 0x000fe200000e0000 */
[----:B------:R-:W-:Y:S01]  /*b290*/  UMOV UR22, 0x0 ;  /* 0x0000000000167882 */ /* 0x000fe20000000000 */
[----:B------:R-:W-:Y:S01]  /*b2a0*/  R2UR UR6, R12 ;  /* 0x000000000c0672ca */ /* 0x000fe200000e0000 */
[----:B------:R-:W-:Y:S01]  /*b2b0*/  UMOV UR23, 0x10000000 ;  /* 0x1000000000177882 */ /* 0x000fe20000000000 */
[----:B------:R-:W-:Y:S01]  /*b2c0*/  R2UR UR7, R16 ;  /* 0x00000000100772ca */ /* 0x000fe200000e0000 */
[----:B------:R-:W-:Y:S01]  /*b2d0*/  VIADD R12, R12, 0x40 ;  /* 0x000000400c0c7836 */ /* 0x000fe20000000000 */
[----:B------:R-:W-:Y:S02]  /*b2e0*/  R2UR UR19, R17 ;  /* 0x00000000111372ca */ /* 0x000fe400000e0000 */
[----:B------:R-:W-:-:S02]  /*b2f0*/  ISETP.GT.AND P3, PT, R11, 0x1, PT ;  /* 0x000000010b00780c */ /* 0x000fc40003f64270 */
[----:B------:R-:W-:Y:S01]  /*b300*/  IADD3 R6, R6, 0x1, RZ ;  /* 0x0000000106067810 */ /* 0x000fe20007ffe0ff */
[----:B------:R-:W-:Y:S02]  /*b310*/  ULEA UR4, UR4, UR12, 0xe ;  /* 0x0000000c04047291 */ /* 0x000fe4000f8e703f */
[----:B------:R-:W-:Y:S01]  /*b320*/  UIADD3 UR5, UR5, 0x34480, URZ ;  /* 0x0003448005057890 */ /* 0x000fe2000fffe03f */
[C---:B------:R-:W-:Y:S01]  /*b330*/  ISETP.NE.AND P0, PT, R6.reuse, 0x6, PT ;  /* 0x000000060600780c */ /* 0x040fe20003f05270 */
[----:B------:R-:W-:Y:S01]  /*b340*/  UIADD3 UR16, UR4, 0x18000, URZ ;  /* 0x0001800004107890 */ /* 0x000fe2000fffe03f */
[----:B------:R-:W-:Y:S02]  /*b350*/  UMOV UR18, UR6 ;  /* 0x0000000600127c82 */ /* 0x000fe40008000000 */
[----:B------:R-:W-:Y:S02]  /*b360*/  SEL R8, RZ, 0x1, P0 ;  /* 0x00000001ff087807 */ /* 0x000fe40000000000 */
[----:B------:R-:W-:Y:S01]  /*b370*/  UMOV UR17, UR5 ;  /* 0x0000000500117c82 */ /* 0x000fe20008000000 */
[----:B------:R-:W-:Y:S01]  /*b380*/  SEL R6, R6, RZ, P0 ;  /* 0x000000ff06067207 */ /* 0x000fe20000000000 */
[----:B------:R1:W-:Y:S01]  /*b390*/  UTMALDG.2D [UR4], [UR8], desc[UR22] ;  /* 0x00001604080075b4 */ /* 0x0003e20008009000 */
[----:B------:R-:W-:Y:S01]  /*b3a0*/  LOP3.LUT R5, R5, R8, RZ, 0x3c, !PT ;  /* 0x0000000805057212 */ /* 0x000fe200078e3cff */
[----:B------:R1:W-:Y:S02]  /*b3b0*/  UTMALDG.2D [UR16], [UR10], desc[UR22] ;  /* 0x000016100a0075b4 */ /* 0x0003e40008009000 */
[----:B-1----:R-:W-:Y:S05]  /*b3c0*/  @P3 BRA `(.L_x_213) ;  /* 0xfffffffc006c3947 */ /* 0x002fea000383ffff */
.L_x_209:
[----:B------:R-:W-:Y:S05]  /*b3d0*/  BSYNC B1 ;  /* 0x0000000000017941 */ /* 0x000fea0003800000 */
.L_x_208:
[----:B------:R-:W-:Y:S01]  /*b3e0*/  LOP3.LUT P3, RZ, R4, 0xff, RZ, 0xc0, !PT ;  /* 0x000000ff04ff7812 */ /* 0x000fe2000786c0ff */
[----:B--2---:R-:W-:Y:S02]  /*b3f0*/  IMAD.IADD R7, R9, 0x1, R0 ;  /* 0x0000000109077824 */ /* 0x004fe400078e0200 */
[----:B------:R-:W-:Y:S02]  /*b400*/  IMAD.U32 R6, RZ, RZ, UR20 ;  /* 0x00000014ff067e24 */ /* 0x000fe4000f8e00ff */
[C---:B------:R-:W-:Y:S01]  /*b410*/  IMAD.WIDE.U32 R4, R7.reuse, -0x55555555, RZ ;  /* 0xaaaaaaab07047825 */ /* 0x040fe200078e00ff */
[----:B------:R-:W-:Y:S02]  /*b420*/  ISETP.GT.U32.AND P0, PT, R7, 0x5, PT ;  /* 0x000000050700780c */ /* 0x000fe40003f04070 */
[----:B------:R-:W-:Y:S02]  /*b430*/  ISETP.NE.AND P4, PT, R6, 0x3, PT ;  /* 0x000000030600780c */ /* 0x000fe40003f85270 */
[----:B------:R-:W-:-:S02]  /*b440*/  ISETP.LT.U32.AND P0, PT, R9, 0x6, P0 ;  /* 0x000000060900780c */ /* 0x000fc40000701070 */
[----:B------:R-:W-:Y:S01]  /*b450*/  SHF.R.U32.HI R4, RZ, 0x2, R5 ;  /* 0x00000002ff047819 */ /* 0x000fe20000011605 */
[----:B------:R-:W-:Y:S01]  /*b460*/  @P3 SYNCS.ARRIVE.TRANS64.A1T0 RZ, [UR12+0x34528], RZ ;  /* 0x034528ffffff39a7 */ /* 0x000fe2000810000c */
[----:B------:R-:W-:Y:S02]  /*b470*/  ISETP.GE.U32.AND P3, PT, R9, 0x6, PT ;  /* 0x000000060900780c */ /* 0x000fe40003f66070 */
[----:B------:R-:W-:-:S04]  /*b480*/  SEL R0, RZ, 0x1, !P0 ;  /* 0x00000001ff007807 */ /* 0x000fc80004000000 */
[----:B------:R-:W-:Y:S01]  /*b490*/  LOP3.LUT R3, R3, R0, RZ, 0x3c, !PT ;  /* 0x0000000003037212 */ /* 0x000fe200078e3cff */
[----:B------:R-:W-:-:S06]  /*b4a0*/  IMAD R0, R4, -0x6, R7 ;  /* 0xfffffffa04007824 */ /* 0x000fcc00078e0207 */
[----:B------:R-:W-:Y:S01]  /*b4b0*/  @P3 LOP3.LUT R3, R3, 0x1, R4, 0x78, !PT ;  /* 0x0000000103033812 */ /* 0x000fe200078e7804 */
[----:B------:R-:W-:Y:S06]  /*b4c0*/  @!P4 BRA `(.L_x_214) ;  /* 0x000000000004c947 */ /* 0x000fec0003800000 */
[----:B------:R-:W-:Y:S01]  /*b4d0*/  BPT.TRAP 0x1 ;  /* 0x000000040000795c */ /* 0x000fe20000300000 */
.L_x_214:
[----:B------:R-:W-:Y:S01]  /*b4e0*/  LEA R5, R2, UR12, 0x3 ;  /* 0x0000000c02057c11 */ /* 0x000fe2000f8e18ff */
[----:B------:R-:W-:Y:S01]  /*b4f0*/  BSSY B1, `(.L_x_215) ;  /* 0x0000005000017945 */ /* 0x000fe20003800000 */
[----:B------:R-:W-:Y:S02]  /*b500*/  SHF.L.U32 R4, R20, 0x1f, RZ ;  /* 0x0000001f14047819 */ /* 0x000fe400000006ff */
[----:B------:R-:W-:Y:S02]  /*b510*/  LEA R8, R2, UR12, 0x4 ;  /* 0x0000000c02087c11 */ /* 0x000fe4000f8e20ff */
[----:B------:R-:W1:Y:S02]  /*b520*/  SYNCS.PHASECHK.TRANS64.TRYWAIT P0, [R5+URZ+0x34400], R4 ;  /* 0x03440004050075a7 */ /* 0x000e64000800017f */
[----:B-1----:R-:W-:Y:S05]  /*b530*/  @!P0 BRA `(.L_x_216) ;  /* 0x0000003800e08947 */ /* 0x002fea0003800000 */
.L_x_304:
[----:B------:R-:W-:Y:S05]  /*b540*/  BSYNC B1 ;  /* 0x0000000000017941 */ /* 0x000fea0003800000 */
.L_x_215:
[----:B------:R-:W2:Y:S01]  /*b550*/  LDS.128 R8, [R8+0x34550] ;  /* 0x0345500008087984 */ /* 0x000ea20000000c00 */
[----:B------:R-:W-:Y:S01]  /*b560*/  @!PT LDS RZ, [RZ] ;  /* 0x00000000fffff984 */ /* 0x000fe20000000800 */
[----:B------:R-:W-:Y:S01]  /*b570*/  @!PT LDS RZ, [RZ] ;  /* 0x00000000fffff984 */ /* 0x000fe20000000800 */
[----:B------:R-:W-:Y:S01]  /*b580*/  @!PT LDS RZ, [RZ] ;  /* 0x00000000fffff984 */ /* 0x000fe20000000800 */
[----:B------:R-:W-:Y:S01]  /*b590*/  @!PT LDS RZ, [RZ] ;  /* 0x00000000fffff984 */ /* 0x000fe20000000800 */
[----:B------:R3:W-:Y:S06]  /*b5a0*/  MEMBAR.ALL.CTA ;  /* 0x0000000000007992 */ /* 0x0007ec0000008000 */
[----:B---3--:R-:W3:Y:S01]  /*b5b0*/  FENCE.VIEW.ASYNC.S ;  /* 0x00000000000073c6 */ /* 0x008ee20000000000 */
[----:B--2---:R-:W-:Y:S02]  /*b5c0*/  IMAD.MOV.U32 R17, RZ, RZ, R9 ;  /* 0x000000ffff117224 */ /* 0x004fe400078e0009 */
[----:B------:R-:W-:Y:S01]  /*b5d0*/  IMAD.MOV.U32 R16, RZ, RZ, R8 ;  /* 0x000000ffff107224 */ /* 0x000fe200078e0008 */
[----:B---3--:R-:W-:Y:S06]  /*b5e0*/  @!P4 BRA `(.L_x_217) ;  /* 0x000000000004c947 */ /* 0x008fec0003800000 */
[----:B------:R-:W-:Y:S01]  /*b5f0*/  BPT.TRAP 0x1 ;  /* 0x000000040000795c */ /* 0x000fe20000300000 */
.L_x_217:
[----:B------:R-:W2:Y:S01]  /*b600*/  S2R R7, SR_CgaCtaId ;  /* 0x0000000000077919 */ /* 0x000ea20000008800 */
[----:B------:R-:W-:Y:S01]  /*b610*/  ISETP.NE.AND P0, PT, R11, RZ, PT ;  /* 0x000000ff0b00720c */ /* 0x000fe20003f05270 */
[----:B-1----:R-:W-:Y:S01]  /*b620*/  VIADD R4, R5, 0x34440 ;  /* 0x0003444005047836 */ /* 0x002fe20000000000 */
[CC--:B------:R-:W-:Y:S02]  /*b630*/  ISETP.NE.AND P3, PT, R10.reuse, R18.reuse, PT ;  /* 0x000000120a00720c */ /* 0x0c0fe40003f65270 */
[----:B------:R-:W-:Y:S02]  /*b640*/  ISETP.EQ.OR P0, PT, R10, R18, !P0 ;  /* 0x000000120a00720c */ /* 0x000fe40004702670 */
[----:B--2---:R-:W-:-:S04]  /*b650*/  PRMT R4, R7, 0x654, R4 ;  /* 0x0000065407047816 */ /* 0x004fc80000000004 */
[----:B------:R1:W-:Y:S07]  /*b660*/  SYNCS.ARRIVE.TRANS64.RED.A1T0 RZ, [R4+URZ], RZ ;  /* 0x000000ff04ff79a7 */ /* 0x0003ee000810043f */
[----:B------:R-:W-:Y:S05]  /*b670*/  @P0 BRA `(.L_x_218) ;  /* 0x0000000400a40947 */ /* 0x000fea0003800000 */
[----:B-1----:R-:W1:Y:S02]  /*b680*/  LDC.64 R4, c[0x0][0x290] ;  /* 0x0000a400ff047b82 */ /* 0x002e640000000a00 */
[----:B-1----:R-:W-:-:S05]  /*b690*/  IMAD.WIDE R4, R10, 0xc, R4 ;  /* 0x0000000c0a047825 */ /* 0x002fca00078e0204 */
[----:B------:R1:W5:Y:S01]  /*b6a0*/  LDG.E R19, desc[UR38][R4.64+0x8] ;  /* 0x0000082604137981 */ /* 0x000362000c1e1900 */
[----:B------:R-:W-:-:S03]  /*b6b0*/  UMOV UR4, 0xffffffff ;  /* 0xffffffff00047882 */ /* 0x000fc60000000000 */
[----:B------:R-:W-:Y:S05]  /*b6c0*/  BRA.DIV UR4, `(.L_x_219) ;  /* 0x0000003a04907947 */ /* 0x000fea000b800000 */
[----:B------:R-:W-:-:S13]  /*b6d0*/  ELECT P6, URZ, PT ;  /* 0x00000000003f782f */ /* 0x000fda00038c0000 */
.L_x_307:
[----:B------:R-:W-:Y:S04]  /*b6e0*/  BSSY B1, `(.L_x_220) ;  /* 0x000004f000017945 */ /* 0x000fe80003800000 */
[----:B------:R-:W-:Y:S05]  /*b6f0*/  @!P6 BRA `(.L_x_221) ;  /* 0x000000040034e947 */ /* 0x000fea0003800000 */
[C---:B------:R-:W-:Y:S01]  /*b700*/  IMAD.SHL.U32 R6, R10.reuse, 0x8, RZ ;  /* 0x000000080a067824 */ /* 0x040fe200078e00ff */
[----:B------:R-:W-:Y:S01]  /*b710*/  SHF.R.S32.HI R7, RZ, 0x1f, R10 ;  /* 0x0000001fff077819 */ /* 0x000fe2000001140a */
[----:B------:R-:W-:Y:S01]  /*b720*/  ULDC.64 UR4, c[0x0][0x510] ;  /* 0x0001440000047ab9 */ /* 0x000fe20000000a00 */
[----:B------:R-:W-:Y:S01]  /*b730*/  ULDC.64 UR6, c[0x0][0x520] ;  /* 0x0001480000067ab9 */ /* 0x000fe20000000a00 */
[----:B------:R-:W2:Y:S01]  /*b740*/  LDG.E R18, desc[UR38][R4.64] ;  /* 0x0000002604127981 */ /* 0x000ea2000c1e1900 */
[----:B------:R-:W-:Y:S02]  /*b750*/  SHF.L.U64.HI R7, R10, 0x3, R7 ;  /* 0x000000030a077819 */ /* 0x000fe40000010207 */
[C---:B------:R-:W-:Y:S02]  /*b760*/  IADD3 R14, P0, R6.reuse, UR4, RZ ;  /* 0x00000004060e7c10 */ /* 0x040fe4000ff1e0ff */
[C---:B------:R-:W-:Y:S02]  /*b770*/  IADD3 R12, P4, R6.reuse, UR6, RZ ;  /* 0x00000006060c7c10 */ /* 0x040fe4000ff9e0ff */
[C---:B------:R-:W-:Y:S01]  /*b780*/  IADD3.X R15, R7.reuse, UR5, RZ, P0, !PT ;  /* 0x00000005070f7c10 */ /* 0x040fe200087fe4ff */
[----:B------:R-:W-:Y:S01]  /*b790*/  ULDC.64 UR4, c[0x0][0x518] ;  /* 0x0001460000047ab9 */ /* 0x000fe20000000a00 */
[----:B------:R-:W-:Y:S01]  /*b7a0*/  IADD3.X R13, R7, UR7, RZ, P4, !PT ;  /* 0x00000007070d7c10 */ /* 0x000fe2000a7fe4ff */
[----:B-1----:R1:W3:Y:S04]  /*b7b0*/  LDG.E R4, desc[UR38][R4.64+0x4] ;  /* 0x0000042604047981 */ /* 0x0022e8000c1e1900 */
[----:B------:R-:W4:Y:S04]  /*b7c0*/  LDG.E.64 R14, desc[UR38][R14.64] ;  /* 0x000000260e0e7981 */ /* 0x000f28000c1e1b00 */
[----:B------:R-:W2:Y:S01]  /*b7d0*/  LDG.E.64 R12, desc[UR38][R12.64] ;  /* 0x000000260c0c7981 */ /* 0x000ea2000c1e1b00 */
[----:B------:R-:W-:-:S04]  /*b7e0*/  IADD3 R8, P0, R6, UR4, RZ ;  /* 0x0000000406087c10 */ /* 0x000fc8000ff1e0ff */
[----:B------:R-:W-:Y:S01]  /*b7f0*/  IADD3.X R9, R7, UR5, RZ, P0, !PT ;  /* 0x0000000507097c10 */ /* 0x000fe200087fe4ff */
[----:B------:R-:W-:-:S05]  /*b800*/  ULDC.64 UR4, c[0x0][0x528] ;  /* 0x00014a0000047ab9 */ /* 0x000fca0000000a00 */
[----:B------:R-:W3:Y:S01]  /*b810*/  LDG.E.64 R8, desc[UR38][R8.64] ;  /* 0x0000002608087981 */ /* 0x000ee2000c1e1b00 */
[----:B------:R-:W-:-:S04]  /*b820*/  IADD3 R6, P0, R6, UR4, RZ ;  /* 0x0000000406067c10 */ /* 0x000fc8000ff1e0ff */
[----:B------:R-:W-:-:S06]  /*b830*/  IADD3.X R7, R7, UR5, RZ, P0, !PT ;  /* 0x0000000507077c10 */ /* 0x000fcc00087fe4ff */
[----:B------:R-:W3:Y:S04]  /*b840*/  LDG.E.64 R6, desc[UR38][R6.64] ;  /* 0x0000002606067981 */ /* 0x000ee8000c1e1b00 */
[----:B----4-:R-:W-:Y:S04]  /*b850*/  STS.64 [UR14], R14 ;  /* 0x0000000eff007988 */ /* 0x010fe80008000a0e */
[----:B--2---:R-:W-:Y:S04]  /*b860*/  STS.64 [UR15], R12 ;  /* 0x0000000cff007988 */ /* 0x004fe80008000a0f */
[----:B------:R-:W2:Y:S01]  /*b870*/  LDS R21, [UR14+0x1c] ;  /* 0x00001c0eff157984 */ /* 0x000ea20008000800 */
[----:B---3--:R-:W-:-:S04]  /*b880*/  SHF.L.U64.HI R24, R8, 0x1, R9 ;  /* 0x0000000108187819 */ /* 0x008fc80000010209 */
[----:B------:R-:W-:-:S04]  /*b890*/  LOP3.LUT R24, R24, 0x1fffffff, RZ, 0xc0, !PT ;  /* 0x1fffffff18187812 */ /* 0x000fc800078ec0ff */
[----:B------:R-:W-:-:S04]  /*b8a0*/  SHF.R.U32.HI R22, RZ, 0x4, R24 ;  /* 0x00000004ff167819 */ /* 0x000fc80000011618 */
[----:B--2---:R-:W-:-:S05]  /*b8b0*/  LOP3.LUT R21, R21, 0xf, R22, 0xb8, !PT ;  /* 0x0000000f15157812 */ /* 0x004fca00078eb816 */
[----:B------:R-:W-:Y:S04]  /*b8c0*/  STS [UR14+0x1c], R21 ;  /* 0x00001c15ff007988 */ /* 0x000fe8000800080e */
[----:B------:R-:W2:Y:S02]  /*b8d0*/  LDS R9, [UR14+0x1c] ;  /* 0x00001c0eff097984 */ /* 0x000ea40008000800 */
[----:B--2---:R-:W-:-:S05]  /*b8e0*/  LOP3.LUT R9, R9, 0xf0, RZ, 0xb8, !PT ;  /* 0x000000f009097812 */ /* 0x004fca00078eb8ff */
[----:B------:R-:W-:Y:S04]  /*b8f0*/  STS [UR14+0x1c], R9 ;  /* 0x00001c09ff007988 */ /* 0x000fe8000800080e */
[----:B------:R-:W2:Y:S01]  /*b900*/  LDS R23, [UR14+0x1c] ;  /* 0x00001c0eff177984 */ /* 0x000ea20008000800 */
[----:B------:R-:W-:-:S04]  /*b910*/  MOV R22, UR14 ;  /* 0x0000000e00167c02 */ /* 0x000fc80008000f00 */
[----:B------:R-:W-:Y:S02]  /*b920*/  SHF.R.U64 R22, R22, 0x4, RZ ;  /* 0x0000000416167819 */ /* 0x000fe400000012ff */
[----:B--2---:R-:W-:-:S05]  /*b930*/  LOP3.LUT R23, R23, 0xf00, RZ, 0xb8, !PT ;  /* 0x00000f0017177812 */ /* 0x004fca00078eb8ff */
[----:B------:R-:W-:Y:S04]  /*b940*/  STS.64 [UR14+0x18], R22 ;  /* 0x00001816ff007988 */ /* 0x000fe80008000a0e */
[----:B------:R-:W1:Y:S01]  /*b950*/  LDS R25, [UR14+0x1c] ;  /* 0x00001c0eff197984 */ /* 0x000e620008000800 */
[----:B------:R-:W-:Y:S01]  /*b960*/  IMAD.SHL.U32 R21, R8, 0x2, RZ ;  /* 0x0000000208157824 */ /* 0x000fe200078e00ff */
[----:B------:R-:W-:-:S04]  /*b970*/  CS2R R14, SRZ ;  /* 0x00000000000e7805 */ /* 0x000fc8000001ff00 */
[----:B------:R-:W-:Y:S01]  /*b980*/  LOP3.LUT R21, R21, 0xfffffffe, RZ, 0xc0, !PT ;  /* 0xfffffffe15157812 */ /* 0x000fe200078ec0ff */
[----:B-----5:R-:W-:Y:S02]  /*b990*/  VIADD R12, R19, 0xffffffff ;  /* 0xffffffff130c7836 */ /* 0x020fe40000000000 */
[----:B------:R-:W-:Y:S01]  /*b9a0*/  VIADD R13, R18, 0xffffffff ;  /* 0xffffffff120d7836 */ /* 0x000fe20000000000 */
[----:B------:R-:W-:Y:S01]  /*b9b0*/  SHF.R.U64 R21, R21, 0x4, R24 ;  /* 0x0000000415157819 */ /* 0x000fe20000001218 */
[----:B------:R-:W-:Y:S04]  /*b9c0*/  STS [UR14+0x10], R22 ;  /* 0x00001016ff007988 */ /* 0x000fe8000800080e */
[----:B------:R-:W-:Y:S04]  /*b9d0*/  STS [UR14+0x14], R22 ;  /* 0x00001416ff007988 */ /* 0x000fe8000800080e */
[----:B------:R-:W-:Y:S04]  /*b9e0*/  STS.128 [UR14+0x20], R12 ;  /* 0x0000200cff007988 */ /* 0x000fe80008000c0e */
[----:B------:R-:W-:Y:S04]  /*b9f0*/  STS [UR14+0xc], R21 ;  /* 0x00000c15ff007988 */ /* 0x000fe8000800080e */
[----:B------:R-:W-:Y:S01]  /*ba00*/  STS [UR14+0x30], RZ ;  /* 0x000030ffff007988 */ /* 0x000fe2000800080e */
[----:B-1----:R-:W-:-:S05]  /*ba10*/  LOP3.LUT R5, R25, 0xf000, RZ, 0xb8, !PT ;  /* 0x0000f00019057812 */ /* 0x002fca00078eb8ff */
[----:B------:R-:W-:Y:S04]  /*ba20*/  STS [UR14+0x1c], R5 ;  /* 0x00001c05ff007988 */ /* 0x000fe8000800080e */
[----:B------:R-:W1:Y:S01]  /*ba30*/  LDS R8, [UR15+0x1c] ;  /* 0x00001c0fff087984 */ /* 0x000e620008000800 */
[----:B------:R-:W-:-:S04]  /*ba40*/  SHF.L.U64.HI R18, R6, 0x1, R7 ;  /* 0x0000000106127819 */ /* 0x000fc80000010207 */
[----:B------:R-:W-:-:S04]  /*ba50*/  LOP3.LUT R18, R18, 0x1fffffff, RZ, 0xc0, !PT ;  /* 0x1fffffff12127812 */ /* 0x000fc800078ec0ff */
[----:B------:R-:W-:-:S04]  /*ba60*/  SHF.R.U32.HI R7, RZ, 0x4, R18 ;  /* 0x00000004ff077819 */ /* 0x000fc80000011612 */
[----:B-1----:R-:W-:-:S05]  /*ba70*/  LOP3.LUT R7, R8, 0xf, R7, 0xb8, !PT ;  /* 0x0000000f08077812 */ /* 0x002fca00078eb807 */
[----:B------:R-:W-:Y:S04]  /*ba80*/  STS [UR15+0x1c], R7 ;  /* 0x00001c07ff007988 */ /* 0x000fe8000800080f */
[----:B------:R-:W1:Y:S02]  /*ba90*/  LDS R8, [UR15+0x1c] ;  /* 0x00001c0fff087984 */ /* 0x000e640008000800 */
[----:B-1----:R-:W-:-:S05]  /*baa0*/  LOP3.LUT R13, R8, 0xf0, RZ, 0xb8, !PT ;  /* 0x000000f0080d7812 */ /* 0x002fca00078eb8ff */
[----:B------:R-:W-:Y:S04]  /*bab0*/  STS [UR15+0x1c], R13 ;  /* 0x00001c0dff007988 */ /* 0x000fe8000800080f */
[----:B------:R-:W1:Y:S01]  /*bac0*/  LDS R9, [UR15+0x1c] ;  /* 0x00001c0fff097984 */ /* 0x000e620008000800 */
[----:B------:R-:W-:-:S05]  /*bad0*/  IMAD.U32 R8, RZ, RZ, UR15 ;  /* 0x0000000fff087e24 */ /* 0x000fca000f8e00ff */
[----:B------:R-:W-:Y:S02]  /*bae0*/  SHF.R.U64 R8, R8, 0x4, RZ ;  /* 0x0000000408087819 */ /* 0x000fe400000012ff */
[----:B-1----:R-:W-:-:S05]  /*baf0*/  LOP3.LUT R9, R9, 0xf00, RZ, 0xb8, !PT ;  /* 0x00000f0009097812 */ /* 0x002fca00078eb8ff */
[----:B------:R-:W-:Y:S04]  /*bb00*/  STS.64 [UR15+0x18], R8 ;  /* 0x00001808ff007988 */ /* 0x000fe80008000a0f */
[----:B------:R-:W1:Y:S01]  /*bb10*/  LDS R21, [UR15+0x1c] ;  /* 0x00001c0fff157984 */ /* 0x000e620008000800 */
[----:B------:R-:W-:Y:S02]  /*bb20*/  IMAD.SHL.U32 R5, R6, 0x2, RZ ;  /* 0x0000000206057824 */ /* 0x000fe400078e00ff */
[----:B------:R-:W-:-:S03]  /*bb30*/  VIADD R13, R4, 0xffffffff ;  /* 0xffffffff040d7836 */ /* 0x000fc60000000000 */
[----:B------:R-:W-:-:S04]  /*bb40*/  LOP3.LUT R5, R5, 0xfffffffe, RZ, 0xc0, !PT ;  /* 0xfffffffe05057812 */ /* 0x000fc800078ec0ff */
[----:B------:R-:W-:Y:S01]  /*bb50*/  SHF.R.U64 R5, R5, 0x4, R18 ;  /* 0x0000000405057819 */ /* 0x000fe20000001212 */
[----:B------:R2:W-:Y:S04]  /*bb60*/  STS.128 [UR15+0x20], R12 ;  /* 0x0000200cff007988 */ /* 0x0005e80008000c0f */
[----:B------:R2:W-:Y:S04]  /*bb70*/  STS [UR15+0xc], R5 ;  /* 0x00000c05ff007988 */ /* 0x0005e8000800080f */
[----:B------:R2:W-:Y:S04]  /*bb80*/  STS [UR15+0x10], R8 ;  /* 0x00001008ff007988 */ /* 0x0005e8000800080f */
[----:B------:R2:W-:Y:S04]  /*bb90*/  STS [UR15+0x14], R8 ;  /* 0x00001408ff007988 */ /* 0x0005e8000800080f */
[----:B------:R-:W-:Y:S01]  /*bba0*/  STS [UR15+0x30], RZ ;  /* 0x000030ffff007988 */ /* 0x000fe2000800080f */
[----:B-1----:R-:W-:-:S05]  /*bbb0*/  LOP3.LUT R4, R21, 0xf000, RZ, 0xb8, !PT ;  /* 0x0000f00015047812 */ /* 0x002fca00078eb8ff */
[----:B------:R2:W-:Y:S02]  /*bbc0*/  STS [UR15+0x1c], R4 ;  /* 0x00001c04ff007988 */ /* 0x0005e4000800080f */
.L_x_221:
[----:B------:R-:W-:Y:S05]  /*bbd0*/  BSYNC B1 ;  /* 0x0000000000017941 */ /* 0x000fea0003800000 */
.L_x_220:
[----:B------:R-:W-:-:S03]  /*bbe0*/  UMOV UR4, 0xffffffff ;  /* 0xffffffff00047882 */ /* 0x000fc60000000000 */
[----:B------:R-:W-:Y:S05]  /*bbf0*/  BRA.DIV UR4, `(.L_x_222) ;  /* 0x0000003604647947 */ /* 0x000fea000b800000 */
[----:B------:R-:W-:Y:S01]  /*bc00*/  ELECT P6, URZ, PT ;  /* 0x00000000003f782f */ /* 0x000fe200038c0000 */
[----:B------:R-:W-:-:S12]  /*bc10*/  NOP ;  /* 0x0000000000007918 */ /* 0x000fd80000000000 */
.L_x_311:
[----:B-12---:R-:W1:Y:S02]  /*bc20*/  S2R R4, SR_LANEID ;  /* 0x0000000000047919 */ /* 0x006e640000000000 */
[----:B-1----:R-:W-:-:S05]  /*bc30*/  IMAD.SHL.U32 R8, R4, 0x4, RZ ;  /* 0x0000000404087824 */ /* 0x002fca00078e00ff */
[----:B------:R1:W2:Y:S01]  /*bc40*/  LDS R9, [R8+UR14] ;  /* 0x0000000e08097984 */ /* 0x0002a20008000800 */
[C---:B------:R-:W-:Y:S02]  /*bc50*/  IADD3 R6, P0, R8.reuse, UR8, RZ ;  /* 0x0000000808067c10 */ /* 0x040fe4000ff1e0ff */
[----:B------:R-:W-:Y:S01]  /*bc60*/  IADD3 R4, P4, R8, UR10, RZ ;  /* 0x0000000a08047c10 */ /* 0x000fe2000ff9e0ff */
[----:B------:R1:W3:Y:S01]  /*bc70*/  LDS R13, [R8+UR14+0x80] ;  /* 0x0000800e080d7984 */ /* 0x0002e20008000800 */
[----:B------:R-:W-:Y:S11]  /*bc80*/  @!P6 BRA `(.L_x_223) ;  /* 0x000000000008e947 */ /* 0x000ff60003800000 */
[----:B------:R0:W-:Y:S01]  /*bc90*/  UTMACMDFLUSH ;  /* 0x00000000000079b7 */ /* 0x0001e20000000000 */
[----:B------:R-:W-:-:S04]  /*bca0*/  DEPBAR.LE SB0, 0x0 ;  /* 0x000080000000791a */ /* 0x000fc80000000000 */
.L_x_223:
[----:B------:R-:W-:Y:S01]  /*bcb0*/  IMAD.X R7, RZ, RZ, UR9, P0 ;  /* 0x00000009ff077e24 */ /* 0x000fe200080e06ff */
[----:B------:R-:W-:Y:S01]  /*bcc0*/  IADD3.X R5, RZ, UR11, RZ, P4, !PT ;  /* 0x0000000bff057c10 */ /* 0x000fe2000a7fe4ff */
[----:B------:R-:W-:Y:S05]  /*bcd0*/  WARPSYNC.ALL ;  /* 0x0000000000007948 */ /* 0x000fea0003800000 */
[----:B--2---:R2:W5:Y:S04]  /*bce0*/  ATOMG.E.EXCH.STRONG.GPU PT, RZ, [R6], R9 ;  /* 0x0000000906ff73a8 */ /* 0x00456800041ee100 */
[----:B---3--:R2:W5:Y:S01]  /*bcf0*/  ATOMG.E.EXCH.STRONG.GPU PT, RZ, [R4], R13 ;  /* 0x0000000d04ff73a8 */ /* 0x00856200041ee100 */
[----:B------:R-:W-:-:S07]  /*bd00*/  IMAD.MOV.U32 R18, RZ, RZ, R10 ;  /* 0x000000ffff127224 */ /* 0x000fce00078e000a */
.L_x_218:
[----:B------:R-:W-:Y:S01]  /*bd10*/  ISETP.NE.AND P4, PT, R11, RZ, PT ;  /* 0x000000ff0b00720c */ /* 0x000fe20003f85270 */
[----:B------:R-:W-:Y:S01]  /*bd20*/  VIADD R2, R2, 0x1 ;  /* 0x0000000102027836 */ /* 0x000fe20000000000 */
[----:B--2---:R-:W-:Y:S02]  /*bd30*/  SEL R5, RZ, 0x1, !P3 ;  /* 0x00000001ff057807 */ /* 0x004fe40005800000 */
[----:B-1----:R-:W-:Y:S02]  /*bd40*/  PRMT R4, RZ, 0x7610, R4 ;  /* 0x00007610ff047816 */ /* 0x002fe40000000004 */
[----:B------:R-:W-:-:S04]  /*bd50*/  ISETP.NE.AND P0, PT, R2, 0x8, PT ;  /* 0x000000080200780c */ /* 0x000fc80003f05270 */
[----:B------:R-:W-:Y:S02]  /*bd60*/  SEL R7, RZ, 0x1, P0 ;  /* 0x00000001ff077807 */ /* 0x000fe40000000000 */
[----:B------:R-:W-:Y:S02]  /*bd70*/  SEL R2, R2, RZ, P0 ;  /* 0x000000ff02027207 */ /* 0x000fe40000000000 */
[----:B------:R-:W-:Y:S01]  /*bd80*/  LOP3.LUT R20, R20, R7, RZ, 0x3c, !PT ;  /* 0x0000000714147212 */ /* 0x000fe200078e3cff */
[----:B------:R-:W-:Y:S06]  /*bd90*/  @P4 BRA `(.L_x_224) ;  /* 0xfffffff000904947 */ /* 0x000fec000383ffff */
[----:B------:R-:W-:Y:S05]  /*bda0*/  BSYNC B0 ;  /* 0x0000000000007941 */ /* 0x000fea0003800000 */
.L_x_204:
[----:B------:R-:W-:-:S03]  /*bdb0*/  UMOV UR4, 0xffffffff ;  /* 0xffffffff00047882 */ /* 0x000fc60000000000 */
[----:B------:R-:W-:Y:S05]  /*bdc0*/  BRA.DIV UR4, `(.L_x_225) ;  /* 0x0000003604207947 */ /* 0x000fea000b800000 */
[----:B-----5:R-:W-:-:S13]  /*bdd0*/  ELECT P6, URZ, PT ;  /* 0x00000000003f782f */ /* 0x020fda00038c0000 */
.L_x_314:
[----:B------:R-:W-:Y:S04]  /*bde0*/  BSSY B0, `(.L_x_226) ;  /* 0x000003c000007945 */ /* 0x000fe80003800000 */
[----:B------:R-:W-:Y:S05]  /*bdf0*/  @!P6 BRA `(.L_x_227) ;  /* 0x0000000000e8e947 */ /* 0x000fea0003800000 */
[----:B------:R-:W-:-:S04]  /*be00*/  ULOP3.LUT UR4, UR47, 0x2, URZ, 0xfc, !UPT ;  /* 0x000000022f047892 */ /* 0x000fc8000f8efc3f */
[----:B------:R-:W-:-:S06]  /*be10*/  UISETP.NE.AND UP0, UPT, UR4, 0x3, UPT ;  /* 0x000000030400788c */ /* 0x000fcc000bf05270 */
[----:B------:R-:W-:-:S13]  /*be20*/  PLOP3.LUT P0, PT, PT, PT, UP0, 0x80, 0x0 ;  /* 0x000000000000781c */ /* 0x000fda0003f0f008 */
[----:B------:R-:W-:Y:S05]  /*be30*/  @!P0 BRA `(.L_x_228) ;  /* 0x0000000000048947 */ /* 0x000fea0003800000 */
[----:B------:R-:W-:Y:S01]  /*be40*/  BPT.TRAP 0x1 ;  /* 0x000000040000795c */ /* 0x000fe20000300000 */
.L_x_228:
[----:B------:R-:W-:Y:S01]  /*be50*/  IMAD.U32 R5, RZ, RZ, UR12 ;  /* 0x0000000cff057e24 */ /* 0x000fe2000f8e00ff */
[----:B------:R-:W-:-:S03]  /*be60*/  SHF.L.U32 R4, R3, 0x1f, RZ ;  /* 0x0000001f03047819 */ /* 0x000fc600000006ff */
[----:B------:R-:W-:-:S04]  /*be70*/  VIADD R5, R5, 0x344b0 ;  /* 0x000344b005057836 */ /* 0x000fc80000000000 */
[C---:B------:R-:W-:Y:S02]  /*be80*/  IMAD R7, R0.reuse, 0x8, R5 ;  /* 0x0000000800077824 */ /* 0x040fe400078e0205 */
[----:B------:R-:W-:Y:S02]  /*be90*/  VIADD R0, R0, 0x1 ;  /* 0x0000000100007836 */ /* 0x000fe40000000000 */
[----:B------:R-:W1:Y:S03]  /*bea0*/  SYNCS.PHASECHK.TRANS64.TRYWAIT P0, [R7+URZ], R4 ;  /* 0x00000004070075a7 */ /* 0x000e66000800017f */
[----:B------:R-:W-:-:S04]  /*beb0*/  ISETP.NE.AND P1, PT, R0, 0x6, PT ;  /* 0x000000060000780c */ /* 0x000fc80003f25270 */
[----:B------:R-:W-:Y:S02]  /*bec0*/  SEL R2, RZ, 0x1, P1 ;  /* 0x00000001ff027807 */ /* 0x000fe40000800000 */
[----:B------:R-:W-:Y:S02]  /*bed0*/  SEL R0, R0, RZ, P1 ;  /* 0x000000ff00007207 */ /* 0x000fe40000800000 */
[----:B------:R-:W-:-:S03]  /*bee0*/  LOP3.LUT R9, R3, R2, RZ, 0x3c, !PT ;  /* 0x0000000203097212 */ /* 0x000fc600078e3cff */
[----:B------:R-:W-:Y:S01]  /*bef0*/  IMAD R6, R0, 0x8, R5 ;  /* 0x0000000800067824 */ /* 0x000fe200078e0205 */
[----:B------:R-:W-:Y:S01]  /*bf00*/  SHF.L.U32 R3, R9, 0x1f, RZ ;  /* 0x0000001f09037819 */ /* 0x000fe200000006ff */
[----:B-1----:R-:W-:Y:S06]  /*bf10*/  @!P0 BRA `(.L_x_229) ;  /* 0x0000003000ec8947 */ /* 0x002fec0003800000 */
.L_x_315:
[----:B------:R-:W2:Y:S01]  /*bf20*/  SYNCS.PHASECHK.TRANS64.TRYWAIT P0, [R6+URZ], R3 ;  /* 0x00000003060075a7 */ /* 0x000ea2000800017f */
[----:B------:R-:W-:-:S05]  /*bf30*/  VIADD R0, R0, 0x1 ;  /* 0x0000000100007836 */ /* 0x000fca0000000000 */
[----:B------:R-:W-:-:S04]  /*bf40*/  ISETP.NE.AND P1, PT, R0, 0x6, PT ;  /* 0x000000060000780c */ /* 0x000fc80003f25270 */
[----:B------:R-:W-:Y:S02]  /*bf50*/  SEL R2, RZ, 0x1, P1 ;  /* 0x00000001ff027807 */ /* 0x000fe40000800000 */
[----:B------:R-:W-:Y:S02]  /*bf60*/  SEL R0, R0, RZ, P1 ;  /* 0x000000ff00007207 */ /* 0x000fe40000800000 */
[----:B------:R-:W-:Y:S02]  /*bf70*/  LOP3.LUT R9, R9, R2, RZ, 0x3c, !PT ;  /* 0x0000000209097212 */ /* 0x000fe400078e3cff */
[----:B-1----:R-:W-:Y:S02]  /*bf80*/  LEA R7, R0, R5, 0x3 ;  /* 0x0000000500077211 */ /* 0x002fe400078e18ff */
[----:B------:R-:W-:Y:S01]  /*bf90*/  SHF.L.U32 R4, R9, 0x1f, RZ ;  /* 0x0000001f09047819 */ /* 0x000fe200000006ff */
[----:B--2---:R-:W-:Y:S06]  /*bfa0*/  @!P0 BRA `(.L_x_230) ;  /* 0x0000003000dc8947 */ /* 0x004fec0003800000 */
.L_x_316:
[----:B------:R-:W2:Y:S01]  /*bfb0*/  SYNCS.PHASECHK.TRANS64.TRYWAIT P0, [R7+URZ], R4 ;  /* 0x00000004070075a7 */ /* 0x000ea2000800017f */
[----:B------:R-:W-:-:S05]  /*bfc0*/  VIADD R0, R0, 0x1 ;  /* 0x0000000100007836 */ /* 0x000fca0000000000 */
[----:B------:R-:W-:-:S04]  /*bfd0*/  ISETP.NE.AND P1, PT, R0, 0x6, PT ;  /* 0x000000060000780c */ /* 0x000fc80003f25270 */
[----:B------:R-:W-:Y:S02]  /*bfe0*/  SEL R2, RZ, 0x1, P1 ;  /* 0x00000001ff027807 */ /* 0x000fe40000800000 */
[----:B------:R-:W-:Y:S02]  /*bff0*/  SEL R0, R0, RZ, P1 ;  /* 0x000000ff00007207 */ /* 0x000fe40000800000 */
[----:B------:R-:W-:-:S03]  /*c000*/  LOP3.LUT R9, R9, R2, RZ, 0x3c, !PT ;  /* 0x0000000209097212 */ /* 0x000fc600078e3cff */
[----:B-1----:R-:W-:Y:S01]  /*c010*/  IMAD R6, R0, 0x8, R5 ;  /* 0x0000000800067824 */ /* 0x002fe200078e0205 */
[----:B------:R-:W-:Y:S01]  /*c020*/  SHF.L.U32 R3, R9, 0x1f, RZ ;  /* 0x0000001f09037819 */ /* 0x000fe200000006ff */
[----:B--2---:R-:W-:Y:S06]  /*c030*/  @!P0 BRA `(.L_x_231) ;  /* 0x0000003000cc8947 */ /* 0x004fec0003800000 */
.L_x_317:
        /* <DEDUP_REMOVED lines=9> */
.L_x_318:
[----:B------:R-:W2:Y:S01]  /*c0d0*/  SYNCS.PHASECHK.TRANS64.TRYWAIT P0, [R7+URZ], R4 ;  /* 0x00000004070075a7 */ /* 0x000ea2000800017f */
[----:B------:R-:W-:-:S05]  /*c0e0*/  VIADD R0, R0, 0x1 ;  /* 0x0000000100007836 */ /* 0x000fca0000000000 */
[----:B------:R-:W-:-:S04]  /*c0f0*/  ISETP.NE.AND P1, PT, R0, 0x6, PT ;  /* 0x000000060000780c */ /* 0x000fc80003f25270 */
[----:B------:R-:W-:Y:S02]  /*c100*/  SEL R2, RZ, 0x1, P1 ;  /* 0x00000001ff027807 */ /* 0x000fe40000800000 */
[----:B------:R-:W-:Y:S02]  /*c110*/  SEL R0, R0, RZ, P1 ;  /* 0x000000ff00007207 */ /* 0x000fe40000800000 */
[----:B------:R-:W-:Y:S01]  /*c120*/  LOP3.LUT R2, R9, R2, RZ, 0x3c, !PT ;  /* 0x0000000209027212 */ /* 0x000fe200078e3cff */
[----:B--2---:R-:W-:Y:S06]  /*c130*/  @!P0 BRA `(.L_x_233) ;  /* 0x0000003000b48947 */ /* 0x004fec0003800000 */
.L_x_319:
[----:B------:R-:W-:Y:S01]  /*c140*/  IMAD R5, R0, 0x8, R5 ;  /* 0x0000000800057824 */ /* 0x000fe200078e0205 */
[----:B------:R-:W-:-:S07]  /*c150*/  SHF.L.U32 R0, R2, 0x1f, RZ ;  /* 0x0000001f02007819 */ /* 0x000fce00000006ff */
.L_x_234:
[----:B---3--:R3:W4:Y:S02]  /*c160*/  SYNCS.PHASECHK.TRANS64.TRYWAIT P0, [R5+URZ], R0 ;  /* 0x00000000050075a7 */ /* 0x008724000800017f */
[----:B----4-:R-:W-:Y:S05]  /*c170*/  @!P0 NANOSLEEP.SYNCS 0x989680 ;  /* 0x009896800000895d */ /* 0x010fea0003900000 */
[----:B------:R-:W4:Y:S02]  /*c180*/  @!P0 SYNCS.PHASECHK.TRANS64 P0, [R5+URZ], R0 ;  /* 0x00000000050085a7 */ /* 0x000f24000800007f */
[----:B----4-:R-:W-:Y:S05]  /*c190*/  @!P0 BRA `(.L_x_234) ;  /* 0xfffffffc00f08947 */ /* 0x010fea000383ffff */
.L_x_227:
[----:B------:R-:W-:Y:S05]  /*c1a0*/  BSYNC B0 ;  /* 0x0000000000007941 */ /* 0x000fea0003800000 */
.L_x_226:
[----:B------:R-:W-:Y:S05]  /*c1b0*/  EXIT ;  /* 0x000000000000794d */ /* 0x000fea0003800000 */
.L_x_117:
[----:B------:R-:W-:Y:S01]  /*c1c0*/  PLOP3.LUT P1, PT, PT, PT, UP3, 0x80, 0x0 ;  /* 0x000000000000781c */ /* 0x000fe20003f2f038 */
[----:B------:R-:W-:Y:S01]  /*c1d0*/  ULDC UR18, c[0x0][0x10] ;  /* 0x0000040000127ab9 */ /* 0x000fe20000000800 */
[----:B------:R-:W-:Y:S01]  /*c1e0*/  ULDC UR21, c[0x0][0x904] ;  /* 0x0002410000157ab9 */ /* 0x000fe20000000800 */
[----:B------:R-:W-:Y:S01]  /*c1f0*/  UMOV UR20, 0xffffffff ;  /* 0xffffffff00147882 */ /* 0x000fe20000000000 */
[----:B------:R-:W-:Y:S01]  /*c200*/  P2R R0, PR, RZ, 0x2 ;  /* 0x00000002ff007803 */ /* 0x000fe20000000000 */
[----:B------:R-:W-:Y:S01]  /*c210*/  UIMAD.WIDE.U32 UR18, UR60, UR18, URZ ;  /* 0x000000123c1272a5 */ /* 0x000fe2000f8e003f */
[----:B------:R-:W-:Y:S01]  /*c220*/  IMAD.MOV.U32 R16, RZ, RZ, RZ ;  /* 0x000000ffff107224 */ /* 0x000fe200078e00ff */
[----:B------:R-:W-:Y:S01]  /*c230*/  ULDC.64 UR12, c[0x0][0x8c8] ;  /* 0x00023200000c7ab9 */ /* 0x000fe20000000a00 */
[----:B------:R-:W-:Y:S01]  /*c240*/  USHF.L.U32 UR22, UR20, UR21, URZ ;  /* 0x0000001514167299 */ /* 0x000fe2000800063f */
[----:B------:R-:W-:Y:S02]  /*c250*/  ULDC.64 UR14, c[0x0][0x8e0] ;  /* 0x00023800000e7ab9 */ /* 0x000fe40000000a00 */
[----:B------:R-:W-:Y:S01]  /*c260*/  ULDC UR20, c[0x0][0x14] ;  /* 0x0000050000147ab9 */ /* 0x000fe20000000800 */
[----:B------:R-:W-:Y:S01]  /*c270*/  UIADD3 UR11, UP1, UR12, -0x1, URZ ;  /* 0xffffffff0c0b7890 */ /* 0x000fe2000ff3e03f */
[----:B------:R-:W1:Y:S01]  /*c280*/  @P1 S2R R0, SR_CTAID.Y ;  /* 0x0000000000001919 */ /* 0x000e620000002600 */
[----:B------:R-:W-:-:S02]  /*c290*/  UIADD3 UR12, UP2, UR14, -0x1, URZ ;  /* 0xffffffff0e0c7890 */ /* 0x000fc4000ff5e03f */
[----:B------:R-:W-:Y:S02]  /*c2a0*/  UIMAD.WIDE.U32 UR26, UR18, UR20, URZ ;  /* 0x00000014121a72a5 */ /* 0x000fe4000f8e003f */
[----:B------:R-:W-:Y:S01]  /*c2b0*/  UIMAD UR20, UR19, UR20, URZ ;  /* 0x00000014131472a4 */ /* 0x000fe2000f8e023f */
[----:B------:R-:W-:Y:S01]  /*c2c0*/  ULDC UR35, c[0x0][0x8a8] ;  /* 0x00022a0000237ab9 */ /* 0x000fe20000000800 */
[----:B------:R-:W-:Y:S01]  /*c2d0*/  UMOV UR23, 0x1 ;  /* 0x0000000100177882 */ /* 0x000fe20000000000 */
[----:B------:R-:W-:Y:S02]  /*c2e0*/  UIADD3.X UR14, UR15, -0x1, URZ, UP2, !UPT ;  /* 0xffffffff0f0e7890 */ /* 0x000fe400097fe43f */
[----:B------:R-:W-:Y:S02]  /*c2f0*/  UIADD3.X UR13, UR13, -0x1, URZ, UP1, !UPT ;  /* 0xffffffff0d0d7890 */ /* 0x000fe40008ffe43f */
[----:B------:R-:W-:Y:S02]  /*c300*/  ULOP3.LUT UR15, UR59, 0x2, URZ, 0xfc, !UPT ;  /* 0x000000023b0f7892 */ /* 0x000fe4000f8efc3f */
[----:B------:R-:W-:-:S02]  /*c310*/  UIADD3 UR16, UR9, -0x1, URZ ;  /* 0xffffffff09107890 */ /* 0x000fc4000fffe03f */
[----:B------:R-:W-:Y:S02]  /*c320*/  UIADD3 UR17, UR10, -0x1, URZ ;  /* 0xffffffff0a117890 */ /* 0x000fe4000fffe03f */
[----:B------:R-:W-:Y:S02]  /*c330*/  UIADD3 UR35, UR35, -0x1, URZ ;  /* 0xffffffff23237890 */ /* 0x000fe4000fffe03f */
[----:B------:R-:W-:Y:S02]  /*c340*/  USHF.L.U32 UR18, UR23, UR21, URZ ;  /* 0x0000001517127299 */ /* 0x000fe4000800063f */
[----:B------:R-:W-:Y:S02]  /*c350*/  ULOP3.LUT UR19, URZ, UR22, URZ, 0x33, !UPT ;  /* 0x000000163f137292 */ /* 0x000fe4000f8e333f */
[----:B------:R-:W-:Y:S01]  /*c360*/  UIADD3 UR20, UR27, UR20, URZ ;  /* 0x000000141b147290 */ /* 0x000fe2000fffe03f */
[----:B-1----:R-:W-:Y:S01]  /*c370*/  @P1 R2UR UR42, R0 ;  /* 0x00000000002a12ca */ /* 0x002fe200000e0000 */
[----:B------:R-:W-:-:S14]  /*c380*/  IMAD.MOV.U32 R0, RZ, RZ, 0x1 ;  /* 0x00000001ff007424 */ /* 0x000fdc00078e00ff */
.L_x_255:
[----:B------:R-:W1:Y:S01]  /*c390*/  LDC.64 R2, c[0x0][0x8f8] ;  /* 0x00023e00ff027b82 */ /* 0x000e620000000a00 */
[----:B------:R-:W-:Y:S01]  /*c3a0*/  UIADD3 UR8, UP1, UR8, UR26, URZ ;  /* 0x0000001a08087290 */ /* 0x000fe2000ff3e03f */
[----:B------:R-:W-:Y:S01]  /*c3b0*/  ISETP.NE.AND P2, PT, R20, RZ, PT ;  /* 0x000000ff1400720c */ /* 0x000fe20003f45270 */
[----:B------:R-:W-:Y:S01]  /*c3c0*/  UMOV UR21, 0xffffffff ;  /* 0xffffffff00157882 */ /* 0x000fe20000000000 */
[----:B------:R-:W-:Y:S01]  /*c3d0*/  UMOV UR22, 0xffffffff ;  /* 0xffffffff00167882 */ /* 0x000fe20000000000 */
[----:B------:R-:W-:Y:S01]  /*c3e0*/  UIADD3.X UR7, UR7, UR20, URZ, UP1, !UPT ;  /* 0x0000001407077290 */ /* 0x000fe20008ffe43f */
[----:B------:R-:W-:Y:S01]  /*c3f0*/  IMAD.MOV.U32 R15, RZ, RZ, RZ ;  /* 0x000000ffff0f7224 */ /* 0x000fe200078e00ff */
[----:B------:R-:W-:Y:S01]  /*c400*/  UMOV UR23, 0xffffffff ;  /* 0xffffffff00177882 */ /* 0x000fe20000000000 */
[----:B-1----:R-:W-:-:S03]  /*c410*/  ISETP.LE.U32.AND P1, PT, R2, UR8, PT ;  /* 0x0000000802007c0c */ /* 0x002fc6000bf23070 */
[----:B------:R-:W-:-:S04]  /*c420*/  MOV R2, UR7 ;  /* 0x0000000700027c02 */ /* 0x000fc80008000f00 */
[----:B------:R-:W-:-:S13]  /*c430*/  ISETP.GE.U32.AND.EX P1, PT, R2, R3, PT, P1 ;  /* 0x000000030200720c */ /* 0x000fda0003f26110 */
[----:B---345:R-:W-:Y:S05]  /*c440*/  @P2 BRA P1, `(.L_x_235) ;  /* 0x0000001800402947 */ /* 0x038fea0000800000 */
[----:B------:R-:W-:-:S04]  /*c450*/  IADD3 R2, P2, R6, UR5, RZ ;  /* 0x0000000506027c10 */ /* 0x000fc8000ff5e0ff */
[----:B------:R-:W-:Y:S02]  /*c460*/  ISETP.GT.U32.AND P1, PT, R2, UR8, PT ;  /* 0x0000000802007c0c */ /* 0x000fe4000bf24070 */
[----:B------:R-:W-:-:S04]  /*c470*/  IADD3.X R2, R7, UR6, RZ, P2, !PT ;  /* 0x0000000607027c10 */ /* 0x000fc800097fe4ff */
[----:B------:R-:W-:-:S13]  /*c480*/  ISETP.GT.U32.AND.EX P1, PT, R2, UR7, PT, P1 ;  /* 0x0000000702007c0c */ /* 0x000fda000bf24110 */
[----:B------:R-:W-:Y:S05]  /*c490*/  @P1 BRA `(.L_x_236) ;  /* 0x0000001400201947 */ /* 0x000fea0003800000 */
[----:B------:R-:W-:Y:S01]  /*c4a0*/  VIADD R12, R34, UR4 ;  /* 0x00000004220c7c36 */ /* 0x000fe20008000000 */
[----:B------:R-:W-:Y:S01]  /*c4b0*/  ULDC UR21, c[0x0][0x910] ;  /* 0x0002440000157ab9 */ /* 0x000fe20000000800 */
[----:B------:R-:W-:Y:S02]  /*c4c0*/  IMAD.MOV.U32 R22, RZ, RZ, R8 ;  /* 0x000000ffff167224 */ /* 0x000fe400078e0008 */
[----:B------:R-:W-:Y:S02]  /*c4d0*/  VIADD R13, R12, 0x20 ;  /* 0x000000200c0d7836 */ /* 0x000fe40000000000 */
[----:B------:R-:W-:-:S03]  /*c4e0*/  IMAD.MOV.U32 R14, RZ, RZ, R9 ;  /* 0x000000ffff0e7224 */ /* 0x000fc600078e0009 */
[----:B------:R-:W-:-:S13]  /*c4f0*/  ISETP.GE.AND P1, PT, R13, UR21, PT ;  /* 0x000000150d007c0c */ /* 0x000fda000bf26270 */
[----:B------:R-:W1:Y:S01]  /*c500*/  @!P1 LDC.64 R2, c[0x0][0x918] ;  /* 0x00024600ff029b82 */ /* 0x000e620000000a00 */
[----:B------:R-:W-:Y:S01]  /*c510*/  @!P1 VIADD R7, R12, 0x20 ;  /* 0x000000200c079836 */ /* 0x000fe20000000000 */
[----:B------:R-:W-:Y:S01]  /*c520*/  BSSY B0, `(.L_x_237) ;  /* 0x0000064000007945 */ /* 0x000fe20003800000 */
[----:B------:R-:W-:Y:S02]  /*c530*/  IMAD.MOV.U32 R6, RZ, RZ, 0x7fffffff ;  /* 0x7fffffffff067424 */ /* 0x000fe400078e00ff */
[----:B-1----:R-:W-:-:S05]  /*c540*/  @!P1 IMAD.WIDE R2, R7, 0xc, R2 ;  /* 0x0000000c07029825 */ /* 0x002fca00078e0202 */
[----:B------:R1:W5:Y:S04]  /*c550*/  @!P1 LDG.E R8, desc[UR38][R2.64] ;  /* 0x0000002602089981 */ /* 0x000368000c1e1900 */
[----:B------:R1:W5:Y:S01]  /*c560*/  @!P1 LDG.E R9, desc[UR38][R2.64+0x4] ;  /* 0x0000042602099981 */ /* 0x000362000c1e1900 */
[----:B------:R-:W-:Y:S01]  /*c570*/  ISETP.GE.AND P1, PT, R12, UR21, PT ;  /* 0x000000150c007c0c */ /* 0x000fe2000bf26270 */
[----:B------:R-:W-:-:S12]  /*c580*/  IMAD.MOV.U32 R7, RZ, RZ, RZ ;  /* 0x000000ffff077224 */ /* 0x000fd800078e00ff */
[----:B-1----:R-:W-:Y:S05]  /*c590*/  @P1 BRA `(.L_x_238) ;  /* 0x0000000400701947 */ /* 0x002fea0003800000 */
[----:B------:R-:W-:Y:S01]  /*c5a0*/  IABS R7, R11 ;  /* 0x0000000b00077213 */ /* 0x000fe20000000000 */
[----:B------:R-:W-:Y:S01]  /*c5b0*/  ULDC UR24, c[0x0][0x8f0] ;  /* 0x00023c0000187ab9 */ /* 0x000fe20000000800 */
[----:B------:R-:W-:Y:S02]  /*c5c0*/  IABS R6, R10 ;  /* 0x0000000a00067213 */ /* 0x000fe40000000000 */
[----:B------:R-:W1:Y:S01]  /*c5d0*/  I2F.RP R3, R7 ;  /* 0x0000000700037306 */ /* 0x000e620000209400 */
[----:B------:R-:W-:Y:S02]  /*c5e0*/  PLOP3.LUT P3, PT, PT, PT, UP0, 0x80, 0x0 ;  /* 0x000000000000781c */ /* 0x000fe40003f6f008 */
[----:B------:R-:W-:Y:S02]  /*c5f0*/  IADD3 R21, P2, R14, UR12, RZ ;  /* 0x0000000c0e157c10 */ /* 0x000fe4000ff5e0ff */
[----:B------:R-:W-:Y:S02]  /*c600*/  IADD3 R19, P1, R22, UR11, RZ ;  /* 0x0000000b16137c10 */ /* 0x000fe4000ff3e0ff */
[----:B------:R-:W-:Y:S01]  /*c610*/  LEA.HI.X.SX32 R24, R14, UR14, 0x1, P2 ;  /* 0x0000000e0e187c11 */ /* 0x000fe200090f0eff */
[----:B------:R-:W3:Y:S01]  /*c620*/  I2F.RP R2, R6 ;  /* 0x0000000600027306 */ /* 0x000ee20000209400 */
[----:B------:R-:W-:-:S07]  /*c630*/  LEA.HI.X.SX32 R22, R22, UR13, 0x1, P1 ;  /* 0x0000000d16167c11 */ /* 0x000fce00088f0eff */
[----:B-1----:R-:W1:Y:S08]  /*c640*/  MUFU.RCP R3, R3 ;  /* 0x0000000300037308 */ /* 0x002e700000001000 */
[----:B---3--:R-:W3:Y:S01]  /*c650*/  MUFU.RCP R2, R2 ;  /* 0x0000000200027308 */ /* 0x008ee20000001000 */
[----:B-1----:R-:W-:-:S07]  /*c660*/  IADD3 R17, R3, 0xffffffe, RZ ;  /* 0x0ffffffe03117810 */ /* 0x002fce0007ffe0ff */
[----:B------:R-:W1:Y:S01]  /*c670*/  F2I.FTZ.U32.TRUNC.NTZ R17, R17 ;  /* 0x0000001100117305 */ /* 0x000e62000021f000 */
[----:B---3--:R-:W-:-:S07]  /*c680*/  VIADD R15, R2, 0xffffffe ;  /* 0x0ffffffe020f7836 */ /* 0x008fce0000000000 */
[----:B------:R-:W3:Y:S01]  /*c690*/  F2I.FTZ.U32.TRUNC.NTZ R15, R15 ;  /* 0x0000000f000f7305 */ /* 0x000ee2000021f000 */
[----:B-1----:R-:W-:Y:S02]  /*c6a0*/  IMAD.MOV R18, RZ, RZ, -R17 ;  /* 0x000000ffff127224 */ /* 0x002fe400078e0a11 */
[----:B---3--:R-:W-:Y:S01]  /*c6b0*/  IMAD.MOV R14, RZ, RZ, -R15 ;  /* 0x000000ffff0e7224 */ /* 0x008fe200078e0a0f */
[----:B------:R-:W-:Y:S06]  /*c6c0*/  @!P3 BRA `(.L_x_239) ;  /* 0x000000000034b947 */ /* 0x000fec0003800000 */
[----:B------:R-:W-:Y:S01]  /*c6d0*/  ULDC UR4, c[0x0][0x8dc] ;  /* 0x0002370000047ab9 */ /* 0x000fe20000000800 */
[----:B------:R-:W-:Y:S01]  /*c6e0*/  ULDC.64 UR22, c[0x0][0x8d0] ;  /* 0x0002340000167ab9 */ /* 0x000fe20000000a00 */
[----:B------:R-:W-:-:S05]  /*c6f0*/  IADD3 R3, P1, R19, UR4, RZ ;  /* 0x0000000413037c10 */ /* 0x000fca000ff3e0ff */
[----:B------:R-:W-:-:S04]  /*c700*/  IMAD.X R19, RZ, RZ, R22, P1 ;  /* 0x000000ffff137224 */ /* 0x000fc800008e0616 */
[----:B------:R-:W-:-:S04]  /*c710*/  IMAD.WIDE.U32 R4, R19, UR22, RZ ;  /* 0x0000001613047c25 */ /* 0x000fc8000f8e00ff */
[----:B------:R-:W-:-:S04]  /*c720*/  IMAD.WIDE.U32 R4, P1, R3, UR23, R4 ;  /* 0x0000001703047c25 */ /* 0x000fc8000f820004 */
[----:B------:R-:W-:-:S04]  /*c730*/  IMAD.WIDE.U32 R2, R3, UR22, RZ ;  /* 0x0000001603027c25 */ /* 0x000fc8000f8e00ff */
[----:B------:R-:W-:Y:S01]  /*c740*/  IMAD.MOV.U32 R2, RZ, RZ, R5 ;  /* 0x000000ffff027224 */ /* 0x000fe200078e0005 */
[----:B------:R-:W-:Y:S01]  /*c750*/  IADD3 RZ, P2, R3, R4, RZ ;  /* 0x0000000403ff7210 */ /* 0x000fe20007f5e0ff */
[----:B------:R-:W-:-:S04]  /*c760*/  IMAD.X R3, RZ, RZ, RZ, P1 ;  /* 0x000000ffff037224 */ /* 0x000fc800008e06ff */
[----:B------:R-:W-:-:S04]  /*c770*/  IMAD.WIDE.U32.X R2, R19, UR23, R2, P2 ;  /* 0x0000001713027c25 */ /* 0x000fc800090e0402 */
[----:B------:R-:W-:Y:S02]  /*c780*/  IMAD.MOV.U32 R19, RZ, RZ, R2 ;  /* 0x000000ffff137224 */ /* 0x000fe400078e0002 */
[----:B------:R-:W-:-:S07]  /*c790*/  IMAD.MOV.U32 R22, RZ, RZ, R3 ;  /* 0x000000ffff167224 */ /* 0x000fce00078e0003 */
.L_x_239:
[----:B------:R-:W-:Y:S05]  /*c7a0*/  @!P0 BRA `(.L_x_240) ;  /* 0x0000000000348947 */ /* 0x000fea0003800000 */
[----:B------:R-:W-:Y:S01]  /*c7b0*/  ULDC UR4, c[0x0][0x8f4] ;  /* 0x00023d0000047ab9 */ /* 0x000fe20000000800 */
[----:B------:R-:W-:Y:S01]  /*c7c0*/  ULDC.64 UR22, c[0x0][0x8e8] ;  /* 0x00023a0000167ab9 */ /* 0x000fe20000000a00 */
[----:B------:R-:W-:-:S04]  /*c7d0*/  IADD3 R3, P1, R21, UR4, RZ ;  /* 0x0000000415037c10 */ /* 0x000fc8000ff3e0ff */
[----:B------:R-:W-:-:S05]  /*c7e0*/  IADD3.X R21, RZ, R24, RZ, P1, !PT ;  /* 0x00000018ff157210 */ /* 0x000fca0000ffe4ff */
        /* <DEDUP_REMOVED lines=9> */
.L_x_240:
[----:B------:R-:W-:Y:S01]  /*c880*/  IMAD R18, R18, R7, RZ ;  /* 0x0000000712127224 */ /* 0x000fe200078e02ff */
[----:B------:R-:W-:Y:S01]  /*c890*/  SHF.R.U64 R21, R21, UR24, R24 ;  /* 0x0000001815157c19 */ /* 0x000fe20008001218 */
[----:B------:R-:W-:Y:S01]  /*c8a0*/  IMAD.MOV.U32 R2, RZ, RZ, RZ ;  /* 0x000000ffff027224 */ /* 0x000fe200078e00ff */
[----:B------:R-:W-:Y:S01]  /*c8b0*/  ULDC UR4, c[0x0][0x8d8] ;  /* 0x0002360000047ab9 */ /* 0x000fe20000000800 */
[----:B------:R-:W-:Y:S01]  /*c8c0*/  IMAD.MOV.U32 R3, RZ, RZ, R17 ;  /* 0x000000ffff037224 */ /* 0x000fe200078e0011 */
[----:B------:R-:W-:Y:S01]  /*c8d0*/  SHF.R.U64 R19, R19, UR4, R22 ;  /* 0x0000000413137c19 */ /* 0x000fe20008001216 */
[----:B------:R-:W-:Y:S01]  /*c8e0*/  IMAD R4, R14, R6, RZ ;  /* 0x000000060e047224 */ /* 0x000fe200078e02ff */
[----:B------:R-:W-:Y:S01]  /*c8f0*/  PLOP3.LUT P5, PT, PT, PT, UP3, 0x80, 0x0 ;  /* 0x000000000000781c */ /* 0x000fe20003faf038 */
[----:B------:R-:W-:Y:S01]  /*c900*/  IMAD.HI.U32 R17, R17, R18, R2 ;  /* 0x0000001211117227 */ /* 0x000fe200078e0002 */
[----:B------:R-:W-:-:S03]  /*c910*/  IADD3 R14, R19, UR16, RZ ;  /* 0x00000010130e7c10 */ /* 0x000fc6000fffe0ff */
[----:B------:R-:W-:Y:S01]  /*c920*/  IMAD.MOV.U32 R3, RZ, RZ, R15 ;  /* 0x000000ffff037224 */ /* 0x000fe200078e000f */
[----:B------:R-:W-:Y:S01]  /*c930*/  IABS R5, R14 ;  /* 0x0000000e00057213 */ /* 0x000fe20000000000 */
[----:B------:R-:W-:Y:S02]  /*c940*/  VIADD R21, R21, UR17 ;  /* 0x0000001115157c36 */ /* 0x000fe40008000000 */
[----:B------:R-:W-:Y:S01]  /*c950*/  IMAD.HI.U32 R2, R15, R4, R2 ;  /* 0x000000040f027227 */ /* 0x000fe200078e0002 */
[----:B------:R-:W-:Y:S02]  /*c960*/  IABS R15, R11 ;  /* 0x0000000b000f7213 */ /* 0x000fe40000000000 */
[----:B------:R-:W-:Y:S02]  /*c970*/  IABS R3, R10 ;  /* 0x0000000a00037213 */ /* 0x000fe40000000000 */
[----:B------:R-:W-:Y:S01]  /*c980*/  IABS R4, R21 ;  /* 0x0000001500047213 */ /* 0x000fe20000000000 */
[----:B------:R-:W-:-:S02]  /*c990*/  IMAD.MOV R18, RZ, RZ, -R15 ;  /* 0x000000ffff127224 */ /* 0x000fc400078e0a0f */
[----:B------:R-:W-:Y:S02]  /*c9a0*/  IMAD.MOV R15, RZ, RZ, -R3 ;  /* 0x000000ffff0f7224 */ /* 0x000fe400078e0a03 */
[----:B------:R-:W-:-:S04]  /*c9b0*/  IMAD.HI.U32 R3, R17, R4, RZ ;  /* 0x0000000411037227 */ /* 0x000fc800078e00ff */
[----:B------:R-:W-:-:S04]  /*c9c0*/  IMAD.HI.U32 R2, R2, R5, RZ ;  /* 0x0000000502027227 */ /* 0x000fc800078e00ff */
[----:B------:R-:W-:Y:S02]  /*c9d0*/  IMAD R4, R3, R18, R4 ;  /* 0x0000001203047224 */ /* 0x000fe400078e0204 */
[----:B------:R-:W-:-:S03]  /*c9e0*/  IMAD R3, R2, R15, R5 ;  /* 0x0000000f02037224 */ /* 0x000fc600078e0205 */
[----:B------:R-:W-:Y:S02]  /*c9f0*/  ISETP.GT.U32.AND P2, PT, R7, R4, PT ;  /* 0x000000040700720c */ /* 0x000fe40003f44070 */
[----:B------:R-:W-:-:S11]  /*ca00*/  ISETP.GT.U32.AND P1, PT, R6, R3, PT ;  /* 0x000000030600720c */ /* 0x000fd60003f24070 */
[----:B------:R-:W-:Y:S01]  /*ca10*/  @!P2 IMAD.IADD R4, R4, 0x1, -R7 ;  /* 0x000000010404a824 */ /* 0x000fe200078e0a07 */
[----:B------:R-:W-:Y:S01]  /*ca20*/  ISETP.GE.AND P2, PT, R21, RZ, PT ;  /* 0x000000ff1500720c */ /* 0x000fe20003f46270 */
[----:B------:R-:W-:Y:S01]  /*ca30*/  @!P1 IMAD.IADD R3, R3, 0x1, -R6 ;  /* 0x0000000103039824 */ /* 0x000fe200078e0a06 */
[----:B------:R-:W-:Y:S02]  /*ca40*/  ISETP.GE.AND P1, PT, R14, RZ, PT ;  /* 0x000000ff0e00720c */ /* 0x000fe40003f26270 */
[----:B------:R-:W-:Y:S02]  /*ca50*/  ISETP.GT.U32.AND P4, PT, R7, R4, PT ;  /* 0x000000040700720c */ /* 0x000fe40003f84070 */
[----:B------:R-:W-:-:S11]  /*ca60*/  ISETP.GT.U32.AND P3, PT, R6, R3, PT ;  /* 0x000000030600720c */ /* 0x000fd60003f64070 */
[----:B------:R-:W-:Y:S01]  /*ca70*/  @!P4 IMAD.IADD R4, R4, 0x1, -R7 ;  /* 0x000000010404c824 */ /* 0x000fe200078e0a07 */
[----:B------:R-:W-:Y:S01]  /*ca80*/  ISETP.NE.AND P4, PT, RZ, UR10, PT ;  /* 0x0000000aff007c0c */ /* 0x000fe2000bf85270 */
[----:B------:R-:W-:Y:S01]  /*ca90*/  @!P3 IMAD.IADD R3, R3, 0x1, -R6 ;  /* 0x000000010303b824 */ /* 0x000fe200078e0a06 */
[----:B------:R-:W-:Y:S01]  /*caa0*/  ISETP.NE.AND P3, PT, RZ, UR9, PT ;  /* 0x00000009ff007c0c */ /* 0x000fe2000bf65270 */
[----:B------:R-:W-:Y:S02]  /*cab0*/  @!P2 IMAD.MOV R4, RZ, RZ, -R4 ;  /* 0x000000ffff04a224 */ /* 0x000fe400078e0a04 */
[----:B------:R-:W-:-:S08]  /*cac0*/  @!P1 IMAD.MOV R3, RZ, RZ, -R3 ;  /* 0x000000ffff039224 */ /* 0x000fd000078e0a03 */
[----:B------:R-:W-:Y:S02]  /*cad0*/  @!P4 LOP3.LUT R4, RZ, UR10, RZ, 0x33, !PT ;  /* 0x0000000aff04cc12 */ /* 0x000fe4000f8e33ff */
[----:B------:R-:W-:Y:S02]  /*cae0*/  @!P3 LOP3.LUT R3, RZ, UR9, RZ, 0x33, !PT ;  /* 0x00000009ff03bc12 */ /* 0x000fe4000f8e33ff */
[----:B------:R-:W-:-:S03]  /*caf0*/  IADD3 R4, R21, -R4, RZ ;  /* 0x8000000415047210 */ /* 0x000fc60007ffe0ff */
[----:B------:R-:W-:-:S04]  /*cb00*/  IMAD.IADD R3, R14, 0x1, -R3 ;  /* 0x000000010e037824 */ /* 0x000fc800078e0a03 */
[----:B------:R-:W-:Y:S01]  /*cb10*/  IMAD R6, R3, R4, RZ ;  /* 0x0000000403067224 */ /* 0x000fe200078e02ff */
[----:B------:R-:W-:-:S04]  /*cb20*/  SEL R2, R4, R3, !P5 ;  /* 0x0000000304027207 */ /* 0x000fc80006800000 */
[--C-:B------:R-:W-:Y:S01]  /*cb30*/  SHF.R.S32.HI R5, RZ, 0x1f, R2.reuse ;  /* 0x0000001fff057819 */ /* 0x100fe20000011402 */
[----:B------:R-:W-:Y:S01]  /*cb40*/  IMAD.MOV.U32 R4, RZ, RZ, R2 ;  /* 0x000000ffff047224 */ /* 0x000fe200078e0002 */
[----:B------:R-:W-:-:S07]  /*cb50*/  SHF.R.S32.HI R7, RZ, 0x1f, R6 ;  /* 0x0000001fff077819 */ /* 0x000fce0000011406 */
.L_x_238:
[----:B--2---:R-:W-:Y:S05]  /*cb60*/  BSYNC B0 ;  /* 0x0000000000007941 */ /* 0x004fea0003800000 */
.L_x_237:
[----:B------:R-:W1:Y:S01]  /*cb70*/  SHFL.UP PT, R3, R6, 0x1, RZ ;  /* 0x0420000006037989 */ /* 0x000e6200000e00ff */
[----:B------:R-:W-:-:S03]  /*cb80*/  ISETP.NE.AND P1, PT, R34, RZ, PT ;  /* 0x000000ff2200720c */ /* 0x000fc60003f25270 */
[----:B------:R-:W2:Y:S01]  /*cb90*/  SHFL.UP PT, R2, R7, 0x1, RZ ;  /* 0x0420000007027989 */ /* 0x000ea200000e00ff */
[----:B-1----:R-:W-:Y:S02]  /*cba0*/  SEL R3, R3, RZ, P1 ;  /* 0x000000ff03037207 */ /* 0x002fe40000800000 */
[----:B--2---:R-:W-:Y:S02]  /*cbb0*/  SEL R2, R2, RZ, P1 ;  /* 0x000000ff02027207 */ /* 0x004fe40000800000 */
[----:B------:R-:W-:-:S05]  /*cbc0*/  IADD3 R18, P2, R3, R6, RZ ;  /* 0x0000000603127210 */ /* 0x000fca0007f5e0ff */
[----:B------:R-:W-:Y:S01]  /*cbd0*/  IMAD.X R15, R2, 0x1, R7, P2 ;  /* 0x00000001020f7824 */ /* 0x000fe200010e0607 */
[----:B------:R-:W1:Y:S01]  /*cbe0*/  SHFL.UP PT, R3, R18, 0x2, RZ ;  /* 0x0440000012037989 */ /* 0x000e6200000e00ff */
[----:B------:R-:W-:-:S03]  /*cbf0*/  ISETP.GE.U32.AND P2, PT, R34, 0x2, PT ;  /* 0x000000022200780c */ /* 0x000fc60003f46070 */
[----:B------:R-:W2:Y:S01]  /*cc00*/  SHFL.UP PT, R2, R15, 0x2, RZ ;  /* 0x044000000f027989 */ /* 0x000ea200000e00ff */
[----:B-1----:R-:W-:-:S04]  /*cc10*/  SEL R3, R3, RZ, P2 ;  /* 0x000000ff03037207 */ /* 0x002fc80001000000 */
[----:B------:R-:W-:Y:S02]  /*cc20*/  IADD3 R14, P3, R3, R18, RZ ;  /* 0x00000012030e7210 */ /* 0x000fe40007f7e0ff */
[----:B--2---:R-:W-:-:S03]  /*cc30*/  SEL R2, R2, RZ, P2 ;  /* 0x000000ff02027207 */ /* 0x004fc60001000000 */
[----:B------:R-:W1:Y:S02]  /*cc40*/  SHFL.UP PT, R3, R14, 0x4, RZ ;  /* 0x048000000e037989 */ /* 0x000e6400000e00ff */
[----:B------:R-:W-:Y:S01]  /*cc50*/  IMAD.X R17, R2, 0x1, R15, P3 ;  /* 0x0000000102117824 */ /* 0x000fe200018e060f */
[----:B------:R-:W-:-:S04]  /*cc60*/  ISETP.GE.U32.AND P3, PT, R34, 0x4, PT ;  /* 0x000000042200780c */ /* 0x000fc80003f66070 */
        /* <DEDUP_REMOVED lines=17> */
[----:B--2---:R-:W-:-:S05]  /*cd80*/  SEL R2, R2, RZ, P5 ;  /* 0x000000ff02027207 */ /* 0x004fca0002800000 */
[----:B------:R-:W-:Y:S01]  /*cd90*/  IMAD.X R22, R2, 0x1, R17, P6 ;  /* 0x0000000102167824 */ /* 0x000fe200030e0611 */
[----:B------:R-:W-:-:S04]  /*cda0*/  IADD3 R2, P6, R15, UR5, RZ ;  /* 0x000000050f027c10 */ /* 0x000fc8000ffde0ff */
[----:B------:R-:W-:Y:S02]  /*cdb0*/  IADD3.X R3, R22, UR6, RZ, P6, !PT ;  /* 0x0000000616037c10 */ /* 0x000fe4000b7fe4ff */
[----:B------:R-:W-:-:S04]  /*cdc0*/  ISETP.GT.U32.AND P6, PT, R2, UR8, PT ;  /* 0x0000000802007c0c */ /* 0x000fc8000bfc4070 */
[----:B------:R-:W-:-:S13]  /*cdd0*/  ISETP.GT.U32.AND.EX P6, PT, R3, UR7, PT, P6 ;  /* 0x0000000703007c0c */ /* 0x000fda000bfc4160 */
[----:B------:R-:W-:-:S04]  /*cde0*/  VOTE.ANY R14, PT, P6 ;  /* 0x00000000000e7806 */ /* 0x000fc800030e0100 */
[----:B------:R-:W-:-:S13]  /*cdf0*/  ISETP.NE.AND P6, PT, R14, RZ, PT ;  /* 0x000000ff0e00720c */ /* 0x000fda0003fc5270 */
[----:B------:R-:W-:Y:S05]  /*ce00*/  @P6 BRA `(.L_x_241) ;  /* 0x0000000800746947 */ /* 0x000fea0003800000 */
[----:B------:R-:W-:Y:S01]  /*ce10*/  IMAD.MOV.U32 R17, RZ, RZ, R2 ;  /* 0x000000ffff117224 */ /* 0x000fe200078e0002 */
[----:B------:R-:W-:Y:S01]  /*ce20*/  MOV R19, R3 ;  /* 0x0000000300137202 */ /* 0x000fe20000000f00 */
[----:B------:R-:W-:Y:S01]  /*ce30*/  ULDC UR21, c[0x0][0x910] ;  /* 0x0002440000157ab9 */ /* 0x000fe20000000800 */
[----:B------:R-:W-:Y:S01]  /*ce40*/  ULDC UR28, c[0x0][0x8f4] ;  /* 0x00023d00001c7ab9 */ /* 0x000fe20000000800 */
[----:B------:R-:W-:Y:S01]  /*ce50*/  ULDC UR4, c[0x0][0x8dc] ;  /* 0x0002370000047ab9 */ /* 0x000fe20000000800 */
[----:B------:R-:W-:Y:S01]  /*ce60*/  ULDC UR29, c[0x0][0x8d8] ;  /* 0x00023600001d7ab9 */ /* 0x000fe20000000800 */
[----:B------:R-:W-:Y:S01]  /*ce70*/  ULDC UR30, c[0x0][0x8f0] ;  /* 0x00023c00001e7ab9 */ /* 0x000fe20000000800 */
[----:B------:R-:W-:Y:S01]  /*ce80*/  ULDC.64 UR22, c[0x0][0x8d0] ;  /* 0x0002340000167ab9 */ /* 0x000fe20000000a00 */
[----:B------:R-:W-:-:S05]  /*ce90*/  ULDC.64 UR24, c[0x0][0x8e8] ;  /* 0x00023a0000187ab9 */ /* 0x000fca0000000a00 */
.L_x_246:
[----:B------:R-:W-:Y:S02]  /*cea0*/  IMAD.MOV.U32 R12, RZ, RZ, R13 ;  /* 0x000000ffff0c7224 */ /* 0x000fe400078e000d */
[----:B------:R-:W-:Y:S02]  /*ceb0*/  VIADD R13, R13, 0x20 ;  /* 0x000000200d0d7836 */ /* 0x000fe40000000000 */
[----:B-----5:R-:W-:Y:S02]  /*cec0*/  IMAD.MOV.U32 R14, RZ, RZ, R8 ;  /* 0x000000ffff0e7224 */ /* 0x020fe400078e0008 */
[----:B------:R-:W-:Y:S01]  /*ced0*/  IMAD.MOV.U32 R15, RZ, RZ, R9 ;  /* 0x000000ffff0f7224 */ /* 0x000fe200078e0009 */
[----:B------:R-:W-:-:S13]  /*cee0*/  ISETP.GE.AND P6, PT, R13, UR21, PT ;  /* 0x000000150d007c0c */ /* 0x000fda000bfc6270 */
[----:B------:R-:W1:Y:S01]  /*cef0*/  @!P6 LDC.64 R2, c[0x0][0x918] ;  /* 0x00024600ff02eb82 */ /* 0x000e620000000a00 */
[----:B------:R-:W2:Y:S01]  /*cf00*/  SHFL.IDX PT, R19, R19, 0x1f, 0x1f ;  /* 0x03e01f0013137f89 */ /* 0x000ea200000e0000 */
[----:B------:R-:W-:-:S03]  /*cf10*/  @!P6 VIADD R7, R12, 0x20 ;  /* 0x000000200c07e836 */ /* 0x000fc60000000000 */
[----:B------:R-:W3:Y:S01]  /*cf20*/  SHFL.IDX PT, R17, R17, 0x1f, 0x1f ;  /* 0x03e01f0011117f89 */ /* 0x000ee200000e0000 */
[----:B------:R-:W-:Y:S01]  /*cf30*/  BSSY B0, `(.L_x_242) ;  /* 0x0000063000007945 */ /* 0x000fe20003800000 */
[----:B-1----:R-:W-:-:S05]  /*cf40*/  @!P6 IMAD.WIDE R2, R7, 0xc, R2 ;  /* 0x0000000c0702e825 */ /* 0x002fca00078e0202 */
[----:B------:R1:W5:Y:S04]  /*cf50*/  @!P6 LDG.E R8, desc[UR38][R2.64] ;  /* 0x000000260208e981 */ /* 0x000368000c1e1900 */
[----:B------:R1:W5:Y:S01]  /*cf60*/  @!P6 LDG.E R9, desc[UR38][R2.64+0x4] ;  /* 0x000004260209e981 */ /* 0x000362000c1e1900 */
[----:B------:R-:W-:Y:S01]  /*cf70*/  ISETP.GE.AND P6, PT, R12, UR21, PT ;  /* 0x000000150c007c0c */ /* 0x000fe2000bfc6270 */
[----:B------:R-:W-:Y:S01]  /*cf80*/  IMAD.MOV.U32 R6, RZ, RZ, 0x7fffffff ;  /* 0x7fffffffff067424 */ /* 0x000fe200078e00ff */
[----:B--2---:R-:W-:Y:S01]  /*cf90*/  R2UR UR6, R19 ;  /* 0x00000000130672ca */ /* 0x004fe200000e0000 */
[----:B------:R-:W-:Y:S01]  /*cfa0*/  IMAD.MOV.U32 R7, RZ, RZ, RZ ;  /* 0x000000ffff077224 */ /* 0x000fe200078e00ff */
[----:B---3--:R-:W-:-:S09]  /*cfb0*/  R2UR UR5, R17 ;  /* 0x00000000110572ca */ /* 0x008fd200000e0000 */
[----:B-1----:R-:W-:Y:S06]  /*cfc0*/  @P6 BRA `(.L_x_243) ;  /* 0x0000000400646947 */ /* 0x002fec0003800000 */
[----:B------:R-:W-:-:S04]  /*cfd0*/  IADD3 R17, P6, R14, UR11, RZ ;  /* 0x0000000b0e117c10 */ /* 0x000fc8000ffde0ff */
[----:B------:R-:W-:Y:S02]  /*cfe0*/  LEA.HI.X.SX32 R22, R14, UR13, 0x1, P6 ;  /* 0x0000000d0e167c11 */ /* 0x000fe4000b0f0eff */
[----:B------:R-:W-:Y:S02]  /*cff0*/  IABS R14, R11 ;  /* 0x0000000b000e7213 */ /* 0x000fe40000000000 */
[C---:B------:R-:W-:Y:S02]  /*d000*/  IADD3 R19, P6, R15.reuse, UR12, RZ ;  /* 0x0000000c0f137c10 */ /* 0x040fe4000ffde0ff */
[----:B------:R-:W1:Y:S02]  /*d010*/  I2F.RP R2, R14 ;  /* 0x0000000e00027306 */ /* 0x000e640000209400 */
[----:B------:R-:W-:Y:S02]  /*d020*/  LEA.HI.X.SX32 R24, R15, UR14, 0x1, P6 ;  /* 0x0000000e0f187c11 */ /* 0x000fe4000b0f0eff */
[----:B------:R-:W-:-:S04]  /*d030*/  PLOP3.LUT P6, PT, PT, PT, UP0, 0x80, 0x0 ;  /* 0x000000000000781c */ /* 0x000fc80003fcf008 */
[----:B-1----:R-:W1:Y:S02]  /*d040*/  MUFU.RCP R2, R2 ;  /* 0x0000000200027308 */ /* 0x002e640000001000 */
[----:B-1----:R-:W-:-:S06]  /*d050*/  VIADD R15, R2, 0xffffffe ;  /* 0x0ffffffe020f7836 */ /* 0x002fcc0000000000 */
[----:B------:R-:W1:Y:S02]  /*d060*/  F2I.FTZ.U32.TRUNC.NTZ R15, R15 ;  /* 0x0000000f000f7305 */ /* 0x000e64000021f000 */
[----:B-1----:R-:W-:Y:S01]  /*d070*/  IADD3 R18, RZ, -R15, RZ ;  /* 0x8000000fff127210 */ /* 0x002fe20007ffe0ff */
[----:B------:R-:W-:Y:S06]  /*d080*/  @!P6 BRA `(.L_x_244) ;  /* 0x00000000002ce947 */ /* 0x000fec0003800000 */
        /* <DEDUP_REMOVED lines=11> */
.L_x_244:
[----:B------:R-:W-:Y:S05]  /*d140*/  @!P0 BRA `(.L_x_245) ;  /* 0x00000000002c8947 */ /* 0x000fea0003800000 */
        /* <DEDUP_REMOVED lines=9> */
[----:B------:R-:W-:Y:S01]  /*d1e0*/  IMAD.MOV.U32 R24, RZ, RZ, R3 ;  /* 0x000000ffff187224 */ /* 0x000fe200078e0003 */
[----:B------:R-:W-:-:S07]  /*d1f0*/  MOV R19, R2 ;  /* 0x0000000200137202 */ /* 0x000fce0000000f00 */
.L_x_245:
[----:B------:R-:W-:Y:S01]  /*d200*/  SHF.R.U64 R4, R19, UR30, R24 ;  /* 0x0000001e13047c19 */ /* 0x000fe20008001218 */
[----:B------:R-:W-:Y:S01]  /*d210*/  IMAD R5, R18, R14, RZ ;  /* 0x0000000e12057224 */ /* 0x000fe200078e02ff */
[----:B------:R-:W-:Y:S01]  /*d220*/  IABS R2, R11 ;  /* 0x0000000b00027213 */ /* 0x000fe20000000000 */
[----:B------:R-:W-:Y:S01]  /*d230*/  IMAD.MOV.U32 R3, RZ, RZ, R15 ;  /* 0x000000ffff037224 */ /* 0x000fe200078e000f */
[----:B------:R-:W-:Y:S01]  /*d240*/  SHF.R.U64 R17, R17, UR29, R22 ;  /* 0x0000001d11117c19 */ /* 0x000fe20008001216 */
[----:B------:R-:W-:Y:S01]  /*d250*/  VIADD R4, R4, UR17 ;  /* 0x0000001104047c36 */ /* 0x000fe20008000000 */
[----:B------:R-:W-:Y:S01]  /*d260*/  IABS R19, R10 ;  /* 0x0000000a00137213 */ /* 0x000fe20000000000 */
[----:B------:R-:W-:Y:S02]  /*d270*/  IMAD.MOV R7, RZ, RZ, -R2 ;  /* 0x000000ffff077224 */ /* 0x000fe400078e0a02 */
[----:B------:R-:W-:Y:S01]  /*d280*/  IMAD.MOV.U32 R2, RZ, RZ, RZ ;  /* 0x000000ffff027224 */ /* 0x000fe200078e00ff */
[----:B------:R-:W-:Y:S01]  /*d290*/  IABS R6, R4 ;  /* 0x0000000400067213 */ /* 0x000fe20000000000 */
[----:B------:R-:W-:-:S02]  /*d2a0*/  VIADD R17, R17, UR16 ;  /* 0x0000001011117c36 */ /* 0x000fc40008000000 */
[----:B------:R-:W-:-:S04]  /*d2b0*/  IMAD.HI.U32 R2, R15, R5, R2 ;  /* 0x000000050f027227 */ /* 0x000fc800078e0002 */
[----:B------:R-:W-:Y:S01]  /*d2c0*/  IMAD.MOV.U32 R3, RZ, RZ, R7 ;  /* 0x000000ffff037224 */ /* 0x000fe200078e0007 */
[----:B------:R-:W-:Y:S01]  /*d2d0*/  IABS R7, R10 ;  /* 0x0000000a00077213 */ /* 0x000fe20000000000 */
[----:B------:R-:W-:-:S03]  /*d2e0*/  IMAD.MOV.U32 R5, RZ, RZ, R6 ;  /* 0x000000ffff057224 */ /* 0x000fc600078e0006 */
[----:B------:R-:W1:Y:S01]  /*d2f0*/  I2F.RP R6, R7 ;  /* 0x0000000700067306 */ /* 0x000e620000209400 */
[----:B------:R-:W-:-:S04]  /*d300*/  IMAD.HI.U32 R2, R2, R5, RZ ;  /* 0x0000000502027227 */ /* 0x000fc800078e00ff */
[----:B------:R-:W-:-:S05]  /*d310*/  IMAD R5, R2, R3, R5 ;  /* 0x0000000302057224 */ /* 0x000fca00078e0205 */
[----:B------:R-:W-:Y:S01]  /*d320*/  ISETP.GT.U32.AND P6, PT, R14, R5, PT ;  /* 0x000000050e00720c */ /* 0x000fe20003fc4070 */
[----:B-1----:R-:W1:-:S12]  /*d330*/  MUFU.RCP R6, R6 ;  /* 0x0000000600067308 */ /* 0x002e580000001000 */
[----:B------:R-:W-:Y:S01]  /*d340*/  @!P6 IMAD.IADD R5, R5, 0x1, -R14 ;  /* 0x000000010505e824 */ /* 0x000fe200078e0a0e */
[----:B-1----:R-:W-:-:S04]  /*d350*/  IADD3 R2, R6, 0xffffffe, RZ ;  /* 0x0ffffffe06027810 */ /* 0x002fc80007ffe0ff */
[----:B------:R1:W2:Y:S02]  /*d360*/  F2I.FTZ.U32.TRUNC.NTZ R3, R2 ;  /* 0x0000000200037305 */ /* 0x0002a4000021f000 */
[----:B-1----:R-:W-:Y:S02]  /*d370*/  IMAD.MOV.U32 R2, RZ, RZ, RZ ;  /* 0x000000ffff027224 */ /* 0x002fe400078e00ff */
[----:B--2---:R-:W-:-:S04]  /*d380*/  IMAD.MOV R18, RZ, RZ, -R3 ;  /* 0x000000ffff127224 */ /* 0x004fc800078e0a03 */
[----:B------:R-:W-:Y:S01]  /*d390*/  IMAD R15, R18, R7, RZ ;  /* 0x00000007120f7224 */ /* 0x000fe200078e02ff */
[----:B------:R-:W-:-:S03]  /*d3a0*/  IABS R18, R17 ;  /* 0x0000001100127213 */ /* 0x000fc60000000000 */
[----:B------:R-:W-:-:S04]  /*d3b0*/  IMAD.HI.U32 R6, R3, R15, R2 ;  /* 0x0000000f03067227 */ /* 0x000fc800078e0002 */
[----:B------:R-:W-:Y:S02]  /*d3c0*/  IMAD.MOV.U32 R3, RZ, RZ, R18 ;  /* 0x000000ffff037224 */ /* 0x000fe400078e0012 */
[----:B------:R-:W-:Y:S02]  /*d3d0*/  IMAD.MOV R15, RZ, RZ, -R19 ;  /* 0x000000ffff0f7224 */ /* 0x000fe400078e0a13 */
[----:B------:R-:W-:-:S04]  /*d3e0*/  IMAD.HI.U32 R2, R6, R3, RZ ;  /* 0x0000000306027227 */ /* 0x000fc800078e00ff */
[----:B------:R-:W-:-:S05]  /*d3f0*/  IMAD R2, R2, R15, R3 ;  /* 0x0000000f02027224 */ /* 0x000fca00078e0203 */
[----:B------:R-:W-:-:S13]  /*d400*/  ISETP.GT.U32.AND P6, PT, R7, R2, PT ;  /* 0x000000020700720c */ /* 0x000fda0003fc4070 */
[----:B------:R-:W-:Y:S01]  /*d410*/  @!P6 IMAD.IADD R2, R2, 0x1, -R7 ;  /* 0x000000010202e824 */ /* 0x000fe200078e0a07 */
[----:B------:R-:W-:-:S13]  /*d420*/  ISETP.GT.U32.AND P6, PT, R14, R5, PT ;  /* 0x000000050e00720c */ /* 0x000fda0003fc4070 */
[----:B------:R-:W-:Y:S01]  /*d430*/  @!P6 IMAD.IADD R5, R5, 0x1, -R14 ;  /* 0x000000010505e824 */ /* 0x000fe200078e0a0e */
[----:B------:R-:W-:-:S04]  /*d440*/  ISETP.GT.U32.AND P6, PT, R7, R2, PT ;  /* 0x000000020700720c */ /* 0x000fc80003fc4070 */
[----:B------:R-:W-:-:S09]  /*d450*/  MOV R3, R5 ;  /* 0x0000000500037202 */ /* 0x000fd20000000f00 */
        /* <DEDUP_REMOVED lines=14> */
[----:B------:R-:W-:Y:S02]  /*d540*/  SHF.R.S32.HI R5, RZ, 0x1f, R4 ;  /* 0x0000001fff057819 */ /* 0x000fe40000011404 */
[----:B------:R-:W-:-:S07]  /*d550*/  SHF.R.S32.HI R7, RZ, 0x1f, R6 ;  /* 0x0000001fff077819 */ /* 0x000fce0000011406 */
.L_x_243:
[----:B------:R-:W-:Y:S05]  /*d560*/  BSYNC B0 ;  /* 0x0000000000007941 */ /* 0x000fea0003800000 */
.L_x_242:
[----:B------:R-:W1:Y:S04]  /*d570*/  SHFL.UP PT, R3, R6, 0x1, RZ ;  /* 0x0420000006037989 */ /* 0x000e6800000e00ff */
[----:B------:R-:W2:Y:S01]  /*d580*/  SHFL.UP PT, R2, R7, 0x1, RZ ;  /* 0x0420000007027989 */ /* 0x000ea200000e00ff */
[----:B-1----:R-:W-:Y:S02]  /*d590*/  SEL R3, R3, RZ, P1 ;  /* 0x000000ff03037207 */ /* 0x002fe40000800000 */
[----:B--2---:R-:W-:Y:S02]  /*d5a0*/  SEL R2, R2, RZ, P1 ;  /* 0x000000ff02027207 */ /* 0x004fe40000800000 */
[----:B------:R-:W-:-:S05]  /*d5b0*/  IADD3 R18, P6, R3, R6, RZ ;  /* 0x0000000603127210 */ /* 0x000fca0007fde0ff */
[----:B------:R-:W-:Y:S01]  /*d5c0*/  IMAD.X R15, R2, 0x1, R7, P6 ;  /* 0x00000001020f7824 */ /* 0x000fe200030e0607 */
        /* <DEDUP_REMOVED lines=22> */
[----:B------:R-:W-:-:S04]  /*d730*/  IADD3 R2, P6, R3, R18, RZ ;  /* 0x0000001203027210 */ /* 0x000fc80007fde0ff */
[----:B------:R-:W-:Y:S02]  /*d740*/  IADD3.X R3, R14, R15, RZ, P6, !PT ;  /* 0x0000000f0e037210 */ /* 0x000fe400037fe4ff */
[----:B------:R-:W-:-:S04]  /*d750*/  IADD3 R17, P6, R2, UR5, RZ ;  /* 0x0000000502117c10 */ /* 0x000fc8000ffde0ff */
[----:B------:R-:W-:Y:S02]  /*d760*/  IADD3.X R19, R3, UR6, RZ, P6, !PT ;  /* 0x0000000603137c10 */ /* 0x000fe4000b7fe4ff */
[----:B------:R-:W-:-:S04]  /*d770*/  ISETP.GT.U32.AND P6, PT, R17, UR8, PT ;  /* 0x0000000811007c0c */ /* 0x000fc8000bfc4070 */
[----:B------:R-:W-:-:S13]  /*d780*/  ISETP.GT.U32.AND.EX P6, PT, R19, UR7, PT, P6 ;  /* 0x0000000713007c0c */ /* 0x000fda000bfc4160 */
[----:B------:R-:W-:-:S04]  /*d790*/  VOTE.ANY R14, PT, P6 ;  /* 0x00000000000e7806 */ /* 0x000fc800030e0100 */
[----:B------:R-:W-:-:S13]  /*d7a0*/  ISETP.NE.AND P6, PT, R14, RZ, PT ;  /* 0x000000ff0e00720c */ /* 0x000fda0003fc5270 */
[----:B------:R-:W-:Y:S05]  /*d7b0*/  @!P6 BRA `(.L_x_246) ;  /* 0xfffffff400b8e947 */ /* 0x000fea000383ffff */
[----:B------:R-:W-:Y:S02]  /*d7c0*/  IMAD.MOV.U32 R15, RZ, RZ, R2 ;  /* 0x000000ffff0f7224 */ /* 0x000fe400078e0002 */
[----:B------:R-:W-:-:S07]  /*d7d0*/  IMAD.MOV.U32 R22, RZ, RZ, R3 ;  /* 0x000000ffff167224 */ /* 0x000fce00078e0003 */
.L_x_241:
[----:B------:R-:W1:Y:S08]  /*d7e0*/  BREV R14, R14 ;  /* 0x0000000e000e7301 */ /* 0x000e700000000000 */
[----:B-1----:R-:W1:Y:S02]  /*d7f0*/  FLO.U32.SH R13, R14 ;  /* 0x0000000e000d7300 */ /* 0x002e6400000e0400 */
[----:B-1----:R-:W1:Y:S02]  /*d800*/  SHFL.IDX PT, R12, R12, R13, 0x1f ;  /* 0x00001f0d0c0c7589 */ /* 0x002e6400000e0000 */
[----:B-1----:R-:W-:-:S13]  /*d810*/  R2UR UR4, R12 ;  /* 0x000000000c0472ca */ /* 0x002fda00000e0000 */
[----:B------:R-:W-:-:S05]  /*d820*/  VIADD R17, R34, UR4 ;  /* 0x0000000422117c36 */ /* 0x000fca0008000000 */
[----:B------:R-:W-:-:S13]  /*d830*/  ISETP.GE.AND P1, PT, R17, UR21, PT ;  /* 0x0000001511007c0c */ /* 0x000fda000bf26270 */
[----:B------:R-:W1:Y:S02]  /*d840*/  @!P1 LDC.64 R2, c[0x0][0x918] ;  /* 0x00024600ff029b82 */ /* 0x000e640000000a00 */
[----:B-1----:R-:W-:-:S05]  /*d850*/  @!P1 IMAD.WIDE R2, R17, 0xc, R2 ;  /* 0x0000000c11029825 */ /* 0x002fca00078e0202 */
[----:B-----5:R1:W5:Y:S04]  /*d860*/  @!P1 LDG.E R8, desc[UR38][R2.64] ;  /* 0x0000002602089981 */ /* 0x020368000c1e1900 */
[----:B------:R1:W5:Y:S01]  /*d870*/  @!P1 LDG.E R9, desc[UR38][R2.64+0x4] ;  /* 0x0000042602099981 */ /* 0x000362000c1e1900 */
[----:B------:R-:W-:-:S03]  /*d880*/  IADD3 R18, P1, P2, R15, UR5, -R6 ;  /* 0x000000050f127c10 */ /* 0x000fc6000fa3e806 */
[----:B------:R-:W-:Y:S01]  /*d890*/  SHFL.IDX PT, R6, R6, R13, 0x1f ;  /* 0x00001f0d06067589 */ /* 0x000fe200000e0000 */
[----:B------:R-:W-:-:S03]  /*d8a0*/  IADD3.X R22, R22, UR6, ~R7, P1, P2 ;  /* 0x0000000616167c10 */ /* 0x000fc60008fe4c07 */
[----:B------:R-:W2:Y:S04]  /*d8b0*/  SHFL.IDX PT, R18, R18, R13, 0x1f ;  /* 0x00001f0d12127589 */ /* 0x000ea800000e0000 */
[----:B------:R-:W3:Y:S04]  /*d8c0*/  SHFL.IDX PT, R22, R22, R13, 0x1f ;  /* 0x00001f0d16167589 */ /* 0x000ee800000e0000 */
[----:B------:R1:W4:Y:S04]  /*d8d0*/  SHFL.IDX PT, R7, R7, R13, 0x1f ;  /* 0x00001f0d07077589 */ /* 0x00032800000e0000 */
[----:B------:R1:W1:Y:S04]  /*d8e0*/  SHFL.IDX PT, R5, R5, R13, 0x1f ;  /* 0x00001f0d05057589 */ /* 0x00026800000e0000 */
[----:B------:R1:W1:Y:S01]  /*d8f0*/  SHFL.IDX PT, R4, R4, R13, 0x1f ;  /* 0x00001f0d04047589 */ /* 0x00026200000e0000 */
[----:B--2---:R-:W-:-:S02]  /*d900*/  R2UR UR5, R18 ;  /* 0x00000000120572ca */ /* 0x004fc400000e0000 */
[----:B---3--:R-:W-:-:S15]  /*d910*/  R2UR UR6, R22 ;  /* 0x00000000160672ca */ /* 0x008fde00000e0000 */
.L_x_236:
[----:B-1----:R-:W1:Y:S01]  /*d920*/  LDC R2, c[0x0][0x910] ;  /* 0x00024400ff027b82 */ /* 0x002e620000000800 */
[----:B------:R-:W-:Y:S01]  /*d930*/  UMOV UR21, 0xffffffff ;  /* 0xffffffff00157882 */ /* 0x000fe20000000000 */
[----:B------:R-:W-:Y:S01]  /*d940*/  UMOV UR22, 0xffffffff ;  /* 0xffffffff00167882 */ /* 0x000fe20000000000 */
[----:B------:R-:W-:Y:S01]  /*d950*/  UMOV UR23, 0xffffffff ;  /* 0xffffffff00177882 */ /* 0x000fe20000000000 */
[----:B------:R-:W-:Y:S01]  /*d960*/  IMAD.MOV.U32 R15, RZ, RZ, RZ ;  /* 0x000000ffff0f7224 */ /* 0x000fe200078e00ff */
[----:B-1----:R-:W-:-:S13]  /*d970*/  ISETP.LE.AND P1, PT, R2, UR4, PT ;  /* 0x0000000402007c0c */ /* 0x002fda000bf23270 */
[----:B------:R-:W-:Y:S05]  /*d980*/  @P1 BRA `(.L_x_235) ;  /* 0x0000000000f01947 */ /* 0x000fea0003800000 */
[C---:B------:R-:W-:Y:S01]  /*d990*/  R2UR UR22, R4.reuse ;  /* 0x00000000041672ca */ /* 0x040fe200000e0000 */
[----:B------:R-:W-:Y:S01]  /*d9a0*/  UIADD3 UR21, UP1, -UR5, UR8, URZ ;  /* 0x0000000805157290 */ /* 0x000fe2000ff3e13f */
[----:B------:R-:W-:Y:S01]  /*d9b0*/  R2UR UR23, R5 ;  /* 0x00000000051772ca */ /* 0x000fe200000e0000 */
[----:B------:R-:W-:Y:S01]  /*d9c0*/  ULDC UR28, c[0x0][0x8c0] ;  /* 0x00023000001c7ab9 */ /* 0x000fe20000000800 */
[----:B------:R-:W-:Y:S01]  /*d9d0*/  ULDC UR30, c[0x0][0x8b0] ;  /* 0x00022c00001e7ab9 */ /* 0x000fe20000000800 */
[----:B------:R-:W-:Y:S01]  /*d9e0*/  ULDC UR31, c[0x0][0x904] ;  /* 0x00024100001f7ab9 */ /* 0x000fe20000000800 */
[----:B------:R-:W-:-:S03]  /*d9f0*/  SHF.R.U64 R2, R4, UR30, R5 ;  /* 0x0000001e04027c19 */ /* 0x000fc60008001205 */
[----:B------:R-:W-:-:S04]  /*da00*/  UIADD3.X UR22, ~UR6, UR7, URZ, UP1, !UPT ;  /* 0x0000000706167290 */ /* 0x000fc80008ffe53f */
[----:B------:R-:W-:Y:S02]  /*da10*/  USHF.R.U32.HI UR29, URZ, UR28, UR22 ;  /* 0x0000001c3f1d7299 */ /* 0x000fe40008011616 */
[----:B------:R-:W-:Y:S01]  /*da20*/  USHF.R.U32.HI UR34, URZ, UR30, UR23 ;  /* 0x0000001e3f227299 */ /* 0x000fe20008011617 */
[----:B------:R-:W-:Y:S01]  /*da30*/  R2UR UR23, R2 ;  /* 0x00000000021772ca */ /* 0x000fe200000e0000 */
[----:B------:R-:W-:Y:S02]  /*da40*/  USHF.R.U32.HI UR24, URZ, UR30, UR29 ;  /* 0x0000001e3f187299 */ /* 0x000fe4000801161d */
[----:B------:R-:W-:Y:S02]  /*da50*/  USHF.R.U64 UR21, UR21, UR28, UR22 ;  /* 0x0000001c15157299 */ /* 0x000fe40008001216 */
[----:B------:R-:W-:Y:S02]  /*da60*/  USHF.R.U32.HI UR25, URZ, UR31, UR24 ;  /* 0x0000001f3f197299 */ /* 0x000fe40008011618 */
[----:B------:R-:W-:-:S02]  /*da70*/  USHF.R.U64 UR22, UR21, UR30, UR29 ;  /* 0x0000001e15167299 */ /* 0x000fc4000800121d */
[----:B------:R-:W-:Y:S02]  /*da80*/  ULOP3.LUT UR28, UR25, UR34, URZ, 0xfc, !UPT ;  /* 0x00000022191c7292 */ /* 0x000fe4000f8efc3f */
[----:B------:R-:W-:-:S04]  /*da90*/  USHF.R.U64 UR24, UR22, UR31, UR24 ;  /* 0x0000001f16187299 */ /* 0x000fc80008001218 */
[----:B------:R-:W-:-:S13]  /*daa0*/  ISETP.NE.U32.AND P1, PT, RZ, UR28, PT ;  /* 0x0000001cff007c0c */ /* 0x000fda000bf25070 */
[----:B------:R-:W-:Y:S05]  /*dab0*/  @!P1 BRA `(.L_x_247) ;  /* 0x0000000000189947 */ /* 0x000fea0003800000 */
[----:B------:R-:W-:-:S07]  /*dac0*/  MOV R12, 0xdae0 ;  /* 0x0000dae0000c7802 */ /* 0x000fce0000000f00 */
[----:B--2-45:R-:W-:Y:S05]  /*dad0*/  CALL.REL.NOINC `(.L_x_248) ;  /* 0x0000002000007944 */ /* 0x034fea0003c00000 */
[----:B------:R-:W-:-:S04]  /*dae0*/  UIADD3 UR25, -UR28, URZ, URZ ;  /* 0x0000003f1c197290 */ /* 0x000fc8000fffe13f */
[----:B------:R-:W-:-:S03]  /*daf0*/  UIMAD UR24, UR23, UR25, UR24 ;  /* 0x00000019171872a4 */ /* 0x000fc6000f8e0218 */
[----:B------:R-:W-:Y:S01]  /*db00*/  UMOV UR23, UR28 ;  /* 0x0000001c00177c82 */ /* 0x000fe20008000000 */
[----:B------:R-:W-:Y:S08]  /*db10*/  BRA `(.L_x_249) ;  /* 0x0000000000587947 */ /* 0x000ff00003800000 */
.L_x_247:
[----:B------:R-:W1:Y:S01]  /*db20*/  I2F.U32.RP R2, UR23 ;  /* 0x0000001700027d06 */ /* 0x000e620008209000 */
[----:B------:R-:W-:Y:S01]  /*db30*/  UMOV UR28, URZ ;  /* 0x0000003f001c7c82 */ /* 0x000fe20008000000 */
[----:B------:R-:W-:-:S06]  /*db40*/  UISETP.NE.U32.AND UP4, UPT, UR23, URZ, UPT ;  /* 0x0000003f1700728c */ /* 0x000fcc000bf85070 */
[----:B-1----:R-:W1:Y:S02]  /*db50*/  MUFU.RCP R2, R2 ;  /* 0x0000000200027308 */ /* 0x002e640000001000 */
[----:B-1----:R-:W-:-:S06]  /*db60*/  VIADD R3, R2, 0xffffffe ;  /* 0x0ffffffe02037836 */ /* 0x002fcc0000000000 */
[----:B------:R-:W1:Y:S02]  /*db70*/  F2I.FTZ.U32.TRUNC.NTZ R3, R3 ;  /* 0x0000000300037305 */ /* 0x000e64000021f000 */
[----:B-1----:R-:W-:-:S13]  /*db80*/  R2UR UR29, R3 ;  /* 0x00000000031d72ca */ /* 0x002fda00000e0000 */
[----:B------:R-:W-:-:S04]  /*db90*/  UIADD3 UR25, URZ, -UR29, URZ ;  /* 0x8000001d3f197290 */ /* 0x000fc8000fffe03f */
[----:B------:R-:W-:-:S04]  /*dba0*/  UIMAD UR25, UR25, UR23, URZ ;  /* 0x00000017191972a4 */ /* 0x000fc8000f8e023f */
[----:B------:R-:W-:-:S04]  /*dbb0*/  UIMAD.WIDE.U32 UR28, UR29, UR25, UR28 ;  /* 0x000000191d1c72a5 */ /* 0x000fc8000f8e001c */
[----:B------:R-:W-:-:S04]  /*dbc0*/  UIMAD.WIDE.U32 UR28, UR29, UR24, URZ ;  /* 0x000000181d1c72a5 */ /* 0x000fc8000f8e003f */
[----:B------:R-:W-:-:S04]  /*dbd0*/  UIADD3 UR25, -UR29, URZ, URZ ;  /* 0x0000003f1d197290 */ /* 0x000fc8000fffe13f */
[----:B------:R-:W-:-:S04]  /*dbe0*/  UIMAD UR25, UR23, UR25, UR24 ;  /* 0x00000019171972a4 */ /* 0x000fc8000f8e0218 */
[----:B------:R-:W-:-:S11]  /*dbf0*/  UISETP.GE.U32.AND UP1, UPT, UR25, UR23, UPT ;  /* 0x000000171900728c */ /* 0x000fd6000bf26070 */
[----:B------:R-:W-:Y:S02]  /*dc00*/  @UP1 UIADD3 UR25, UR25, -UR23, URZ ;  /* 0x8000001719191290 */ /* 0x000fe4000fffe03f */
[----:B------:R-:W-:Y:S02]  /*dc10*/  @UP1 UIADD3 UR29, UR29, 0x1, URZ ;  /* 0x000000011d1d1890 */ /* 0x000fe4000fffe03f */
[----:B------:R-:W-:-:S11]  /*dc20*/  UISETP.GE.U32.AND UP2, UPT, UR25, UR23, UPT ;  /* 0x000000171900728c */ /* 0x000fd6000bf46070 */
[----:B------:R-:W-:Y:S02]  /*dc30*/  @UP2 UIADD3 UR29, UR29, 0x1, URZ ;  /* 0x000000011d1d2890 */ /* 0x000fe4000fffe03f */
[----:B------:R-:W-:-:S04]  /*dc40*/  @!UP4 ULOP3.LUT UR29, URZ, UR23, URZ, 0x33, !UPT ;  /* 0x000000173f1dc292 */ /* 0x000fc8000f8e333f */
[----:B------:R-:W-:-:S04]  /*dc50*/  UIADD3 UR25, -UR29, URZ, URZ ;  /* 0x0000003f1d197290 */ /* 0x000fc8000fffe13f */
[----:B------:R-:W-:-:S03]  /*dc60*/  UIMAD UR24, UR23, UR25, UR24 ;  /* 0x00000019171872a4 */ /* 0x000fc6000f8e0218 */
[----:B------:R-:W-:-:S09]  /*dc70*/  UMOV UR23, UR29 ;  /* 0x0000001d00177c82 */ /* 0x000fd20008000000 */
.L_x_249:
[----:B------:R-:W-:Y:S01]  /*dc80*/  ULOP3.LUT UR22, UR22, UR19, URZ, 0xc0, !UPT ;  /* 0x0000001316167292 */ /* 0x000fe2000f8ec03f */
[----:B------:R-:W-:Y:S01]  /*dc90*/  IMAD.MOV.U32 R15, RZ, RZ, 0x1 ;  /* 0x00000001ff0f7424 */ /* 0x000fe200078e00ff */
[----:B------:R-:W-:Y:S02]  /*dca0*/  ULOP3.LUT UR21, UR21, UR35, URZ, 0xc0, !UPT ;  /* 0x0000002315157292 */ /* 0x000fe4000f8ec03f */
[----:B------:R-:W-:Y:S01]  /*dcb0*/  UIMAD UR22, UR18, UR23, UR22 ;  /* 0x00000017121672a4 */ /* 0x000fe2000f8e0216 */
[----:B------:R-:W-:Y:S01]  /*dcc0*/  ULDC UR28, c[0x0][0x8a8] ;  /* 0x00022a00001c7ab9 */ /* 0x000fe20000000800 */
[----:B------:R-:W-:Y:S01]  /*dcd0*/  ULDC UR25, c[0x0][0x8b8] ;  /* 0x00022e0000197ab9 */ /* 0x000fe20000000800 */
[----:B------:R-:W-:Y:S02]  /*dce0*/  UIMAD UR24, UR24, UR28, UR21 ;  /* 0x0000001c181872a4 */ /* 0x000fe4000f8e0215 */
[----:B------:R-:W-:Y:S01]  /*dcf0*/  UIMAD UR22, UR22, UR25, UR42 ;  /* 0x00000019161672a4 */ /* 0x000fe2000f8e022a */
[----:B------:R-:W-:Y:S01]  /*dd00*/  @UP3 UMOV UR23, UR4 ;  /* 0x0000000400173c82 */ /* 0x000fe20008000000 */
[----:B------:R-:W-:-:S03]  /*dd10*/  @!UP3 UMOV UR23, UR4 ;  /* 0x000000040017bc82 */ /* 0x000fc60008000000 */
[----:B------:R-:W-:Y:S02]  /*dd20*/  @UP3 UMOV UR21, UR24 ;  /* 0x0000001800153c82 */ /* 0x000fe40008000000 */
[----:B------:R-:W-:Y:S01]  /*dd30*/  @!UP3 UMOV UR21, UR22 ;  /* 0x000000160015bc82 */ /* 0x000fe20008000000 */
[----:B------:R-:W-:-:S05]  /*dd40*/  @!UP3 UMOV UR22, UR24 ;  /* 0x000000180016bc82 */ /* 0x000fca0008000000 */
.L_x_235:
[----:B------:R-:W-:-:S06]  /*dd50*/  UISETP.NE.AND UP1, UPT, UR15, 0x3, UPT ;  /* 0x000000030f00788c */ /* 0x000fcc000bf25270 */
[----:B------:R-:W-:-:S13]  /*dd60*/  PLOP3.LUT P1, PT, PT, PT, UP1, 0x80, 0x0 ;  /* 0x000000000000781c */ /* 0x000fda0003f2f018 */
[----:B------:R-:W-:Y:S05]  /*dd70*/  @!P1 BRA `(.L_x_250) ;  /* 0x0000000000049947 */ /* 0x000fea0003800000 */
[----:B--2---:R-:W-:Y:S01]  /*dd80*/  BPT.TRAP 0x1 ;  /* 0x000000040000795c */ /* 0x004fe20000300000 */
.L_x_250:
[----:B------:R-:W1:Y:S01]  /*dd90*/  S2R R2, SR_CgaCtaId ;  /* 0x0000000000027919 */ /* 0x000e620000008800 */
[----:B------:R-:W-:-:S04]  /*dda0*/  MOV R3, 0x400 ;  /* 0x0000040000037802 */ /* 0x000fc80000000f00 */
[----:B-1----:R-:W-:Y:S02]  /*ddb0*/  LEA R3, R2, R3, 0x18 ;  /* 0x0000000302037211 */ /* 0x002fe400078ec0ff */
[----:B------:R-:W-:-:S03]  /*ddc0*/  SHF.L.U32 R2, R0, 0x1f, RZ ;  /* 0x0000001f00027819 */ /* 0x000fc600000006ff */
[----:B------:R-:W-:-:S04]  /*ddd0*/  IMAD R17, R16, 0x8, R3 ;  /* 0x0000000810117824 */ /* 0x000fc800078e0203 */
[----:B------:R-:W1:Y:S02]  /*dde0*/  SYNCS.PHASECHK.TRANS64.TRYWAIT P2, [R17+URZ+0x34440], R2 ;  /* 0x03444002110075a7 */ /* 0x000e64000804017f */
[----:B-1----:R-:W-:Y:S05]  /*ddf0*/  @!P2 BRA `(.L_x_251) ;  /* 0x000000140098a947 */ /* 0x002fea0003800000 */
.L_x_320:
[----:B------:R-:W-:Y:S01]  /*de00*/  ELECT P2, URZ, PT ;  /* 0x00000000003f782f */ /* 0x000fe20003840000 */
[----:B------:R-:W-:-:S12]  /*de10*/  BSSY B0, `(.L_x_252) ;  /* 0x0000010000007945 */ /* 0x000fd80003800000 */
[----:B------:R-:W-:Y:S05]  /*de20*/  @!P2 BRA `(.L_x_253) ;  /* 0x000000000038a947 */ /* 0x000fea0003800000 */
[----:B-1----:R-:W-:Y:S01]  /*de30*/  IMAD R2, R16, 0x10, R3 ;  /* 0x0000001010027824 */ /* 0x002fe200078e0203 */
[----:B------:R-:W-:Y:S01]  /*de40*/  MOV R14, UR23 ;  /* 0x00000017000e7c02 */ /* 0x000fe20008000f00 */
[----:B------:R-:W-:Y:S02]  /*de50*/  IMAD.U32 R13, RZ, RZ, UR22 ;  /* 0x00000016ff0d7e24 */ /* 0x000fe4000f8e00ff */
[----:B------:R-:W-:-:S05]  /*de60*/  IMAD.U32 R12, RZ, RZ, UR21 ;  /* 0x00000015ff0c7e24 */ /* 0x000fca000f8e00ff */
[----:B------:R1:W-:Y:S01]  /*de70*/  STS.128 [R2+0x34550], R12 ;  /* 0x0345500c02007388 */ /* 0x0003e20000000c00 */
[----:B------:R-:W-:Y:S01]  /*de80*/  @!PT LDS RZ, [RZ] ;  /* 0x00000000fffff984 */ /* 0x000fe20000000800 */
[----:B------:R-:W-:Y:S01]  /*de90*/  @!PT LDS RZ, [RZ] ;  /* 0x00000000fffff984 */ /* 0x000fe20000000800 */
[----:B------:R-:W-:Y:S01]  /*dea0*/  @!PT LDS RZ, [RZ] ;  /* 0x00000000fffff984 */ /* 0x000fe20000000800 */
[----:B------:R-:W-:Y:S01]  /*deb0*/  @!PT LDS RZ, [RZ] ;  /* 0x00000000fffff984 */ /* 0x000fe20000000800 */
[----:B------:R3:W-:Y:S06]  /*dec0*/  MEMBAR.ALL.CTA ;  /* 0x0000000000007992 */ /* 0x0007ec0000008000 */
[----:B---3--:R-:W3:Y:S01]  /*ded0*/  FENCE.VIEW.ASYNC.S ;  /* 0x00000000000073c6 */ /* 0x008ee20000000000 */
[----:B------:R-:W-:Y:S05]  /*dee0*/  @!P1 BRA `(.L_x_254) ;  /* 0x0000000000049947 */ /* 0x000fea0003800000 */
[----:B--2---:R-:W-:Y:S01]  /*def0*/  BPT.TRAP 0x1 ;  /* 0x000000040000795c */ /* 0x004fe20000300000 */
.L_x_254:
[----:B---3--:R3:W-:Y:S02]  /*df00*/  SYNCS.ARRIVE.TRANS64.A1T0 RZ, [R17+URZ+0x34400], RZ ;  /* 0x034400ff11ff79a7 */ /* 0x0087e4000810003f */
.L_x_253:
[----:B--2---:R-:W-:Y:S05]  /*df10*/  BSYNC B0 ;  /* 0x0000000000007941 */ /* 0x004fea0003800000 */
.L_x_252:
[----:B------:R-:W-:Y:S01]  /*df20*/  ISETP.NE.AND P3, PT, R15, RZ, PT ;  /* 0x000000ff0f00720c */ /* 0x000fe20003f65270 */
[----:B------:R-:W-:-:S05]  /*df30*/  VIADD R16, R16, 0x1 ;  /* 0x0000000110107836 */ /* 0x000fca0000000000 */
[----:B------:R-:W-:-:S04]  /*df40*/  ISETP.NE.AND P2, PT, R16, 0x8, PT ;  /* 0x000000081000780c */ /* 0x000fc80003f45270 */
[----:B-1----:R-:W-:Y:S02]  /*df50*/  SEL R13, RZ, 0x1, P2 ;  /* 0x00000001ff0d7807 */ /* 0x002fe40001000000 */
[----:B------:R-:W-:Y:S02]  /*df60*/  SEL R16, R16, RZ, P2 ;  /* 0x000000ff10107207 */ /* 0x000fe40001000000 */
[----:B------:R-:W-:Y:S01]  /*df70*/  LOP3.LUT R0, R0, R13, RZ, 0x3c, !PT ;  /* 0x0000000d00007212 */ /* 0x000fe200078e3cff */
[----:B------:R-:W-:Y:S06]  /*df80*/  @P3 BRA `(.L_x_255) ;  /* 0xffffffe400003947 */ /* 0x000fec000383ffff */
[----:B------:R-:W-:Y:S05]  /*df90*/  @!P1 BRA `(.L_x_256) ;  /* 0x0000000000049947 */ /* 0x000fea0003800000 */
[----:B------:R-:W-:Y:S01]  /*dfa0*/  BPT.TRAP 0x1 ;  /* 0x000000040000795c */ /* 0x000fe20000300000 */
.L_x_256:
[----:B------:R-:W-:Y:S01]  /*dfb0*/  IMAD R5, R16, 0x8, R3 ;  /* 0x0000000810057824 */ /* 0x000fe200078e0203 */
[----:B------:R-:W-:-:S04]  /*dfc0*/  SHF.L.U32 R2, R0, 0x1f, RZ ;  /* 0x0000001f00027819 */ /* 0x000fc800000006ff */
[----:B------:R-:W1:Y:S02]  /*dfd0*/  SYNCS.PHASECHK.TRANS64.TRYWAIT P0, [R5+URZ+0x34440], R2 ;  /* 0x03444002050075a7 */ /* 0x000e64000800017f */
[----:B-1----:R-:W-:Y:S05]  /*dfe0*/  @!P0 BRA `(.L_x_257) ;  /* 0x0000001400308947 */ /* 0x002fea0003800000 */
.L_x_321:
[----:B------:R-:W-:Y:S05]  /*dff0*/  @!P1 BRA `(.L_x_258) ;  /* 0x0000000000049947 */ /* 0x000fea0003800000 */
[----:B------:R-:W-:Y:S01]  /*e000*/  BPT.TRAP 0x1 ;  /* 0x000000040000795c */ /* 0x000fe20000300000 */
.L_x_258:
[----:B------:R-:W-:-:S05]  /*e010*/  VIADD R16, R16, 0x1 ;  /* 0x0000000110107836 */ /* 0x000fca0000000000 */
[----:B------:R-:W-:-:S04]  /*e020*/  ISETP.NE.AND P0, PT, R16, 0x8, PT ;  /* 0x000000081000780c */ /* 0x000fc80003f05270 */
[----:B-1----:R-:W-:Y:S02]  /*e030*/  SEL R5, RZ, 0x1, P0 ;  /* 0x00000001ff057807 */ /* 0x002fe40000000000 */
[----:B------:R-:W-:Y:S02]  /*e040*/  SEL R16, R16, RZ, P0 ;  /* 0x000000ff10107207 */ /* 0x000fe40000000000 */
[----:B------:R-:W-:-:S03]  /*e050*/  LOP3.LUT R5, R0, R5, RZ, 0x3c, !PT ;  /* 0x0000000500057212 */ /* 0x000fc600078e3cff */
[----:B----4-:R-:W-:Y:S01]  /*e060*/  IMAD R7, R16, 0x8, R3 ;  /* 0x0000000810077824 */ /* 0x010fe200078e0203 */
[----:B------:R-:W-:-:S04]  /*e070*/  SHF.L.U32 R0, R5, 0x1f, RZ ;  /* 0x0000001f05007819 */ /* 0x000fc800000006ff */
[----:B------:R-:W1:Y:S02]  /*e080*/  SYNCS.PHASECHK.TRANS64.TRYWAIT P0, [R7+URZ+0x34440], R0 ;  /* 0x03444000070075a7 */ /* 0x000e64000800017f */
[----:B-1----:R-:W-:Y:S05]  /*e090*/  @!P0 BRA `(.L_x_259) ;  /* 0x0000001400188947 */ /* 0x002fea0003800000 */
.L_x_322:
[----:B------:R-:W-:Y:S05]  /*e0a0*/  @!P1 BRA `(.L_x_260) ;  /* 0x0000000000049947 */ /* 0x000fea0003800000 */
[----:B------:R-:W-:Y:S01]  /*e0b0*/  BPT.TRAP 0x1 ;  /* 0x000000040000795c */ /* 0x000fe20000300000 */
.L_x_260:
[----:B-1----:R-:W-:-:S05]  /*e0c0*/  VIADD R0, R16, 0x1 ;  /* 0x0000000110007836 */ /* 0x002fca0000000000 */
[----:B------:R-:W-:-:S04]  /*e0d0*/  ISETP.NE.AND P0, PT, R0, 0x8, PT ;  /* 0x000000080000780c */ /* 0x000fc80003f05270 */
[----:B------:R-:W-:Y:S02]  /*e0e0*/  SEL R2, RZ, 0x1, P0 ;  /* 0x00000001ff027807 */ /* 0x000fe40000000000 */
[----:B------:R-:W-:Y:S02]  /*e0f0*/  SEL R4, R0, RZ, P0 ;  /* 0x000000ff00047207 */ /* 0x000fe40000000000 */
[----:B------:R-:W-:-:S03]  /*e100*/  LOP3.LUT R5, R5, R2, RZ, 0x3c, !PT ;  /* 0x0000000205057212 */ /* 0x000fc600078e3cff */
[----:B------:R-:W-:Y:S01]  /*e110*/  IMAD R7, R4, 0x8, R3 ;  /* 0x0000000804077824 */ /* 0x000fe200078e0203 */
[----:B------:R-:W-:-:S04]  /*e120*/  SHF.L.U32 R0, R5, 0x1f, RZ ;  /* 0x0000001f05007819 */ /* 0x000fc800000006ff */
[----:B------:R-:W1:Y:S02]  /*e130*/  SYNCS.PHASECHK.TRANS64.TRYWAIT P0, [R7+URZ+0x34440], R0 ;  /* 0x03444000070075a7 */ /* 0x000e64000800017f */
[----:B-1----:R-:W-:Y:S05]  /*e140*/  @!P0 BRA `(.L_x_261) ;  /* 0x0000001400008947 */ /* 0x002fea0003800000 */
.L_x_323:
[----:B------:R-:W-:Y:S05]  /*e150*/  @!P1 BRA `(.L_x_262) ;  /* 0x0000000000049947 */ /* 0x000fea0003800000 */
[----:B------:R-:W-:Y:S01]  /*e160*/  BPT.TRAP 0x1 ;  /* 0x000000040000795c */ /* 0x000fe20000300000 */
.L_x_262:
[----:B-1----:R-:W-:-:S04]  /*e170*/  IADD3 R0, R4, 0x1, RZ ;  /* 0x0000000104007810 */ /* 0x002fc80007ffe0ff */
        /* <DEDUP_REMOVED lines=8> */
.L_x_324:
[----:B------:R-:W-:Y:S05]  /*e200*/  @!P1 BRA `(.L_x_264) ;  /* 0x0000000000049947 */ /* 0x000fea0003800000 */
[----:B------:R-:W-:Y:S01]  /*e210*/  BPT.TRAP 0x1 ;  /* 0x000000040000795c */ /* 0x000fe20000300000 */
.L_x_264:
        /* <DEDUP_REMOVED lines=9> */
.L_x_325:
[----:B------:R-:W-:Y:S05]  /*e2b0*/  @!P1 BRA `(.L_x_266) ;  /* 0x0000000000049947 */ /* 0x000fea0003800000 */
[----:B------:R-:W-:Y:S01]  /*e2c0*/  BPT.TRAP 0x1 ;  /* 0x000000040000795c */ /* 0x000fe20000300000 */
.L_x_266:
        /* <DEDUP_REMOVED lines=9> */
.L_x_326:
[----:B------:R-:W-:Y:S05]  /*e360*/  @!P1 BRA `(.L_x_268) ;  /* 0x0000000000049947 */ /* 0x000fea0003800000 */
[----:B------:R-:W-:Y:S01]  /*e370*/  BPT.TRAP 0x1 ;  /* 0x000000040000795c */ /* 0x000fe20000300000 */
.L_x_268:
        /* <DEDUP_REMOVED lines=9> */
.L_x_327:
[----:B------:R-:W-:Y:S05]  /*e410*/  @!P1 BRA `(.L_x_270) ;  /* 0x0000000000049947 */ /* 0x000fea0003800000 */
[----:B------:R-:W-:Y:S01]  /*e420*/  BPT.TRAP 0x1 ;  /* 0x000000040000795c */ /* 0x000fe20000300000 */
.L_x_270:
[----:B-1----:R-:W-:-:S05]  /*e430*/  VIADD R0, R4, 0x1 ;  /* 0x0000000104007836 */ /* 0x002fca0000000000 */
[----:B------:R-:W-:-:S04]  /*e440*/  ISETP.NE.AND P0, PT, R0, 0x8, PT ;  /* 0x000000080000780c */ /* 0x000fc80003f05270 */
[----:B------:R-:W-:Y:S02]  /*e450*/  SEL R2, RZ, 0x1, P0 ;  /* 0x00000001ff027807 */ /* 0x000fe40000000000 */
[----:B------:R-:W-:Y:S02]  /*e460*/  SEL R0, R0, RZ, P0 ;  /* 0x000000ff00007207 */ /* 0x000fe40000000000 */
[----:B------:R-:W-:Y:S02]  /*e470*/  LOP3.LUT R2, R5, R2, RZ, 0x3c, !PT ;  /* 0x0000000205027212 */ /* 0x000fe400078e3cff */
[----:B------:R-:W-:Y:S02]  /*e480*/  LEA R3, R0, R3, 0x3 ;  /* 0x0000000300037211 */ /* 0x000fe400078e18ff */
[----:B------:R-:W-:-:S07]  /*e490*/  SHF.L.U32 R0, R2, 0x1f, RZ ;  /* 0x0000001f02007819 */ /* 0x000fce00000006ff */
.L_x_271:
[----:B-1----:R1:W2:Y:S02]  /*e4a0*/  SYNCS.PHASECHK.TRANS64.TRYWAIT P0, [R3+URZ+0x34440], R0 ;  /* 0x03444000030075a7 */ /* 0x0022a4000800017f */
[----:B--2---:R-:W-:Y:S05]  /*e4b0*/  @!P0 NANOSLEEP.SYNCS 0x989680 ;  /* 0x009896800000895d */ /* 0x004fea0003900000 */
[----:B------:R-:W2:Y:S02]  /*e4c0*/  @!P0 SYNCS.PHASECHK.TRANS64 P0, [R3+URZ+0x34440], R0 ;  /* 0x03444000030085a7 */ /* 0x000ea4000800007f */
[----:B--2---:R-:W-:Y:S05]  /*e4d0*/  @P0 EXIT ;  /* 0x000000000000094d */ /* 0x004fea0003800000 */
[----:B------:R-:W-:Y:S05]  /*e4e0*/  BRA `(.L_x_271) ;  /* 0xfffffffc00ec7947 */ /* 0x000fea000383ffff */
.L_x_21:
[----:B-1----:R-:W-:-:S04]  /*e4f0*/  IMAD.U32 R3, RZ, RZ, UR11 ;  /* 0x0000000bff037e24 */ /* 0x002fc8000f8e00ff */
[----:B------:R1:W2:Y:S03]  /*e500*/  SYNCS.PHASECHK.TRANS64.TRYWAIT P1, [R3+URZ+0x34400], R0 ;  /* 0x03440000030075a7 */ /* 0x0002a6000802017f */
[----:B--2---:R-:W-:Y:S05]  /*e510*/  @!P1 NANOSLEEP.SYNCS 0x989680 ;  /* 0x009896800000995d */ /* 0x004fea0003900000 */
[----:B------:R-:W2:Y:S02]  /*e520*/  @!P1 SYNCS.PHASECHK.TRANS64 P1, [R3+URZ+0x34400], R0 ;  /* 0x03440000030095a7 */ /* 0x000ea4000802007f */
[----:B--2---:R-:W-:Y:S05]  /*e530*/  @!P1 BRA `(.L_x_21) ;  /* 0xfffffffc00ec9947 */ /* 0x004fea000383ffff */
[----:B------:R-:W-:Y:S05]  /*e540*/  BRA `(.L_x_272) ;  /* 0xffffff4800207947 */ /* 0x000fea000383ffff */
.L_x_33:
[----:B------:R-:W-:-:S06]  /*e550*/  UIADD3 UR4, UR48, UR51, URZ ;  /* 0x0000003330047290 */ /* 0x000fcc000fffe03f */
[----:B-1----:R-:W-:-:S04]  /*e560*/  IMAD.U32 R5, RZ, RZ, UR4 ;  /* 0x00000004ff057e24 */ /* 0x002fc8000f8e00ff */
[----:B------:R1:W2:Y:S03]  /*e570*/  SYNCS.PHASECHK.TRANS64.TRYWAIT P0, [R5+URZ], R6 ;  /* 0x00000006050075a7 */ /* 0x0002a6000800017f */
[----:B--2---:R-:W-:Y:S05]  /*e580*/  @!P0 NANOSLEEP.SYNCS 0x989680 ;  /* 0x009896800000895d */ /* 0x004fea0003900000 */
[----:B------:R-:W2:Y:S02]  /*e590*/  @!P0 SYNCS.PHASECHK.TRANS64 P0, [R5+URZ], R6 ;  /* 0x00000006050085a7 */ /* 0x000ea4000800007f */
[----:B--2---:R-:W-:Y:S05]  /*e5a0*/  @!P0 BRA `(.L_x_33) ;  /* 0xfffffffc00e88947 */ /* 0x004fea000383ffff */
[----:B------:R-:W-:Y:S05]  /*e5b0*/  BRA `(.L_x_273) ;  /* 0xffffff5400607947 */ /* 0x000fea000383ffff */
.L_x_38:
[----:B--2---:R-:W-:-:S04]  /*e5c0*/  IMAD.U32 R5, RZ, RZ, UR4 ;  /* 0x00000004ff057e24 */ /* 0x004fc8000f8e00ff */
[----:B------:R2:W3:Y:S03]  /*e5d0*/  SYNCS.PHASECHK.TRANS64.TRYWAIT P0, [R5+URZ+0x34480], R0 ;  /* 0x03448000050075a7 */ /* 0x0004e6000800017f */
[----:B---3--:R-:W-:Y:S05]  /*e5e0*/  @!P0 NANOSLEEP.SYNCS 0x989680 ;  /* 0x009896800000895d */ /* 0x008fea0003900000 */
[----:B------:R-:W3:Y:S02]  /*e5f0*/  @!P0 SYNCS.PHASECHK.TRANS64 P0, [R5+URZ+0x34480], R0 ;  /* 0x03448000050085a7 */ /* 0x000ee4000800007f */
[----:B---3--:R-:W-:Y:S05]  /*e600*/  @!P0 BRA `(.L_x_38) ;  /* 0xfffffffc00ec8947 */ /* 0x008fea000383ffff */
[----:B------:R-:W-:Y:S05]  /*e610*/  BRA `(.L_x_37) ;  /* 0xffffff5800987947 */ /* 0x000fea000383ffff */
.L_x_43:
[----:B--2---:R-:W-:-:S04]  /*e620*/  IMAD.U32 R5, RZ, RZ, UR4 ;  /* 0x00000004ff057e24 */ /* 0x004fc8000f8e00ff */
[----:B------:R2:W3:Y:S03]  /*e630*/  SYNCS.PHASECHK.TRANS64.TRYWAIT P0, [R5+URZ+0x34480], R4 ;  /* 0x03448004050075a7 */ /* 0x0004e6000800017f */
[----:B---3--:R-:W-:Y:S05]  /*e640*/  @!P0 NANOSLEEP.SYNCS 0x989680 ;  /* 0x009896800000895d */ /* 0x008fea0003900000 */
[----:B------:R-:W3:Y:S02]  /*e650*/  @!P0 SYNCS.PHASECHK.TRANS64 P0, [R5+URZ+0x34480], R4 ;  /* 0x03448004050085a7 */ /* 0x000ee4000800007f */
[----:B---3--:R-:W-:Y:S05]  /*e660*/  @!P0 BRA `(.L_x_43) ;  /* 0xfffffffc00ec8947 */ /* 0x008fea000383ffff */
[----:B------:R-:W-:Y:S05]  /*e670*/  BRA `(.L_x_42) ;  /* 0xffffff5c00c87947 */ /* 0x000fea000383ffff */
.L_x_49:
[----:B------:R-:W-:-:S06]  /*e680*/  UIADD3 UR4, UR48, UR51, URZ ;  /* 0x0000003330047290 */ /* 0x000fcc000fffe03f */
[----:B--2---:R-:W-:-:S04]  /*e690*/  IMAD.U32 R5, RZ, RZ, UR4 ;  /* 0x00000004ff057e24 */ /* 0x004fc8000f8e00ff */
[----:B------:R2:W3:Y:S03]  /*e6a0*/  SYNCS.PHASECHK.TRANS64.TRYWAIT P0, [R5+URZ+0x10], R0 ;  /* 0x00001000050075a7 */ /* 0x0004e6000800017f */
[----:B---3--:R-:W-:Y:S05]  /*e6b0*/  @!P0 NANOSLEEP.SYNCS 0x989680 ;  /* 0x009896800000895d */ /* 0x008fea0003900000 */
[----:B------:R-:W3:Y:S02]  /*e6c0*/  @!P0 SYNCS.PHASECHK.TRANS64 P0, [R5+URZ+0x10], R0 ;  /* 0x00001000050085a7 */ /* 0x000ee4000800007f */
[----:B---3--:R-:W-:Y:S05]  /*e6d0*/  @!P0 BRA `(.L_x_49) ;  /* 0xfffffffc00e88947 */ /* 0x008fea000383ffff */
[----:B------:R-:W-:Y:S05]  /*e6e0*/  BRA `(.L_x_274) ;  /* 0xffffff6400587947 */ /* 0x000fea000383ffff */
.L_x_61:
[----:B------:R-:W-:-:S07]  /*e6f0*/  IMAD.MOV.U32 R15, RZ, RZ, -0x1 ;  /* 0xffffffffff0f7424 */ /* 0x000fce00078e00ff */
[----:B-123-5:R-:W-:Y:S05]  /*e700*/  WARPSYNC.COLLECTIVE R15, `(.L_x_275) ;  /* 0x000000000f0c7348 */ /* 0x02efea0003c00000 */
[----:B------:R-:W-:Y:S02]  /*e710*/  ELECT P6, UR62, PT ;  /* 0x00000000003e782f */ /* 0x000fe400038c0000 */
[----:B------:R-:W-:Y:S01]  /*e720*/  MOV R14, UR62 ;  /* 0x0000003e000e7c02 */ /* 0x000fe20008000f00 */
[----:B-123-5:R-:W-:Y:S10]  /*e730*/  ENDCOLLECTIVE ;  /* 0x000000000000791b */ /* 0x02eff40003800000 */
.L_x_275:
[----:B------:R-:W-:Y:S05]  /*e740*/  BRA `(.L_x_276) ;  /* 0xffffff6800dc7947 */ /* 0x000fea000383ffff */
.L_x_63:
[----:B-1----:R-:W-:-:S04]  /*e750*/  IMAD.U32 R5, RZ, RZ, UR50 ;  /* 0x00000032ff057e24 */ /* 0x002fc8000f8e00ff */
[----:B------:R1:W2:Y:S03]  /*e760*/  SYNCS.PHASECHK.TRANS64.TRYWAIT P2, [R5+URZ+0x344e0], R12 ;  /* 0x0344e00c050075a7 */ /* 0x0002a6000804017f */
[----:B--2---:R-:W-:Y:S05]  /*e770*/  @!P2 NANOSLEEP.SYNCS 0x989680 ;  /* 0x009896800000a95d */ /* 0x004fea0003900000 */
[----:B------:R-:W2:Y:S02]  /*e780*/  @!P2 SYNCS.PHASECHK.TRANS64 P2, [R5+URZ+0x344e0], R12 ;  /* 0x0344e00c0500a5a7 */ /* 0x000ea4000804007f */
[----:B--2---:R-:W-:Y:S05]  /*e790*/  @!P2 BRA `(.L_x_63) ;  /* 0xfffffffc00eca947 */ /* 0x004fea000383ffff */
[----:B------:R-:W-:Y:S05]  /*e7a0*/  BRA `(.L_x_277) ;  /* 0xffffff6800f47947 */ /* 0x000fea000383ffff */
.L_x_69:
[----:B--2---:R-:W-:-:S04]  /*e7b0*/  IMAD.U32 R15, RZ, RZ, UR50 ;  /* 0x00000032ff0f7e24 */ /* 0x004fc8000f8e00ff */
[----:B------:R2:W3:Y:S03]  /*e7c0*/  SYNCS.PHASECHK.TRANS64.TRYWAIT P3, [R15+URZ+0x344e8], R12 ;  /* 0x0344e80c0f0075a7 */ /* 0x0004e6000806017f */
[----:B---3--:R-:W-:Y:S05]  /*e7d0*/  @!P3 NANOSLEEP.SYNCS 0x989680 ;  /* 0x009896800000b95d */ /* 0x008fea0003900000 */
[----:B------:R-:W3:Y:S02]  /*e7e0*/  @!P3 SYNCS.PHASECHK.TRANS64 P3, [R15+URZ+0x344e8], R12 ;  /* 0x0344e80c0f00b5a7 */ /* 0x000ee4000806007f */
[----:B---3--:R-:W-:Y:S05]  /*e7f0*/  @!P3 BRA `(.L_x_69) ;  /* 0xfffffffc00ecb947 */ /* 0x008fea000383ffff */
[----:B------:R-:W-:Y:S05]  /*e800*/  BRA `(.L_x_278) ;  /* 0xffffff7000487947 */ /* 0x000fea000383ffff */
.L_x_74:
[----:B---3--:R-:W-:-:S04]  /*e810*/  MOV R15, UR50 ;  /* 0x00000032000f7c02 */ /* 0x008fc80008000f00 */
[----:B------:R3:W4:Y:S03]  /*e820*/  SYNCS.PHASECHK.TRANS64.TRYWAIT P3, [R15+URZ+0x344f0], R12 ;  /* 0x0344f00c0f0075a7 */ /* 0x000726000806017f */
[----:B----4-:R-:W-:Y:S05]  /*e830*/  @!P3 NANOSLEEP.SYNCS 0x989680 ;  /* 0x009896800000b95d */ /* 0x010fea0003900000 */
[----:B------:R-:W4:Y:S02]  /*e840*/  @!P3 SYNCS.PHASECHK.TRANS64 P3, [R15+URZ+0x344f0], R12 ;  /* 0x0344f00c0f00b5a7 */ /* 0x000f24000806007f */
[----:B----4-:R-:W-:Y:S05]  /*e850*/  @!P3 BRA `(.L_x_74) ;  /* 0xfffffffc00ecb947 */ /* 0x010fea000383ffff */
[----:B------:R-:W-:Y:S05]  /*e860*/  BRA `(.L_x_279) ;  /* 0xffffff7400907947 */ /* 0x000fea000383ffff */
.L_x_79:
[----:B---3--:R-:W-:-:S04]  /*e870*/  IMAD.U32 R15, RZ, RZ, UR50 ;  /* 0x00000032ff0f7e24 */ /* 0x008fc8000f8e00ff */
[----:B------:R3:W4:Y:S03]  /*e880*/  SYNCS.PHASECHK.TRANS64.TRYWAIT P3, [R15+URZ+0x344f8], R12 ;  /* 0x0344f80c0f0075a7 */ /* 0x000726000806017f */
[----:B----4-:R-:W-:Y:S05]  /*e890*/  @!P3 NANOSLEEP.SYNCS 0x989680 ;  /* 0x009896800000b95d */ /* 0x010fea0003900000 */
[----:B------:R-:W4:Y:S02]  /*e8a0*/  @!P3 SYNCS.PHASECHK.TRANS64 P3, [R15+URZ+0x344f8], R12 ;  /* 0x0344f80c0f00b5a7 */ /* 0x000f24000806007f */
[----:B----4-:R-:W-:Y:S05]  /*e8b0*/  @!P3 BRA `(.L_x_79) ;  /* 0xfffffffc00ecb947 */ /* 0x010fea000383ffff */
[----:B------:R-:W-:Y:S05]  /*e8c0*/  BRA `(.L_x_280) ;  /* 0xffffff7800d87947 */ /* 0x000fea000383ffff */
.L_x_84:
[----:B---3--:R-:W-:-:S04]  /*e8d0*/  IMAD.U32 R15, RZ, RZ, UR50 ;  /* 0x00000032ff0f7e24 */ /* 0x008fc8000f8e00ff */
[----:B------:R3:W4:Y:S03]  /*e8e0*/  SYNCS.PHASECHK.TRANS64.TRYWAIT P3, [R15+URZ+0x344e0], R12 ;  /* 0x0344e00c0f0075a7 */ /* 0x000726000806017f */
[----:B----4-:R-:W-:Y:S05]  /*e8f0*/  @!P3 NANOSLEEP.SYNCS 0x989680 ;  /* 0x009896800000b95d */ /* 0x010fea0003900000 */
[----:B------:R-:W4:Y:S02]  /*e900*/  @!P3 SYNCS.PHASECHK.TRANS64 P3, [R15+URZ+0x344e0], R12 ;  /* 0x0344e00c0f00b5a7 */ /* 0x000f24000806007f */
[----:B----4-:R-:W-:Y:S05]  /*e910*/  @!P3 BRA `(.L_x_84) ;  /* 0xfffffffc00ecb947 */ /* 0x010fea000383ffff */
[----:B------:R-:W-:Y:S05]  /*e920*/  BRA `(.L_x_281) ;  /* 0xffffff8000287947 */ /* 0x000fea000383ffff */
.L_x_89:
[----:B---3--:R-:W-:-:S04]  /*e930*/  IMAD.U32 R15, RZ, RZ, UR50 ;  /* 0x00000032ff0f7e24 */ /* 0x008fc8000f8e00ff */
[----:B------:R3:W4:Y:S03]  /*e940*/  SYNCS.PHASECHK.TRANS64.TRYWAIT P3, [R15+URZ+0x344e8], R12 ;  /* 0x0344e80c0f0075a7 */ /* 0x000726000806017f */
[----:B----4-:R-:W-:Y:S05]  /*e950*/  @!P3 NANOSLEEP.SYNCS 0x989680 ;  /* 0x009896800000b95d */ /* 0x010fea0003900000 */
[----:B------:R-:W4:Y:S02]  /*e960*/  @!P3 SYNCS.PHASECHK.TRANS64 P3, [R15+URZ+0x344e8], R12 ;  /* 0x0344e80c0f00b5a7 */ /* 0x000f24000806007f */
[----:B----4-:R-:W-:Y:S05]  /*e970*/  @!P3 BRA `(.L_x_89) ;  /* 0xfffffffc00ecb947 */ /* 0x010fea000383ffff */
[----:B------:R-:W-:Y:S05]  /*e980*/  BRA `(.L_x_282) ;  /* 0xffffff8400707947 */ /* 0x000fea000383ffff */
.L_x_94:
[----:B---3--:R-:W-:-:S04]  /*e990*/  IMAD.U32 R15, RZ, RZ, UR50 ;  /* 0x00000032ff0f7e24 */ /* 0x008fc8000f8e00ff */
[----:B------:R3:W4:Y:S03]  /*e9a0*/  SYNCS.PHASECHK.TRANS64.TRYWAIT P3, [R15+URZ+0x344f0], R12 ;  /* 0x0344f00c0f0075a7 */ /* 0x000726000806017f */
[----:B----4-:R-:W-:Y:S05]  /*e9b0*/  @!P3 NANOSLEEP.SYNCS 0x989680 ;  /* 0x009896800000b95d */ /* 0x010fea0003900000 */
[----:B------:R-:W4:Y:S02]  /*e9c0*/  @!P3 SYNCS.PHASECHK.TRANS64 P3, [R15+URZ+0x344f0], R12 ;  /* 0x0344f00c0f00b5a7 */ /* 0x000f24000806007f */
[----:B----4-:R-:W-:Y:S05]  /*e9d0*/  @!P3 BRA `(.L_x_94) ;  /* 0xfffffffc00ecb947 */ /* 0x010fea000383ffff */
[----:B------:R-:W-:Y:S05]  /*e9e0*/  BRA `(.L_x_283) ;  /* 0xffffff8800b07947 */ /* 0x000fea000383ffff */
.L_x_99:
[----:B---3--:R-:W-:-:S04]  /*e9f0*/  IMAD.U32 R15, RZ, RZ, UR50 ;  /* 0x00000032ff0f7e24 */ /* 0x008fc8000f8e00ff */
[----:B------:R3:W4:Y:S03]  /*ea00*/  SYNCS.PHASECHK.TRANS64.TRYWAIT P3, [R15+URZ+0x344f8], R12 ;  /* 0x0344f80c0f0075a7 */ /* 0x000726000806017f */
[----:B----4-:R-:W-:Y:S05]  /*ea10*/  @!P3 NANOSLEEP.SYNCS 0x989680 ;  /* 0x009896800000b95d */ /* 0x010fea0003900000 */
[----:B------:R-:W4:Y:S02]  /*ea20*/  @!P3 SYNCS.PHASECHK.TRANS64 P3, [R15+URZ+0x344f8], R12 ;  /* 0x0344f80c0f00b5a7 */ /* 0x000f24000806007f */
[----:B----4-:R-:W-:Y:S05]  /*ea30*/  @!P3 BRA `(.L_x_99) ;  /* 0xfffffffc00ecb947 */ /* 0x010fea000383ffff */
[----:B------:R-:W-:Y:S05]  /*ea40*/  BRA `(.L_x_284) ;  /* 0xffffff8c00f07947 */ /* 0x000fea000383ffff */
.L_x_104:
[----:B---3--:R-:W-:-:S04]  /*ea50*/  IMAD.U32 R3, RZ, RZ, UR4 ;  /* 0x00000004ff037e24 */ /* 0x008fc8000f8e00ff */
[----:B------:R3:W4:Y:S03]  /*ea60*/  SYNCS.PHASECHK.TRANS64.TRYWAIT P2, [R3+URZ+0x34400], R0 ;  /* 0x03440000030075a7 */ /* 0x000726000804017f */
[----:B----4-:R-:W-:Y:S05]  /*ea70*/  @!P2 NANOSLEEP.SYNCS 0x989680 ;  /* 0x009896800000a95d */ /* 0x010fea0003900000 */
[----:B------:R-:W4:Y:S02]  /*ea80*/  @!P2 SYNCS.PHASECHK.TRANS64 P2, [R3+URZ+0x34400], R0 ;  /* 0x034400000300a5a7 */ /* 0x000f24000804007f */
[----:B----4-:R-:W-:Y:S05]  /*ea90*/  @!P2 BRA `(.L_x_104) ;  /* 0xfffffffc00eca947 */ /* 0x010fea000383ffff */
[----:B------:R-:W-:Y:S05]  /*eaa0*/  BRA `(.L_x_285) ;  /* 0xffffff9400487947 */ /* 0x000fea000383ffff */
.L_x_108:
[----:B-1----:R-:W-:-:S04]  /*eab0*/  IMAD.U32 R4, RZ, RZ, UR4 ;  /* 0x00000004ff047e24 */ /* 0x002fc8000f8e00ff */
[----:B------:R1:W2:Y:S03]  /*eac0*/  SYNCS.PHASECHK.TRANS64.TRYWAIT P2, [R4+URZ+0x34400], R3 ;  /* 0x03440003040075a7 */ /* 0x0002a6000804017f */
[----:B--2---:R-:W-:Y:S05]  /*ead0*/  @!P2 NANOSLEEP.SYNCS 0x989680 ;  /* 0x009896800000a95d */ /* 0x004fea0003900000 */
[----:B------:R-:W2:Y:S02]  /*eae0*/  @!P2 SYNCS.PHASECHK.TRANS64 P2, [R4+URZ+0x34400], R3 ;  /* 0x034400030400a5a7 */ /* 0x000ea4000804007f */
[----:B--2---:R-:W-:Y:S05]  /*eaf0*/  @!P2 BRA `(.L_x_108) ;  /* 0xfffffffc00eca947 */ /* 0x004fea000383ffff */
[----:B------:R-:W-:Y:S05]  /*eb00*/  BRA `(.L_x_286) ;  /* 0xffffff9400e47947 */ /* 0x000fea000383ffff */
.L_x_126:
[----:B-1----:R-:W-:-:S04]  /*eb10*/  IMAD.U32 R3, RZ, RZ, UR6 ;  /* 0x00000006ff037e24 */ /* 0x002fc8000f8e00ff */
[----:B------:R1:W2:Y:S03]  /*eb20*/  SYNCS.PHASECHK.TRANS64.TRYWAIT P0, [R3+URZ+0x34528], R0 ;  /* 0x03452800030075a7 */ /* 0x0002a6000800017f */
[----:B--2---:R-:W-:Y:S05]  /*eb30*/  @!P0 NANOSLEEP.SYNCS 0x989680 ;  /* 0x009896800000895d */ /* 0x004fea0003900000 */
[----:B------:R-:W2:Y:S02]  /*eb40*/  @!P0 SYNCS.PHASECHK.TRANS64 P0, [R3+URZ+0x34528], R0 ;  /* 0x03452800030085a7 */ /* 0x000ea4000800007f */
[----:B--2---:R-:W-:Y:S05]  /*eb50*/  @!P0 BRA `(.L_x_126) ;  /* 0xfffffffc00ec8947 */ /* 0x004fea000383ffff */
[----:B------:R-:W-:Y:S05]  /*eb60*/  BRA `(.L_x_287) ;  /* 0xffffffa400347947 */ /* 0x000fea000383ffff */
.L_x_128:
[----:B-1----:R-:W-:-:S04]  /*eb70*/  MOV R6, UR7 ;  /* 0x0000000700067c02 */ /* 0x002fc80008000f00 */
[----:B------:R1:W2:Y:S03]  /*eb80*/  SYNCS.PHASECHK.TRANS64.TRYWAIT P0, [R6+URZ+0x34400], R3 ;  /* 0x03440003060075a7 */ /* 0x0002a6000800017f */
[----:B--2---:R-:W-:Y:S05]  /*eb90*/  @!P0 NANOSLEEP.SYNCS 0x989680 ;  /* 0x009896800000895d */ /* 0x004fea0003900000 */
[----:B------:R-:W2:Y:S02]  /*eba0*/  @!P0 SYNCS.PHASECHK.TRANS64 P0, [R6+URZ+0x34400], R3 ;  /* 0x03440003060085a7 */ /* 0x000ea4000800007f */
[----:B--2---:R-:W-:Y:S05]  /*ebb0*/  @!P0 BRA `(.L_x_128) ;  /* 0xfffffffc00ec8947 */ /* 0x004fea000383ffff */
[----:B------:R-:W-:Y:S05]  /*ebc0*/  BRA `(.L_x_288) ;  /* 0xffffffa4005c7947 */ /* 0x000fea000383ffff */
.L_x_134:
[----:B-1----:R-:W-:-:S04]  /*ebd0*/  IMAD.U32 R4, RZ, RZ, UR6 ;  /* 0x00000006ff047e24 */ /* 0x002fc8000f8e00ff */
[----:B------:R1:W3:Y:S03]  /*ebe0*/  SYNCS.PHASECHK.TRANS64.TRYWAIT P1, [R4+URZ+0x34500], R3 ;  /* 0x03450003040075a7 */ /* 0x0002e6000802017f */
[----:B---3--:R-:W-:Y:S05]  /*ebf0*/  @!P1 NANOSLEEP.SYNCS 0x989680 ;  /* 0x009896800000995d */ /* 0x008fea0003900000 */
[----:B------:R-:W3:Y:S02]  /*ec00*/  @!P1 SYNCS.PHASECHK.TRANS64 P1, [R4+URZ+0x34500], R3 ;  /* 0x03450003040095a7 */ /* 0x000ee4000802007f */
[----:B---3--:R-:W-:Y:S05]  /*ec10*/  @!P1 BRA `(.L_x_134) ;  /* 0xfffffffc00ec9947 */ /* 0x008fea000383ffff */
[----:B------:R-:W-:Y:S05]  /*ec20*/  BRA `(.L_x_289) ;  /* 0xffffffa800087947 */ /* 0x000fea000383ffff */
.L_x_140:
[----:B-1-3--:R-:W-:-:S04]  /*ec30*/  IMAD.U32 R4, RZ, RZ, UR6 ;  /* 0x00000006ff047e24 */ /* 0x00afc8000f8e00ff */
[----:B------:R1:W3:Y:S03]  /*ec40*/  SYNCS.PHASECHK.TRANS64.TRYWAIT P1, [R4+URZ+0x34508], R3 ;  /* 0x03450803040075a7 */ /* 0x0002e6000802017f */
[----:B---3--:R-:W-:Y:S05]  /*ec50*/  @!P1 NANOSLEEP.SYNCS 0x989680 ;  /* 0x009896800000995d */ /* 0x008fea0003900000 */
[----:B------:R-:W3:Y:S02]  /*ec60*/  @!P1 SYNCS.PHASECHK.TRANS64 P1, [R4+URZ+0x34508], R3 ;  /* 0x03450803040095a7 */ /* 0x000ee4000802007f */
[----:B---3--:R-:W-:Y:S05]  /*ec70*/  @!P1 BRA `(.L_x_140) ;  /* 0xfffffffc00ec9947 */ /* 0x008fea000383ffff */
[----:B------:R-:W-:Y:S05]  /*ec80*/  BRA `(.L_x_290) ;  /* 0xffffffa800447947 */ /* 0x000fea000383ffff */
.L_x_146:
[----:B-1-34-:R-:W-:-:S04]  /*ec90*/  IMAD.U32 R4, RZ, RZ, UR6 ;  /* 0x00000006ff047e24 */ /* 0x01afc8000f8e00ff */
[----:B------:R1:W3:Y:S03]  /*eca0*/  SYNCS.PHASECHK.TRANS64.TRYWAIT P1, [R4+URZ+0x34510], R3 ;  /* 0x03451003040075a7 */ /* 0x0002e6000802017f */
[----:B---3--:R-:W-:Y:S05]  /*ecb0*/  @!P1 NANOSLEEP.SYNCS 0x989680 ;  /* 0x009896800000995d */ /* 0x008fea0003900000 */
[----:B------:R-:W3:Y:S02]  /*ecc0*/  @!P1 SYNCS.PHASECHK.TRANS64 P1, [R4+URZ+0x34510], R3 ;  /* 0x03451003040095a7 */ /* 0x000ee4000802007f */
[----:B---3--:R-:W-:Y:S05]  /*ecd0*/  @!P1 BRA `(.L_x_146) ;  /* 0xfffffffc00ec9947 */ /* 0x008fea000383ffff */
[----:B------:R-:W-:Y:S05]  /*ece0*/  BRA `(.L_x_291) ;  /* 0xffffffa8008c7947 */ /* 0x000fea000383ffff */
.L_x_152:
[----:B-1-34-:R-:W-:-:S04]  /*ecf0*/  IMAD.U32 R4, RZ, RZ, UR6 ;  /* 0x00000006ff047e24 */ /* 0x01afc8000f8e00ff */
[----:B------:R1:W3:Y:S03]  /*ed00*/  SYNCS.PHASECHK.TRANS64.TRYWAIT P1, [R4+URZ+0x34518], R3 ;  /* 0x03451803040075a7 */ /* 0x0002e6000802017f */
[----:B---3--:R-:W-:Y:S05]  /*ed10*/  @!P1 NANOSLEEP.SYNCS 0x989680 ;  /* 0x009896800000995d */ /* 0x008fea0003900000 */
[----:B------:R-:W3:Y:S02]  /*ed20*/  @!P1 SYNCS.PHASECHK.TRANS64 P1, [R4+URZ+0x34518], R3 ;  /* 0x03451803040095a7 */ /* 0x000ee4000802007f */
[----:B---3--:R-:W-:Y:S05]  /*ed30*/  @!P1 BRA `(.L_x_152) ;  /* 0xfffffffc00ec9947 */ /* 0x008fea000383ffff */
[----:B------:R-:W-:Y:S05]  /*ed40*/  BRA `(.L_x_292) ;  /* 0xffffffa800cc7947 */ /* 0x000fea000383ffff */
.L_x_158:
[----:B-1----:R-:W-:-:S04]  /*ed50*/  IMAD.U32 R5, RZ, RZ, UR6 ;  /* 0x00000006ff057e24 */ /* 0x002fc8000f8e00ff */
[----:B------:R1:W3:Y:S03]  /*ed60*/  SYNCS.PHASECHK.TRANS64.TRYWAIT P1, [R5+URZ+0x34500], R4 ;  /* 0x03450004050075a7 */ /* 0x0002e6000802017f */
[----:B---3--:R-:W-:Y:S05]  /*ed70*/  @!P1 NANOSLEEP.SYNCS 0x989680 ;  /* 0x009896800000995d */ /* 0x008fea0003900000 */
[----:B------:R-:W3:Y:S02]  /*ed80*/  @!P1 SYNCS.PHASECHK.TRANS64 P1, [R5+URZ+0x34500], R4 ;  /* 0x03450004050095a7 */ /* 0x000ee4000802007f */
[----:B---3--:R-:W-:Y:S05]  /*ed90*/  @!P1 BRA `(.L_x_158) ;  /* 0xfffffffc00ec9947 */ /* 0x008fea000383ffff */
[----:B------:R-:W-:Y:S05]  /*eda0*/  BRA `(.L_x_293) ;  /* 0xffffffac00147947 */ /* 0x000fea000383ffff */
.L_x_164:
[----:B-1-3--:R-:W-:-:S04]  /*edb0*/  IMAD.U32 R5, RZ, RZ, UR6 ;  /* 0x00000006ff057e24 */ /* 0x00afc8000f8e00ff */
[----:B------:R1:W3:Y:S03]  /*edc0*/  SYNCS.PHASECHK.TRANS64.TRYWAIT P1, [R5+URZ+0x34508], R4 ;  /* 0x03450804050075a7 */ /* 0x0002e6000802017f */
[----:B---3--:R-:W-:Y:S05]  /*edd0*/  @!P1 NANOSLEEP.SYNCS 0x989680 ;  /* 0x009896800000995d */ /* 0x008fea0003900000 */
[----:B------:R-:W3:Y:S02]  /*ede0*/  @!P1 SYNCS.PHASECHK.TRANS64 P1, [R5+URZ+0x34508], R4 ;  /* 0x03450804050095a7 */ /* 0x000ee4000802007f */
[----:B---3--:R-:W-:Y:S05]  /*edf0*/  @!P1 BRA `(.L_x_164) ;  /* 0xfffffffc00ec9947 */ /* 0x008fea000383ffff */
[----:B------:R-:W-:Y:S05]  /*ee00*/  BRA `(.L_x_294) ;  /* 0xffffffac00487947 */ /* 0x000fea000383ffff */
.L_x_170:
[----:B-1-34-:R-:W-:-:S04]  /*ee10*/  IMAD.U32 R5, RZ, RZ, UR6 ;  /* 0x00000006ff057e24 */ /* 0x01afc8000f8e00ff */
[----:B------:R1:W3:Y:S03]  /*ee20*/  SYNCS.PHASECHK.TRANS64.TRYWAIT P1, [R5+URZ+0x34510], R4 ;  /* 0x03451004050075a7 */ /* 0x0002e6000802017f */
[----:B---3--:R-:W-:Y:S05]  /*ee30*/  @!P1 NANOSLEEP.SYNCS 0x989680 ;  /* 0x009896800000995d */ /* 0x008fea0003900000 */
[----:B------:R-:W3:Y:S02]  /*ee40*/  @!P1 SYNCS.PHASECHK.TRANS64 P1, [R5+URZ+0x34510], R4 ;  /* 0x03451004050095a7 */ /* 0x000ee4000802007f */
[----:B---3--:R-:W-:Y:S05]  /*ee50*/  @!P1 BRA `(.L_x_170) ;  /* 0xfffffffc00ec9947 */ /* 0x008fea000383ffff */
[----:B------:R-:W-:Y:S05]  /*ee60*/  BRA `(.L_x_295) ;  /* 0xffffffac00847947 */ /* 0x000fea000383ffff */
.L_x_176:
[----:B-1-34-:R-:W-:-:S04]  /*ee70*/  IMAD.U32 R5, RZ, RZ, UR6 ;  /* 0x00000006ff057e24 */ /* 0x01afc8000f8e00ff */
[----:B------:R1:W3:Y:S03]  /*ee80*/  SYNCS.PHASECHK.TRANS64.TRYWAIT P1, [R5+URZ+0x34518], R4 ;  /* 0x03451804050075a7 */ /* 0x0002e6000802017f */
[----:B---3--:R-:W-:Y:S05]  /*ee90*/  @!P1 NANOSLEEP.SYNCS 0x989680 ;  /* 0x009896800000995d */ /* 0x008fea0003900000 */
[----:B------:R-:W3:Y:S02]  /*eea0*/  @!P1 SYNCS.PHASECHK.TRANS64 P1, [R5+URZ+0x34518], R4 ;  /* 0x03451804050095a7 */ /* 0x000ee4000802007f */
[----:B---3--:R-:W-:Y:S05]  /*eeb0*/  @!P1 BRA `(.L_x_176) ;  /* 0xfffffffc00ec9947 */ /* 0x008fea000383ffff */
[----:B------:R-:W-:Y:S05]  /*eec0*/  BRA `(.L_x_296) ;  /* 0xffffffac00b47947 */ /* 0x000fea000383ffff */
.L_x_191:
[----:B-1----:R-:W-:-:S04]  /*eed0*/  MOV R0, UR6 ;  /* 0x0000000600007c02 */ /* 0x002fc80008000f00 */
[----:B------:R1:W2:Y:S03]  /*eee0*/  SYNCS.PHASECHK.TRANS64.TRYWAIT P0, [R0+URZ+0x34500], R3 ;  /* 0x03450003000075a7 */ /* 0x0002a6000800017f */
[----:B--2---:R-:W-:Y:S05]  /*eef0*/  @!P0 NANOSLEEP.SYNCS 0x989680 ;  /* 0x009896800000895d */ /* 0x004fea0003900000 */
[----:B------:R-:W2:Y:S02]  /*ef00*/  @!P0 SYNCS.PHASECHK.TRANS64 P0, [R0+URZ+0x34500], R3 ;  /* 0x03450003000085a7 */ /* 0x000ea4000800007f */
[----:B--2---:R-:W-:Y:S05]  /*ef10*/  @!P0 BRA `(.L_x_191) ;  /* 0xfffffffc00ec8947 */ /* 0x004fea000383ffff */
[----:B------:R-:W-:Y:S05]  /*ef20*/  BRA `(.L_x_297) ;  /* 0xffffffb400387947 */ /* 0x000fea000383ffff */
.L_x_193:
[----:B-1----:R-:W-:-:S04]  /*ef30*/  IMAD.U32 R0, RZ, RZ, UR6 ;  /* 0x00000006ff007e24 */ /* 0x002fc8000f8e00ff */
[----:B------:R1:W2:Y:S03]  /*ef40*/  SYNCS.PHASECHK.TRANS64.TRYWAIT P0, [R0+URZ+0x34508], R3 ;  /* 0x03450803000075a7 */ /* 0x0002a6000800017f */
[----:B--2---:R-:W-:Y:S05]  /*ef50*/  @!P0 NANOSLEEP.SYNCS 0x989680 ;  /* 0x009896800000895d */ /* 0x004fea0003900000 */
[----:B------:R-:W2:Y:S02]  /*ef60*/  @!P0 SYNCS.PHASECHK.TRANS64 P0, [R0+URZ+0x34508], R3 ;  /* 0x03450803000085a7 */ /* 0x000ea4000800007f */
[----:B--2---:R-:W-:Y:S05]  /*ef70*/  @!P0 BRA `(.L_x_193) ;  /* 0xfffffffc00ec8947 */ /* 0x004fea000383ffff */
[----:B------:R-:W-:Y:S05]  /*ef80*/  BRA `(.L_x_298) ;  /* 0xffffffb400307947 */ /* 0x000fea000383ffff */
.L_x_195:
[----:B-1----:R-:W-:-:S04]  /*ef90*/  IMAD.U32 R0, RZ, RZ, UR6 ;  /* 0x00000006ff007e24 */ /* 0x002fc8000f8e00ff */
[----:B------:R1:W2:Y:S03]  /*efa0*/  SYNCS.PHASECHK.TRANS64.TRYWAIT P0, [R0+URZ+0x34510], R3 ;  /* 0x03451003000075a7 */ /* 0x0002a6000800017f */
[----:B--2---:R-:W-:Y:S05]  /*efb0*/  @!P0 NANOSLEEP.SYNCS 0x989680 ;  /* 0x009896800000895d */ /* 0x004fea0003900000 */
[----:B------:R-:W2:Y:S02]  /*efc0*/  @!P0 SYNCS.PHASECHK.TRANS64 P0, [R0+URZ+0x34510], R3 ;  /* 0x03451003000085a7 */ /* 0x000ea4000800007f */
[----:B--2---:R-:W-:Y:S05]  /*efd0*/  @!P0 BRA `(.L_x_195) ;  /* 0xfffffffc00ec8947 */ /* 0x004fea000383ffff */
[----:B------:R-:W-:Y:S05]  /*efe0*/  BRA `(.L_x_299) ;  /* 0xffffffb400287947 */ /* 0x000fea000383ffff */
.L_x_207:
[----:B------:R-:W-:Y:S01]  /*eff0*/  BSSY B1, `(.L_x_300) ;  /* 0x0000006000017945 */ /* 0x000fe20003800000 */
[----:B------:R-:W-:-:S07]  /*f000*/  IMAD.MOV.U32 R15, RZ, RZ, -0x1 ;  /* 0xffffffffff0f7424 */ /* 0x000fce00078e00ff */
[----:B-----5:R-:W-:Y:S05]  /*f010*/  WARPSYNC.COLLECTIVE R15, `(.L_x_301) ;  /* 0x000000000f0c7348 */ /* 0x020fea0003c00000 */
[----:B-----5:R-:W-:Y:S02]  /*f020*/  ELECT P6, UR62, PT ;  /* 0x00000000003e782f */ /* 0x020fe400038c0000 */
[----:B------:R-:W-:Y:S01]  /*f030*/  MOV R14, UR62 ;  /* 0x0000003e000e7c02 */ /* 0x000fe20008000f00 */
[----:B------:R-:W-:Y:S10]  /*f040*/  ENDCOLLECTIVE ;  /* 0x000000000000791b */ /* 0x000ff40003800000 */
.L_x_301:
[----:B------:R-:W-:Y:S05]  /*f050*/  BSYNC B1 ;  /* 0x0000000000017941 */ /* 0x000fea0003800000 */
.L_x_300:
[----:B------:R-:W-:Y:S05]  /*f060*/  BRA `(.L_x_302) ;  /* 0xffffffc000207947 */ /* 0x000fea000383ffff */
.L_x_210:
[----:B--2---:R2:W3:Y:S02]  /*f070*/  SYNCS.PHASECHK.TRANS64.TRYWAIT P0, [R10+URZ+0x344b0], R7 ;  /* 0x0344b0070a0075a7 */ /* 0x0044e4000800017f */
[----:B---3--:R-:W-:Y:S05]  /*f080*/  @!P0 NANOSLEEP.SYNCS 0x989680 ;  /* 0x009896800000895d */ /* 0x008fea0003900000 */
[----:B------:R-:W3:Y:S02]  /*f090*/  @!P0 SYNCS.PHASECHK.TRANS64 P0, [R10+URZ+0x344b0], R7 ;  /* 0x0344b0070a0085a7 */ /* 0x000ee4000800007f */
[----:B---3--:R-:W-:Y:S05]  /*f0a0*/  @!P0 BRA `(.L_x_210) ;  /* 0xfffffffc00f08947 */ /* 0x008fea000383ffff */
[----:B------:R-:W-:Y:S05]  /*f0b0*/  BRA `(.L_x_303) ;  /* 0xffffffc000487947 */ /* 0x000fea000383ffff */
.L_x_216:
[----:B-1----:R1:W2:Y:S02]  /*f0c0*/  SYNCS.PHASECHK.TRANS64.TRYWAIT P0, [R5+URZ+0x34400], R4 ;  /* 0x03440004050075a7 */ /* 0x0022a4000800017f */
[----:B--2---:R-:W-:Y:S05]  /*f0d0*/  @!P0 NANOSLEEP.SYNCS 0x989680 ;  /* 0x009896800000895d */ /* 0x004fea0003900000 */
[----:B------:R-:W2:Y:S02]  /*f0e0*/  @!P0 SYNCS.PHASECHK.TRANS64 P0, [R5+URZ+0x34400], R4 ;  /* 0x03440004050085a7 */ /* 0x000ea4000800007f */
[----:B--2---:R-:W-:Y:S05]  /*f0f0*/  @!P0 BRA `(.L_x_216) ;  /* 0xfffffffc00f08947 */ /* 0x004fea000383ffff */
[----:B------:R-:W-:Y:S05]  /*f100*/  BRA `(.L_x_304) ;  /* 0xffffffc4000c7947 */ /* 0x000fea000383ffff */
.L_x_219:
[----:B------:R-:W-:Y:S01]  /*f110*/  BSSY B1, `(.L_x_305) ;  /* 0x0000006000017945 */ /* 0x000fe20003800000 */
[----:B------:R-:W-:-:S07]  /*f120*/  IMAD.MOV.U32 R15, RZ, RZ, -0x1 ;  /* 0xffffffffff0f7424 */ /* 0x000fce00078e00ff */
[----:B-1---5:R-:W-:Y:S05]  /*f130*/  WARPSYNC.COLLECTIVE R15, `(.L_x_306) ;  /* 0x000000000f0c7348 */ /* 0x022fea0003c00000 */
[----:B------:R-:W-:Y:S02]  /*f140*/  ELECT P6, UR62, PT ;  /* 0x00000000003e782f */ /* 0x000fe400038c0000 */
[----:B------:R-:W-:Y:S01]  /*f150*/  MOV R14, UR62 ;  /* 0x0000003e000e7c02 */ /* 0x000fe20008000f00 */
[----:B-1---5:R-:W-:Y:S10]  /*f160*/  ENDCOLLECTIVE ;  /* 0x000000000000791b */ /* 0x022ff40003800000 */
.L_x_306:
[----:B------:R-:W-:Y:S05]  /*f170*/  BSYNC B1 ;  /* 0x0000000000017941 */ /* 0x000fea0003800000 */
.L_x_305:
[----:B------:R-:W-:Y:S05]  /*f180*/  BRA `(.L_x_307) ;  /* 0xffffffc400547947 */ /* 0x000fea000383ffff */
.L_x_222:
[----:B------:R-:W-:Y:S01]  /*f190*/  BSSY B1, `(.L_x_308) ;  /* 0x0000005000017945 */ /* 0x000fe20003800000 */
[----:B--2---:R-:W-:-:S07]  /*f1a0*/  IMAD.MOV.U32 R15, RZ, RZ, -0x1 ;  /* 0xffffffffff0f7424 */ /* 0x004fce00078e00ff */
[----:B-1---5:R-:W-:Y:S05]  /*f1b0*/  WARPSYNC.COLLECTIVE R15, `(.L_x_309) ;  /* 0x000000000f087348 */ /* 0x022fea0003c00000 */
[----:B------:R-:W-:Y:S01]  /*f1c0*/  NOP ;  /* 0x0000000000007918 */ /* 0x000fe20000000000 */
[----:B-1---5:R-:W-:Y:S01]  /*f1d0*/  ENDCOLLECTIVE ;  /* 0x000000000000791b */ /* 0x022fe20003800000 */
.L_x_309:
[----:B------:R-:W-:Y:S05]  /*f1e0*/  BSYNC B1 ;  /* 0x0000000000017941 */ /* 0x000fea0003800000 */
.L_x_308:
[----:B------:R-:W-:-:S07]  /*f1f0*/  IMAD.MOV.U32 R15, RZ, RZ, -0x1 ;  /* 0xffffffffff0f7424 */ /* 0x000fce00078e00ff */
[----:B------:R-:W-:Y:S05]  /*f200*/  WARPSYNC.COLLECTIVE R15, `(.L_x_310) ;  /* 0x000000000f0c7348 */ /* 0x000fea0003c00000 */
[----:B------:R-:W-:Y:S02]  /*f210*/  ELECT P6, UR62, PT ;  /* 0x00000000003e782f */ /* 0x000fe400038c0000 */
[----:B------:R-:W-:Y:S01]  /*f220*/  MOV R14, UR62 ;  /* 0x0000003e000e7c02 */ /* 0x000fe20008000f00 */
[----:B------:R-:W-:Y:S10]  /*f230*/  ENDCOLLECTIVE ;  /* 0x000000000000791b */ /* 0x000ff40003800000 */
.L_x_310:
[----:B------:R-:W-:Y:S05]  /*f240*/  BRA `(.L_x_311) ;  /* 0xffffffc800747947 */ /* 0x000fea000383ffff */
.L_x_225:
[----:B------:R-:W-:Y:S01]  /*f250*/  BSSY B0, `(.L_x_312) ;  /* 0x0000006000007945 */ /* 0x000fe20003800000 */
[----:B------:R-:W-:-:S07]  /*f260*/  IMAD.MOV.U32 R15, RZ, RZ, -0x1 ;  /* 0xffffffffff0f7424 */ /* 0x000fce00078e00ff */
[----:B-----5:R-:W-:Y:S05]  /*f270*/  WARPSYNC.COLLECTIVE R15, `(.L_x_313) ;  /* 0x000000000f0c7348 */ /* 0x020fea0003c00000 */
[----:B-----5:R-:W-:Y:S02]  /*f280*/  ELECT P6, UR62, PT ;  /* 0x00000000003e782f */ /* 0x020fe400038c0000 */
[----:B------:R-:W-:Y:S01]  /*f290*/  MOV R14, UR62 ;  /* 0x0000003e000e7c02 */ /* 0x000fe20008000f00 */
[----:B------:R-:W-:Y:S10]  /*f2a0*/  ENDCOLLECTIVE ;  /* 0x000000000000791b */ /* 0x000ff40003800000 */
.L_x_313:
[----:B------:R-:W-:Y:S05]  /*f2b0*/  BSYNC B0 ;  /* 0x0000000000007941 */ /* 0x000fea0003800000 */
.L_x_312:
[----:B------:R-:W-:Y:S05]  /*f2c0*/  BRA `(.L_x_314) ;  /* 0xffffffc800c47947 */ /* 0x000fea000383ffff */
.L_x_229:
[----:B-1----:R1:W2:Y:S02]  /*f2d0*/  SYNCS.PHASECHK.TRANS64.TRYWAIT P0, [R7+URZ], R4 ;  /* 0x00000004070075a7 */ /* 0x0022a4000800017f */
[----:B--2---:R-:W-:Y:S05]  /*f2e0*/  @!P0 NANOSLEEP.SYNCS 0x989680 ;  /* 0x009896800000895d */ /* 0x004fea0003900000 */
[----:B------:R-:W2:Y:S02]  /*f2f0*/  @!P0 SYNCS.PHASECHK.TRANS64 P0, [R7+URZ], R4 ;  /* 0x00000004070085a7 */ /* 0x000ea4000800007f */
[----:B--2---:R-:W-:Y:S05]  /*f300*/  @!P0 BRA `(.L_x_229) ;  /* 0xfffffffc00f08947 */ /* 0x004fea000383ffff */
[----:B------:R-:W-:Y:S05]  /*f310*/  BRA `(.L_x_315) ;  /* 0xffffffcc00007947 */ /* 0x000fea000383ffff */
.L_x_230:
[----:B-1----:R1:W2:Y:S02]  /*f320*/  SYNCS.PHASECHK.TRANS64.TRYWAIT P0, [R6+URZ], R3 ;  /* 0x00000003060075a7 */ /* 0x0022a4000800017f */
[----:B--2---:R-:W-:Y:S05]  /*f330*/  @!P0 NANOSLEEP.SYNCS 0x989680 ;  /* 0x009896800000895d */ /* 0x004fea0003900000 */
[----:B------:R-:W2:Y:S02]  /*f340*/  @!P0 SYNCS.PHASECHK.TRANS64 P0, [R6+URZ], R3 ;  /* 0x00000003060085a7 */ /* 0x000ea4000800007f */
[----:B--2---:R-:W-:Y:S05]  /*f350*/  @!P0 BRA `(.L_x_230) ;  /* 0xfffffffc00f08947 */ /* 0x004fea000383ffff */
[----:B------:R-:W-:Y:S05]  /*f360*/  BRA `(.L_x_316) ;  /* 0xffffffcc00107947 */ /* 0x000fea000383ffff */
.L_x_231:
[----:B-1----:R1:W2:Y:S02]  /*f370*/  SYNCS.PHASECHK.TRANS64.TRYWAIT P0, [R7+URZ], R4 ;  /* 0x00000004070075a7 */ /* 0x0022a4000800017f */
[----:B--2---:R-:W-:Y:S05]  /*f380*/  @!P0 NANOSLEEP.SYNCS 0x989680 ;  /* 0x009896800000895d */ /* 0x004fea0003900000 */
[----:B------:R-:W2:Y:S02]  /*f390*/  @!P0 SYNCS.PHASECHK.TRANS64 P0, [R7+URZ], R4 ;  /* 0x00000004070085a7 */ /* 0x000ea4000800007f */
[----:B--2---:R-:W-:Y:S05]  /*f3a0*/  @!P0 BRA `(.L_x_231) ;  /* 0xfffffffc00f08947 */ /* 0x004fea000383ffff */
[----:B------:R-:W-:Y:S05]  /*f3b0*/  BRA `(.L_x_317) ;  /* 0xffffffcc00207947 */ /* 0x000fea000383ffff */
.L_x_232:
[----:B-1----:R1:W2:Y:S02]  /*f3c0*/  SYNCS.PHASECHK.TRANS64.TRYWAIT P0, [R6+URZ], R3 ;  /* 0x00000003060075a7 */ /* 0x0022a4000800017f */
[----:B--2---:R-:W-:Y:S05]  /*f3d0*/  @!P0 NANOSLEEP.SYNCS 0x989680 ;  /* 0x009896800000895d */ /* 0x004fea0003900000 */
[----:B------:R-:W2:Y:S02]  /*f3e0*/  @!P0 SYNCS.PHASECHK.TRANS64 P0, [R6+URZ], R3 ;  /* 0x00000003060085a7 */ /* 0x000ea4000800007f */
[----:B--2---:R-:W-:Y:S05]  /*f3f0*/  @!P0 BRA `(.L_x_232) ;  /* 0xfffffffc00f08947 */ /* 0x004fea000383ffff */
[----:B------:R-:W-:Y:S05]  /*f400*/  BRA `(.L_x_318) ;  /* 0xffffffcc00307947 */ /* 0x000fea000383ffff */
.L_x_233:
[----:B--2---:R2:W3:Y:S02]  /*f410*/  SYNCS.PHASECHK.TRANS64.TRYWAIT P0, [R7+URZ], R4 ;  /* 0x00000004070075a7 */ /* 0x0044e4000800017f */
[----:B---3--:R-:W-:Y:S05]  /*f420*/  @!P0 NANOSLEEP.SYNCS 0x989680 ;  /* 0x009896800000895d */ /* 0x008fea0003900000 */
[----:B------:R-:W3:Y:S02]  /*f430*/  @!P0 SYNCS.PHASECHK.TRANS64 P0, [R7+URZ], R4 ;  /* 0x00000004070085a7 */ /* 0x000ee4000800007f */
[----:B---3--:R-:W-:Y:S05]  /*f440*/  @!P0 BRA `(.L_x_233) ;  /* 0xfffffffc00f08947 */ /* 0x008fea000383ffff */
[----:B------:R-:W-:Y:S05]  /*f450*/  BRA `(.L_x_319) ;  /* 0xffffffcc00387947 */ /* 0x000fea000383ffff */
.L_x_251:
[----:B-1----:R1:W3:Y:S02]  /*f460*/  SYNCS.PHASECHK.TRANS64.TRYWAIT P2, [R17+URZ+0x34440], R2 ;  /* 0x03444002110075a7 */ /* 0x0022e4000804017f */
[----:B---3--:R-:W-:Y:S05]  /*f470*/  @!P2 NANOSLEEP.SYNCS 0x989680 ;  /* 0x009896800000a95d */ /* 0x008fea0003900000 */
[----:B------:R-:W3:Y:S02]  /*f480*/  @!P2 SYNCS.PHASECHK.TRANS64 P2, [R17+URZ+0x34440], R2 ;  /* 0x034440021100a5a7 */ /* 0x000ee4000804007f */
[----:B---3--:R-:W-:Y:S05]  /*f490*/  @!P2 BRA `(.L_x_251) ;  /* 0xfffffffc00f0a947 */ /* 0x008fea000383ffff */
[----:B------:R-:W-:Y:S05]  /*f4a0*/  BRA `(.L_x_320) ;  /* 0xffffffe800547947 */ /* 0x000fea000383ffff */
.L_x_257:
[----:B-1----:R1:W2:Y:S02]  /*f4b0*/  SYNCS.PHASECHK.TRANS64.TRYWAIT P0, [R5+URZ+0x34440], R2 ;  /* 0x03444002050075a7 */ /* 0x0022a4000800017f */
[----:B--2---:R-:W-:Y:S05]  /*f4c0*/  @!P0 NANOSLEEP.SYNCS 0x989680 ;  /* 0x009896800000895d */ /* 0x004fea0003900000 */
[----:B------:R-:W2:Y:S02]  /*f4d0*/  @!P0 SYNCS.PHASECHK.TRANS64 P0, [R5+URZ+0x34440], R2 ;  /* 0x03444002050085a7 */ /* 0x000ea4000800007f */
[----:B--2---:R-:W-:Y:S05]  /*f4e0*/  @!P0 BRA `(.L_x_257) ;  /* 0xfffffffc00f08947 */ /* 0x004fea000383ffff */
[----:B------:R-:W-:Y:S05]  /*f4f0*/  BRA `(.L_x_321) ;  /* 0xffffffe800bc7947 */ /* 0x000fea000383ffff */
.L_x_259:
[----:B-1----:R1:W2:Y:S02]  /*f500*/  SYNCS.PHASECHK.TRANS64.TRYWAIT P0, [R7+URZ+0x34440], R0 ;  /* 0x03444000070075a7 */ /* 0x0022a4000800017f */
[----:B--2---:R-:W-:Y:S05]  /*f510*/  @!P0 NANOSLEEP.SYNCS 0x989680 ;  /* 0x009896800000895d */ /* 0x004fea0003900000 */
[----:B------:R-:W2:Y:S02]  /*f520*/  @!P0 SYNCS.PHASECHK.TRANS64 P0, [R7+URZ+0x34440], R0 ;  /* 0x03444000070085a7 */ /* 0x000ea4000800007f */
[----:B--2---:R-:W-:Y:S05]  /*f530*/  @!P0 BRA `(.L_x_259) ;  /* 0xfffffffc00f08947 */ /* 0x004fea000383ffff */
[----:B------:R-:W-:Y:S05]  /*f540*/  BRA `(.L_x_322) ;  /* 0xffffffe800d47947 */ /* 0x000fea000383ffff */
.L_x_261:
[----:B-1----:R1:W2:Y:S02]  /*f550*/  SYNCS.PHASECHK.TRANS64.TRYWAIT P0, [R7+URZ+0x34440], R0 ;  /* 0x03444000070075a7 */ /* 0x0022a4000800017f */
[----:B--2---:R-:W-:Y:S05]  /*f560*/  @!P0 NANOSLEEP.SYNCS 0x989680 ;  /* 0x009896800000895d */ /* 0x004fea0003900000 */
[----:B------:R-:W2:Y:S02]  /*f570*/  @!P0 SYNCS.PHASECHK.TRANS64 P0, [R7+URZ+0x34440], R0 ;  /* 0x03444000070085a7 */ /* 0x000ea4000800007f */
[----:B--2---:R-:W-:Y:S05]  /*f580*/  @!P0 BRA `(.L_x_261) ;  /* 0xfffffffc00f08947 */ /* 0x004fea000383ffff */
[----:B------:R-:W-:Y:S05]  /*f590*/  BRA `(.L_x_323) ;  /* 0xffffffe800ec7947 */ /* 0x000fea000383ffff */
.L_x_263:
[----:B-1----:R1:W2:Y:S02]  /*f5a0*/  SYNCS.PHASECHK.TRANS64.TRYWAIT P0, [R7+URZ+0x34440], R0 ;  /* 0x03444000070075a7 */ /* 0x0022a4000800017f */
[----:B--2---:R-:W-:Y:S05]  /*f5b0*/  @!P0 NANOSLEEP.SYNCS 0x989680 ;  /* 0x009896800000895d */ /* 0x004fea0003900000 */
[----:B------:R-:W2:Y:S02]  /*f5c0*/  @!P0 SYNCS.PHASECHK.TRANS64 P0, [R7+URZ+0x34440], R0 ;  /* 0x03444000070085a7 */ /* 0x000ea4000800007f */
[----:B--2---:R-:W-:Y:S05]  /*f5d0*/  @!P0 BRA `(.L_x_263) ;  /* 0xfffffffc00f08947 */ /* 0x004fea000383ffff */
[----:B------:R-:W-:Y:S05]  /*f5e0*/  BRA `(.L_x_324) ;  /* 0xffffffec00047947 */ /* 0x000fea000383ffff */
.L_x_265:
[----:B-1----:R1:W2:Y:S02]  /*f5f0*/  SYNCS.PHASECHK.TRANS64.TRYWAIT P0, [R7+URZ+0x34440], R0 ;  /* 0x03444000070075a7 */ /* 0x0022a4000800017f */
[----:B--2---:R-:W-:Y:S05]  /*f600*/  @!P0 NANOSLEEP.SYNCS 0x989680 ;  /* 0x009896800000895d */ /* 0x004fea0003900000 */
[----:B------:R-:W2:Y:S02]  /*f610*/  @!P0 SYNCS.PHASECHK.TRANS64 P0, [R7+URZ+0x34440], R0 ;  /* 0x03444000070085a7 */ /* 0x000ea4000800007f */
[----:B--2---:R-:W-:Y:S05]  /*f620*/  @!P0 BRA `(.L_x_265) ;  /* 0xfffffffc00f08947 */ /* 0x004fea000383ffff */
[----:B------:R-:W-:Y:S05]  /*f630*/  BRA `(.L_x_325) ;  /* 0xffffffec001c7947 */ /* 0x000fea000383ffff */
.L_x_267:
[----:B-1----:R1:W2:Y:S02]  /*f640*/  SYNCS.PHASECHK.TRANS64.TRYWAIT P0, [R7+URZ+0x34440], R0 ;  /* 0x03444000070075a7 */ /* 0x0022a4000800017f */
[----:B--2---:R-:W-:Y:S05]  /*f650*/  @!P0 NANOSLEEP.SYNCS 0x989680 ;  /* 0x009896800000895d */ /* 0x004fea0003900000 */
[----:B------:R-:W2:Y:S02]  /*f660*/  @!P0 SYNCS.PHASECHK.TRANS64 P0, [R7+URZ+0x34440], R0 ;  /* 0x03444000070085a7 */ /* 0x000ea4000800007f */
[----:B--2---:R-:W-:Y:S05]  /*f670*/  @!P0 BRA `(.L_x_267) ;  /* 0xfffffffc00f08947 */ /* 0x004fea000383ffff */
[----:B------:R-:W-:Y:S05]  /*f680*/  BRA `(.L_x_326) ;  /* 0xffffffec00347947 */ /* 0x000fea000383ffff */
.L_x_269:
[----:B-1----:R1:W2:Y:S02]  /*f690*/  SYNCS.PHASECHK.TRANS64.TRYWAIT P0, [R7+URZ+0x34440], R0 ;  /* 0x03444000070075a7 */ /* 0x0022a4000800017f */
[----:B--2---:R-:W-:Y:S05]  /*f6a0*/  @!P0 NANOSLEEP.SYNCS 0x989680 ;  /* 0x009896800000895d */ /* 0x004fea0003900000 */
[----:B------:R-:W2:Y:S02]  /*f6b0*/  @!P0 SYNCS.PHASECHK.TRANS64 P0, [R7+URZ+0x34440], R0 ;  /* 0x03444000070085a7 */ /* 0x000ea4000800007f */
[----:B--2---:R-:W-:Y:S05]  /*f6c0*/  @!P0 BRA `(.L_x_269) ;  /* 0xfffffffc00f08947 */ /* 0x004fea000383ffff */
[----:B------:R-:W-:Y:S05]  /*f6d0*/  BRA `(.L_x_327) ;  /* 0xffffffec004c7947 */ /* 0x000fea000383ffff */
        .weak           $__internal_0_$__cuda_sm20_div_u64
        .type           $__internal_0_$__cuda_sm20_div_u64,@function
        .size           $__internal_0_$__cuda_sm20_div_u64,(.L_x_248 - $__internal_0_$__cuda_sm20_div_u64)
$__internal_0_$__cuda_sm20_div_u64:
[----:B------:R-:W-:-:S04]  /*f6e0*/  IMAD.MOV.U32 R17, RZ, RZ, R23 ;  /* 0x000000ffff117224 */ /* 0x000fc800078e0017 */
[----:B------:R-:W1:Y:S08]  /*f6f0*/  I2F.U64.RP R0, R16 ;  /* 0x0000001000007312 */ /* 0x000e700000309000 */
[----:B-1----:R-:W1:Y:S02]  /*f700*/  MUFU.RCP R0, R0 ;  /* 0x0000000000007308 */ /* 0x002e640000001000 */
[----:B-1----:R-:W-:-:S06]  /*f710*/  IADD3 R2, R0, 0x1ffffffe, RZ ;  /* 0x1ffffffe00027810 */ /* 0x002fcc0007ffe0ff */
[----:B------:R-:W1:Y:S02]  /*f720*/  F2I.U64.TRUNC R2, R2 ;  /* 0x0000000200027311 */ /* 0x000e64000020d800 */
[----:B-1----:R-:W-:-:S04]  /*f730*/  IMAD.WIDE.U32 R14, R2, R16, RZ ;  /* 0x00000010020e7225 */ /* 0x002fc800078e00ff */
[----:B------:R-:W-:Y:S01]  /*f740*/  IMAD R15, R2, R23, R15 ;  /* 0x00000017020f7224 */ /* 0x000fe200078e020f */
[----:B------:R-:W-:-:S03]  /*f750*/  IADD3 R19, P1, RZ, -R14, RZ ;  /* 0x8000000eff137210 */ /* 0x000fc60007f3e0ff */
[----:B------:R-:W-:Y:S02]  /*f760*/  IMAD R15, R3, R16, R15 ;  /* 0x00000010030f7224 */ /* 0x000fe400078e020f */
[----:B------:R-:W-:-:S04]  /*f770*/  IMAD.HI.U32 R14, R2, R19, RZ ;  /* 0x00000013020e7227 */ /* 0x000fc800078e00ff */
[----:B------:R-:W-:Y:S02]  /*f780*/  IMAD.X R21, RZ, RZ, ~R15, P1 ;  /* 0x000000ffff157224 */ /* 0x000fe400008e0e0f */
[----:B------:R-:W-:Y:S02]  /*f790*/  IMAD.MOV.U32 R15, RZ, RZ, R2 ;  /* 0x000000ffff0f7224 */ /* 0x000fe400078e0002 */
[-C--:B------:R-:W-:Y:S02]  /*f7a0*/  IMAD R17, R3, R21.reuse, RZ ;  /* 0x0000001503117224 */ /* 0x080fe400078e02ff */
[----:B------:R-:W-:-:S04]  /*f7b0*/  IMAD.WIDE.U32 R14, P1, R2, R21, R14 ;  /* 0x00000015020e7225 */ /* 0x000fc8000782000e */
[----:B------:R-:W-:-:S04]  /*f7c0*/  IMAD.HI.U32 R21, R3, R21, RZ ;  /* 0x0000001503157227 */ /* 0x000fc800078e00ff */
[----:B------:R-:W-:-:S04]  /*f7d0*/  IMAD.HI.U32 R14, P2, R3, R19, R14 ;  /* 0x00000013030e7227 */ /* 0x000fc8000784000e */
[----:B------:R-:W-:Y:S01]  /*f7e0*/  IMAD.X R0, R21, 0x1, R3, P1 ;  /* 0x0000000115007824 */ /* 0x000fe200008e0603 */
[----:B------:R-:W-:-:S04]  /*f7f0*/  IADD3 R15, P3, R17, R14, RZ ;  /* 0x0000000e110f7210 */ /* 0x000fc80007f7e0ff */
[----:B------:R-:W-:Y:S01]  /*f800*/  IADD3.X R17, RZ, RZ, R0, P3, P2 ;  /* 0x000000ffff117210 */ /* 0x000fe20001fe4400 */
[----:B------:R-:W-:-:S04]  /*f810*/  IMAD.WIDE.U32 R2, R15, R16, RZ ;  /* 0x000000100f027225 */ /* 0x000fc800078e00ff */
[----:B------:R-:W-:Y:S01]  /*f820*/  IMAD R0, R15, R23, R3 ;  /* 0x000000170f007224 */ /* 0x000fe200078e0203 */
[----:B------:R-:W-:-:S03]  /*f830*/  IADD3 R3, P1, RZ, -R2, RZ ;  /* 0x80000002ff037210 */ /* 0x000fc60007f3e0ff */
[----:B------:R-:W-:Y:S02]  /*f840*/  IMAD R0, R17, R16, R0 ;  /* 0x0000001011007224 */ /* 0x000fe400078e0200 */
[----:B------:R-:W-:-:S04]  /*f850*/  IMAD.HI.U32 R14, R15, R3, RZ ;  /* 0x000000030f0e7227 */ /* 0x000fc800078e00ff */
[----:B------:R-:W-:-:S04]  /*f860*/  IMAD.X R0, RZ, RZ, ~R0, P1 ;  /* 0x000000ffff007224 */ /* 0x000fc800008e0e00 */
[----:B------:R-:W-:-:S04]  /*f870*/  IMAD.WIDE.U32 R14, P1, R15, R0, R14 ;  /* 0x000000000f0e7225 */ /* 0x000fc8000782000e */
[C---:B------:R-:W-:Y:S02]  /*f880*/  IMAD R2, R17.reuse, R0, RZ ;  /* 0x0000000011027224 */ /* 0x040fe400078e02ff */
[----:B------:R-:W-:-:S04]  /*f890*/  IMAD.HI.U32 R15, P2, R17, R3, R14 ;  /* 0x00000003110f7227 */ /* 0x000fc8000784000e */
[----:B------:R-:W-:Y:S01]  /*f8a0*/  IMAD.HI.U32 R0, R17, R0, RZ ;  /* 0x0000000011007227 */ /* 0x000fe200078e00ff */
[----:B------:R-:W-:-:S03]  /*f8b0*/  IADD3 R15, P3, R2, R15, RZ ;  /* 0x0000000f020f7210 */ /* 0x000fc60007f7e0ff */
[----:B------:R-:W-:Y:S02]  /*f8c0*/  IMAD.X R17, R0, 0x1, R17, P1 ;  /* 0x0000000100117824 */ /* 0x000fe400008e0611 */
[----:B------:R-:W-:-:S03]  /*f8d0*/  IMAD.HI.U32 R2, R15, UR13, RZ ;  /* 0x0000000d0f027c27 */ /* 0x000fc6000f8e00ff */
[----:B------:R-:W-:Y:S01]  /*f8e0*/  IADD3.X R17, RZ, RZ, R17, P3, P2 ;  /* 0x000000ffff117210 */ /* 0x000fe20001fe4411 */
[----:B------:R-:W-:Y:S02]  /*f8f0*/  IMAD.MOV.U32 R3, RZ, RZ, RZ ;  /* 0x000000ffff037224 */ /* 0x000fe400078e00ff */
[----:B------:R-:W-:-:S04]  /*f900*/  IMAD.WIDE.U32 R2, R15, UR21, R2 ;  /* 0x000000150f027c25 */ /* 0x000fc8000f8e0002 */
[C---:B------:R-:W-:Y:S02]  /*f910*/  IMAD R15, R17.reuse, UR21, RZ ;  /* 0x00000015110f7c24 */ /* 0x040fe4000f8e02ff */
[----:B------:R-:W-:-:S04]  /*f920*/  IMAD.HI.U32 R2, P1, R17, UR13, R2 ;  /* 0x0000000d11027c27 */ /* 0x000fc8000f820002 */
[----:B------:R-:W-:Y:S01]  /*f930*/  IMAD.HI.U32 R0, R17, UR21, RZ ;  /* 0x0000001511007c27 */ /* 0x000fe2000f8e00ff */
[----:B------:R-:W-:-:S03]  /*f940*/  IADD3 R15, P2, R15, R2, RZ ;  /* 0x000000020f0f7210 */ /* 0x000fc60007f5e0ff */
[----:B------:R-:W-:Y:S02]  /*f950*/  IMAD.X R0, RZ, RZ, R0, P1 ;  /* 0x000000ffff007224 */ /* 0x000fe400008e0600 */
[----:B------:R-:W-:-:S04]  /*f960*/  IMAD.WIDE.U32 R2, R15, R16, RZ ;  /* 0x000000100f027225 */ /* 0x000fc800078e00ff */
[----:B------:R-:W-:Y:S01]  /*f970*/  IMAD.X R0, RZ, RZ, R0, P2 ;  /* 0x000000ffff007224 */ /* 0x000fe200010e0600 */
[----:B------:R-:W-:Y:S01]  /*f980*/  IADD3 R17, P2, -R2, UR13, RZ ;  /* 0x0000000d02117c10 */ /* 0x000fe2000ff5e1ff */
[----:B------:R-:W-:-:S03]  /*f990*/  IMAD R3, R15, R23, R3 ;  /* 0x000000170f037224 */ /* 0x000fc600078e0203 */
[-C--:B------:R-:W-:Y:S01]  /*f9a0*/  ISETP.GE.U32.AND P1, PT, R17, R16.reuse, PT ;  /* 0x000000101100720c */ /* 0x080fe20003f26070 */
[----:B------:R-:W-:-:S05]  /*f9b0*/  IMAD R0, R0, R16, R3 ;  /* 0x0000001000007224 */ /* 0x000fca00078e0203 */
[----:B------:R-:W-:Y:S01]  /*f9c0*/  IADD3.X R14, ~R0, UR21, RZ, P2, !PT ;  /* 0x00000015000e7c10 */ /* 0x000fe200097fe5ff */
[----:B------:R-:W-:Y:S01]  /*f9d0*/  VIADD R0, R15, 0x1 ;  /* 0x000000010f007836 */ /* 0x000fe20000000000 */
[----:B------:R-:W-:Y:S02]  /*f9e0*/  IADD3 R2, P2, -R16, R17, RZ ;  /* 0x0000001110027210 */ /* 0x000fe40007f5e1ff */
[----:B------:R-:W-:Y:S02]  /*f9f0*/  ISETP.GE.U32.AND.EX P1, PT, R14, R23, PT, P1 ;  /* 0x000000170e00720c */ /* 0x000fe40003f26110 */
[----:B------:R-:W-:Y:S02]  /*fa00*/  IADD3.X R3, ~R23, R14, RZ, P2, !PT ;  /* 0x0000000e17037210 */ /* 0x000fe400017fe5ff */
[----:B------:R-:W-:Y:S02]  /*fa10*/  SEL R2, R2, R17, P1 ;  /* 0x0000001102027207 */ /* 0x000fe40000800000 */
[----:B------:R-:W-:-:S02]  /*fa20*/  SEL R15, R0, R15, P1 ;  /* 0x0000000f000f7207 */ /* 0x000fc40000800000 */
[----:B------:R-:W-:Y:S02]  /*fa30*/  SEL R3, R3, R14, P1 ;  /* 0x0000000e03037207 */ /* 0x000fe40000800000 */
[----:B------:R-:W-:Y:S01]  /*fa40*/  ISETP.GE.U32.AND P1, PT, R2, R16, PT ;  /* 0x000000100200720c */ /* 0x000fe20003f26070 */
[----:B------:R-:W-:Y:S01]  /*fa50*/  VIADD R0, R15, 0x1 ;  /* 0x000000010f007836 */ /* 0x000fe20000000000 */
[----:B------:R-:W-:Y:S01]  /*fa60*/  ISETP.NE.U32.AND P2, PT, R16, RZ, PT ;  /* 0x000000ff1000720c */ /* 0x000fe20003f45070 */
[----:B------:R-:W-:Y:S01]  /*fa70*/  IMAD.MOV.U32 R2, RZ, RZ, R12 ;  /* 0x000000ffff027224 */ /* 0x000fe200078e000c */
[----:B------:R-:W-:Y:S01]  /*fa80*/  ISETP.GE.U32.AND.EX P1, PT, R3, R23, PT, P1 ;  /* 0x000000170300720c */ /* 0x000fe20003f26110 */
[----:B------:R-:W-:Y:S01]  /*fa90*/  IMAD.MOV.U32 R3, RZ, RZ, 0x0 ;  /* 0x00000000ff037424 */ /* 0x000fe200078e00ff */
[----:B------:R-:W-:Y:S02]  /*faa0*/  ISETP.NE.AND.EX P2, PT, R23, RZ, PT, P2 ;  /* 0x000000ff1700720c */ /* 0x000fe40003f45320 */
[----:B------:R-:W-:-:S04]  /*fab0*/  SEL R0, R0, R15, P1 ;  /* 0x0000000f00007207 */ /* 0x000fc80000800000 */
[----:B------:R-:W-:Y:S01]  /*fac0*/  SEL R0, R0, 0xffffffff, P2 ;  /* 0xffffffff00007807 */ /* 0x000fe20001000000 */
[----:B------:R-:W-:Y:S06]  /*fad0*/  RET.REL.NODEC R2 `(_ZN7cutlass13device_kernelINS_4gemm6kernel13GemmUniversalINS1_17GroupProblemShapeIN4cute5tupleIJiiiEEEEENS1_10collective13CollectiveMmaINS1_39MainloopSm90ArrayTmaGmmaWarpSpecializedILi6ENS6_IJNS5_1CILi1EEESD_SD_EEENS1_40KernelPtrArrayTmaWarpSpecializedPingpongEEENS6_IJNSC_ILi128EEESH_NSC_ILi64EEEEEENS_10bfloat16_tEPNS6_IJlSD_NSC_ILi0EEEEEESK_SN_NS5_8TiledMMAINS5_8MMA_AtomIJNS5_4SM904GMMA28MMA_64x128x16_F32BF16BF16_SSILNSR_5MajorE0ELST_0ELNSR_7ScaleInE1ELSU_1EEEEEENS5_6LayoutISE_NS6_IJSL_SL_SL_EEEEENS6_IJNS5_10UnderscoreES10_S10_EEEEENS5_13SM90_TMA_LOADENS5_14ComposedLayoutINS5_7SwizzleILi3ELi4ELi3EEENS5_18smem_ptr_flag_bitsILi16EEENSX_INS6_IJNSC_ILi8EEESI_EEENS6_IJSI_SD_EEEEEEEvNS5_8identityES13_S1D_vS1E_EENS_8epilogue10collective18CollectiveEpilogueINS1G_30Sm90PtrArrayTmaWarpSpecializedILi4ELi2ELi16ELb1ELb0ELi2EEEJSJ_NS6_IJSI_NSC_ILi32EEEEEENS_6half_tEPNS6_IJSD_lSL_EEES1N_S1P_NS1G_6fusion15FusionCallbacksIS1K_NS1Q_17LinearCombinationIS1N_fS1N_fLNS_15FloatRoundStyleE2EEESJ_S1M_JEEES13_NS14_IS16_S18_NSX_INS6_IJSI_S19_EEENS6_IJSD_SI_EEEEEEENS5_17SM75_U16x8_LDSM_TENS5_14SM90_TMA_STOREES1Z_NS5_17SM90_U16x8_STSM_TENS5_9Copy_AtomIJNS5_17SM90_U32x4_STSM_NES1N_EEEvEEEvvEEEEvNT_6ParamsE) ;  /* 0xffffff0402487950 */ /* 0x000fec0003c3ffff */
.L_x_248:
[----:B------:R-:W-:Y:S01]  /*fae0*/  UMOV UR28, UR23 ;  /* 0x00000017001c7c82 */ /* 0x000fe20008000000 */
[----:B------:R-:W-:Y:S02]  /*faf0*/  UMOV UR29, UR34 ;  /* 0x00000022001d7c82 */ /* 0x000fe40008000000 */
[----:B------:R-:W1:Y:S08]  /*fb00*/  I2F.U64.RP R13, UR28 ;  /* 0x0000001c000d7d12 */ /* 0x000e700008309000 */
[----:B-1----:R-:W1:Y:S02]  /*fb10*/  MUFU.RCP R13, R13 ;  /* 0x0000000d000d7308 */ /* 0x002e640000001000 */
[----:B-1----:R-:W-:-:S06]  /*fb20*/  VIADD R2, R13, 0x1ffffffe ;  /* 0x1ffffffe0d027836 */ /* 0x002fcc0000000000 */
[----:B------:R-:W1:Y:S02]  /*fb30*/  F2I.U64.TRUNC R2, R2 ;  /* 0x0000000200027311 */ /* 0x000e64000020d800 */
[----:B-1----:R-:W-:Y:S01]  /*fb40*/  R2UR UR28, R2 ;  /* 0x00000000021c72ca */ /* 0x002fe200000e0000 */
[----:B------:R-:W-:Y:S01]  /*fb50*/  IMAD.MOV.U32 R2, RZ, RZ, R12 ;  /* 0x000000ffff027224 */ /* 0x000fe200078e000c */
[----:B------:R-:W-:Y:S01]  /*fb60*/  R2UR UR29, R3 ;  /* 0x00000000031d72ca */ /* 0x000fe200000e0000 */
[----:B------:R-:W-:-:S10]  /*fb70*/  IMAD.MOV.U32 R3, RZ, RZ, 0x0 ;  /* 0x00000000ff037424 */ /* 0x000fd400078e00ff */
[----:B------:R-:W-:-:S04]  /*fb80*/  UIMAD.WIDE.U32 UR30, UR28, UR23, URZ ;  /* 0x000000171c1e72a5 */ /* 0x000fc8000f8e003f */
[----:B------:R-:W-:Y:S02]  /*fb90*/  UIMAD UR31, UR28, UR34, UR31 ;  /* 0x000000221c1f72a4 */ /* 0x000fe4000f8e021f */
[----:B------:R-:W-:Y:S02]  /*fba0*/  UIADD3 UR36, UP1, URZ, -UR30, URZ ;  /* 0x8000001e3f247290 */ /* 0x000fe4000ff3e03f */
[----:B------:R-:W-:Y:S02]  /*fbb0*/  UIMAD UR32, UR29, UR23, UR31 ;  /* 0x000000171d2072a4 */ /* 0x000fe4000f8e021f */
[----:B------:R-:W-:Y:S02]  /*fbc0*/  UIMAD.WIDE.U32 UR30, UR28, UR36, URZ ;  /* 0x000000241c1e72a5 */ /* 0x000fe4000f8e003f */
[----:B------:R-:W-:-:S05]  /*fbd0*/  UIADD3.X UR37, URZ, ~UR32, URZ, UP1, !UPT ;  /* 0x800000203f257290 */ /* 0x000fca0008ffe43f */
[----:B------:R-:W-:Y:S01]  /*fbe0*/  UMOV UR30, UR31 ;  /* 0x0000001f001e7c82 */ /* 0x000fe20008000000 */
[----:B------:R-:W-:Y:S02]  /*fbf0*/  UMOV UR31, UR28 ;  /* 0x0000001c001f7c82 */ /* 0x000fe40008000000 */
[----:B------:R-:W-:Y:S02]  /*fc00*/  UIMAD.WIDE.U32 UR32, UP1, UR28, UR37, UR30 ;  /* 0x000000251c2072a5 */ /* 0x000fe4000f82001e */
[----:B------:R-:W-:Y:S02]  /*fc10*/  UIMAD.WIDE.U32 UR30, UR29, UR37, URZ ;  /* 0x000000251d1e72a5 */ /* 0x000fe4000f8e003f */
[----:B------:R-:W-:Y:S02]  /*fc20*/  UIMAD.WIDE.U32 UR32, UP2, UR29, UR36, UR32 ;  /* 0x000000241d2072a5 */ /* 0x000fe4000f840020 */
[----:B------:R-:W-:Y:S02]  /*fc30*/  UIMAD UR37, UR29, UR37, URZ ;  /* 0x000000251d2572a4 */ /* 0x000fe4000f8e023f */
[----:B------:R-:W-:-:S02]  /*fc40*/  UIADD3.X UR30, UR31, UR29, URZ, UP1, !UPT ;  /* 0x0000001d1f1e7290 */ /* 0x000fc40008ffe43f */
[----:B------:R-:W-:-:S04]  /*fc50*/  UIADD3 UR33, UP4, UR37, UR33, URZ ;  /* 0x0000002125217290 */ /* 0x000fc8000ff9e03f */
[----:B------:R-:W-:Y:S02]  /*fc60*/  UIMAD.WIDE.U32 UR28, UR33, UR23, URZ ;  /* 0x00000017211c72a5 */ /* 0x000fe4000f8e003f */
[----:B------:R-:W-:Y:S02]  /*fc70*/  UIADD3.X UR36, URZ, URZ, UR30, UP4, UP2 ;  /* 0x0000003f3f247290 */ /* 0x000fe4000a7e441e */
[----:B------:R-:W-:Y:S02]  /*fc80*/  UIMAD UR29, UR33, UR34, UR29 ;  /* 0x00000022211d72a4 */ /* 0x000fe4000f8e021d */
[----:B------:R-:W-:Y:S02]  /*fc90*/  UIADD3 UR37, UP1, URZ, -UR28, URZ ;  /* 0x8000001c3f257290 */ /* 0x000fe4000ff3e03f */
[----:B------:R-:W-:Y:S02]  /*fca0*/  UIMAD UR30, UR36, UR23, UR29 ;  /* 0x00000017241e72a4 */ /* 0x000fe4000f8e021d */
[----:B------:R-:W-:-:S02]  /*fcb0*/  UIMAD.WIDE.U32 UR28, UR33, UR37, URZ ;  /* 0x00000025211c72a5 */ /* 0x000fc4000f8e003f */
[----:B------:R-:W-:-:S05]  /*fcc0*/  UIADD3.X UR40, URZ, ~UR30, URZ, UP1, !UPT ;  /* 0x8000001e3f287290 */ /* 0x000fca0008ffe43f */
[----:B------:R-:W-:Y:S01]  /*fcd0*/  UMOV UR32, UR29 ;  /* 0x0000001d00207c82 */ /* 0x000fe20008000000 */
[----:B------:R-:W-:Y:S02]  /*fce0*/  UIMAD.WIDE.U32 UR28, UR36, UR40, URZ ;  /* 0x00000028241c72a5 */ /* 0x000fe4000f8e003f */
[----:B------:R-:W-:Y:S02]  /*fcf0*/  UIMAD.WIDE.U32 UR30, UP1, UR33, UR40, UR32 ;  /* 0x00000028211e72a5 */ /* 0x000fe4000f820020 */
[----:B------:R-:W-:Y:S02]  /*fd00*/  UIMAD UR32, UR36, UR40, URZ ;  /* 0x00000028242072a4 */ /* 0x000fe4000f8e023f */
[----:B------:R-:W-:Y:S02]  /*fd10*/  UIMAD.WIDE.U32 UR30, UP2, UR36, UR37, UR30 ;  /* 0x00000025241e72a5 */ /* 0x000fe4000f84001e */
[----:B------:R-:W-:Y:S02]  /*fd20*/  UIADD3.X UR36, UR29, UR36, URZ, UP1, !UPT ;  /* 0x000000241d247290 */ /* 0x000fe40008ffe43f */
[----:B------:R-:W-:-:S04]  /*fd30*/  UIADD3 UR32, UP4, UR32, UR31, URZ ;  /* 0x0000001f20207290 */ /* 0x000fc8000ff9e03f */
[----:B------:R-:W-:Y:S02]  /*fd40*/  UIMAD.WIDE.U32 UR30, UR32, UR24, URZ ;  /* 0x00000018201e72a5 */ /* 0x000fe4000f8e003f */
[----:B------:R-:W-:-:S05]  /*fd50*/  UIADD3.X UR36, URZ, URZ, UR36, UP4, UP2 ;  /* 0x0000003f3f247290 */ /* 0x000fca000a7e4424 */
[----:B------:R-:W-:Y:S01]  /*fd60*/  UMOV UR30, UR31 ;  /* 0x0000001f001e7c82 */ /* 0x000fe20008000000 */
[----:B------:R-:W-:Y:S02]  /*fd70*/  UMOV UR31, URZ ;  /* 0x0000003f001f7c82 */ /* 0x000fe40008000000 */
[----:B------:R-:W-:Y:S02]  /*fd80*/  UIMAD.WIDE.U32 UR28, UR32, UR25, UR30 ;  /* 0x00000019201c72a5 */ /* 0x000fe4000f8e001e */
[----:B------:R-:W-:Y:S02]  /*fd90*/  UIMAD UR32, UR36, UR25, URZ ;  /* 0x00000019242072a4 */ /* 0x000fe4000f8e023f */
[----:B------:R-:W-:Y:S02]  /*fda0*/  UIMAD.WIDE.U32 UR28, UP1, UR36, UR24, UR28 ;  /* 0x00000018241c72a5 */ /* 0x000fe4000f82001c */
[----:B------:R-:W-:Y:S02]  /*fdb0*/  UIMAD.WIDE.U32 UR30, UR36, UR25, URZ ;  /* 0x00000019241e72a5 */ /* 0x000fe4000f8e003f */
[----:B------:R-:W-:-:S02]  /*fdc0*/  UIADD3 UR32, UP2, UR32, UR29, URZ ;  /* 0x0000001d20207290 */ /* 0x000fc4000ff5e03f */
[----:B------:R-:W-:Y:S02]  /*fdd0*/  UIADD3.X UR30, UR31, URZ, URZ, UP1, !UPT ;  /* 0x0000003f1f1e7290 */ /* 0x000fe40008ffe43f */
[----:B------:R-:W-:Y:S02]  /*fde0*/  UIMAD.WIDE.U32 UR28, UR32, UR23, URZ ;  /* 0x00000017201c72a5 */ /* 0x000fe4000f8e003f */
[----:B------:R-:W-:Y:S02]  /*fdf0*/  UIADD3.X UR30, URZ, UR30, URZ, UP2, !UPT ;  /* 0x0000001e3f1e7290 */ /* 0x000fe400097fe43f */
[----:B------:R-:W-:Y:S02]  /*fe00*/  UIMAD UR29, UR32, UR34, UR29 ;  /* 0x00000022201d72a4 */ /* 0x000fe4000f8e021d */
[----:B------:R-:W-:Y:S02]  /*fe10*/  UIADD3 UR31, UP2, -UR28, UR24, URZ ;  /* 0x000000181c1f7290 */ /* 0x000fe4000ff5e13f */
[----:B------:R-:W-:-:S02]  /*fe20*/  UIMAD UR29, UR30, UR23, UR29 ;  /* 0x000000171e1d72a4 */ /* 0x000fc4000f8e021d */
[----:B------:R-:W-:Y:S02]  /*fe30*/  UISETP.GE.U32.AND UP1, UPT, UR31, UR23, UPT ;  /* 0x000000171f00728c */ /* 0x000fe4000bf26070 */
[----:B------:R-:W-:Y:S02]  /*fe40*/  UIADD3.X UR30, ~UR29, UR25, URZ, UP2, !UPT ;  /* 0x000000191d1e7290 */ /* 0x000fe400097fe53f */
[----:B------:R-:W-:Y:S02]  /*fe50*/  UIADD3 UR25, UP2, -UR23, UR31, URZ ;  /* 0x0000001f17197290 */ /* 0x000fe4000ff5e13f */
[----:B------:R-:W-:Y:S02]  /*fe60*/  UISETP.GE.U32.AND.EX UP1, UPT, UR30, UR34, UPT, UP1 ;  /* 0x000000221e00728c */ /* 0x000fe4000bf26110 */
[----:B------:R-:W-:Y:S02]  /*fe70*/  UIADD3 UR28, UR32, 0x1, URZ ;  /* 0x00000001201c7890 */ /* 0x000fe4000fffe03f */
[----:B------:R-:W-:-:S02]  /*fe80*/  UIADD3.X UR29, ~UR34, UR30, URZ, UP2, !UPT ;  /* 0x0000001e221d7290 */ /* 0x000fc400097fe53f */
[----:B------:R-:W-:Y:S02]  /*fe90*/  USEL UR25, UR25, UR31, UP1 ;  /* 0x0000001f19197287 */ /* 0x000fe40008800000 */
[----:B------:R-:W-:Y:S02]  /*fea0*/  USEL UR29, UR29, UR30, UP1 ;  /* 0x0000001e1d1d7287 */ /* 0x000fe40008800000 */
[----:B------:R-:W-:Y:S02]  /*feb0*/  USEL UR32, UR28, UR32, UP1 ;  /* 0x000000201c207287 */ /* 0x000fe40008800000 */
[----:B------:R-:W-:Y:S02]  /*fec0*/  UISETP.GE.U32.AND UP1, UPT, UR25, UR23, UPT ;  /* 0x000000171900728c */ /* 0x000fe4000bf26070 */
[----:B------:R-:W-:Y:S02]  /*fed0*/  UISETP.NE.U32.AND UP2, UPT, UR23, URZ, UPT ;  /* 0x0000003f1700728c */ /* 0x000fe4000bf45070 */
[----:B------:R-:W-:-:S02]  /*fee0*/  UIADD3 UR25, UR32, 0x1, URZ ;  /* 0x0000000120197890 */ /* 0x000fc4000fffe03f */
[----:B------:R-:W-:Y:S02]  /*fef0*/  UISETP.GE.U32.AND.EX UP1, UPT, UR29, UR34, UPT, UP1 ;  /* 0x000000221d00728c */ /* 0x000fe4000bf26110 */
[----:B------:R-:W-:Y:S02]  /*ff00*/  UISETP.NE.AND.EX UP2, UPT, UR34, URZ, UPT, UP2 ;  /* 0x0000003f2200728c */ /* 0x000fe4000bf45320 */
[----:B------:R-:W-:-:S04]  /*ff10*/  USEL UR25, UR25, UR32, UP1 ;  /* 0x0000002019197287 */ /* 0x000fc80008800000 */
[----:B------:R-:W-:Y:S01]  /*ff20*/  USEL UR28, UR25, 0xffffffff, UP2 ;  /* 0xffffffff191c7887 */ /* 0x000fe20009000000 */
[----:B------:R-:W-:Y:S11]  /*ff30*/  RET.REL.NODEC R2 `(_ZN7cutlass13device_kernelINS_4gemm6kernel13GemmUniversalINS1_17GroupProblemShapeIN4cute5tupleIJiiiEEEEENS1_10collective13CollectiveMmaINS1_39MainloopSm90ArrayTmaGmmaWarpSpecializedILi6ENS6_IJNS5_1CILi1EEESD_SD_EEENS1_40KernelPtrArrayTmaWarpSpecializedPingpongEEENS6_IJNSC_ILi128EEESH_NSC_ILi64EEEEEENS_10bfloat16_tEPNS6_IJlSD_NSC_ILi0EEEEEESK_SN_NS5_8TiledMMAINS5_8MMA_AtomIJNS5_4SM904GMMA28MMA_64x128x16_F32BF16BF16_SSILNSR_5MajorE0ELST_0ELNSR_7ScaleInE1ELSU_1EEEEEENS5_6LayoutISE_NS6_IJSL_SL_SL_EEEEENS6_IJNS5_10UnderscoreES10_S10_EEEEENS5_13SM90_TMA_LOADENS5_14ComposedLayoutINS5_7SwizzleILi3ELi4ELi3EEENS5_18smem_ptr_flag_bitsILi16EEENSX_INS6_IJNSC_ILi8EEESI_EEENS6_IJSI_SD_EEEEEEEvNS5_8identityES13_S1D_vS1E_EENS_8epilogue10collective18CollectiveEpilogueINS1G_30Sm90PtrArrayTmaWarpSpecializedILi4ELi2ELi16ELb1ELb0ELi2EEEJSJ_NS6_IJSI_NSC_ILi32EEEEEENS_6half_tEPNS6_IJSD_lSL_EEES1N_S1P_NS1G_6fusion15FusionCallbacksIS1K_NS1Q_17LinearCombinationIS1N_fS1N_fLNS_15FloatRoundStyleE2EEESJ_S1M_JEEES13_NS14_IS16_S18_NSX_INS6_IJSI_S19_EEENS6_IJSD_SI_EEEEEEENS5_17SM75_U16x8_LDSM_TENS5_14SM90_TMA_STOREES1Z_NS5_17SM90_U16x8_STSM_TENS5_9Copy_AtomIJNS5_17SM90_U32x4_STSM_NES1N_EEEvEEEvvEEEEvNT_6ParamsE) ;  /* 0xffffff0002307950 */ /* 0x000ff60003c3ffff */
.L_x_328:
[----:B------:R-:W-:-:S00]  /*ff40*/  BRA `(.L_x_328) ;  /* 0xfffffffc00fc7947 */ /* 0x000fc0000383ffff */
[----:B------:R-:W-:-:S00]  /*ff50*/  NOP ;  /* 0x0000000000007918 */ /* 0x000fc00000000000 */
        /* <DEDUP_REMOVED lines=10> */
.L_x_329:


//--------------------- .nv.global.init           --------------------------
	.section	.nv.global.init,"aw",@progbits
.nv.global.init:
	.type		$str$24,@object
	.size		$str$24,($str$25 - $str$24)
$str$24:
        /*0000*/ 	.byte	0x28, 0x61, 0x64, 0x64, 0x72, 0x65, 0x73, 0x73, 0x20, 0x26, 0x20, 0x6d, 0x61, 0x73, 0x6b, 0x29
        /*0010*/ 	.byte	0x20, 0x3d, 0x3d, 0x20, 0x30, 0x00
	.type		$str$25,@object
	.size		$str$25,(__unnamed_1 - $str$25)
$str$25:
        /*0016*/ 	.byte	0x2f, 0x74, 0x6d, 0x70, 0x2f, 0x63, 0x75, 0x74, 0x6c, 0x61, 0x73, 0x73, 0x5f, 0x73, 0x77, 0x65
        /*0026*/ 	.byte	0x65, 0x70, 0x5f, 0x73, 0x72, 0x63, 0x2f, 0x69, 0x6e, 0x63, 0x6c, 0x75, 0x64, 0x65, 0x2f, 0x63
        /*0036*/ 	.byte	0x75, 0x74, 0x65, 0x2f, 0x70, 0x6f, 0x69, 0x6e, 0x74, 0x65, 0x72, 0x5f, 0x66, 0x6c, 0x61, 0x67
        /*0046*/ 	.byte	0x67, 0x65, 0x64, 0x2e, 0x68, 0x70, 0x70, 0x00
	.type		__unnamed_1,@object
	.size		__unnamed_1,(.L_0 - __unnamed_1)
__unnamed_1:
        /*004e*/ 	.byte	0x61, 0x75, 0x74, 0x6f, 0x20, 0x63, 0x75, 0x74, 0x65, 0x3a, 0x3a, 0x61, 0x73, 0x5f, 0x70, 0x6f
        /* <DEDUP_REMOVED lines=27> */
        /*020e*/ 	.byte	0x3e, 0x3e, 0x3e, 0x3e, 0x3e, 0x5d, 0x00
.L_0:


//--------------------- .nv.shared._ZN7cutlass13device_kernelINS_4gemm6kernel13GemmUniversalINS1_17GroupProblemShapeIN4cute5tupleIJiiiEEEEENS1_10collective13CollectiveMmaINS1_39MainloopSm90ArrayTmaGmmaWarpSpecializedILi6ENS6_IJNS5_1CILi1EEESD_SD_EEENS1_40KernelPtrArrayTmaWarpSpecializedPingpongEEENS6_IJNSC_ILi128EEESH_NSC_ILi64EEEEEENS_10bfloat16_tEPNS6_IJlSD_NSC_ILi0EEEEEESK_SN_NS5_8TiledMMAINS5_8MMA_AtomIJNS5_4SM904GMMA28MMA_64x128x16_F32BF16BF16_SSILNSR_5MajorE0ELST_0ELNSR_7ScaleInE1ELSU_1EEEEEENS5_6LayoutISE_NS6_IJSL_SL_SL_EEEEENS6_IJNS5_10UnderscoreES10_S10_EEEEENS5_13SM90_TMA_LOADENS5_14ComposedLayoutINS5_7SwizzleILi3ELi4ELi3EEENS5_18smem_ptr_flag_bitsILi16EEENSX_INS6_IJNSC_ILi8EEESI_EEENS6_IJSI_SD_EEEEEEEvNS5_8identityES13_S1D_vS1E_EENS_8epilogue10collective18CollectiveEpilogueINS1G_30Sm90PtrArrayTmaWarpSpecializedILi4ELi2ELi16ELb1ELb0ELi2EEEJSJ_NS6_IJSI_NSC_ILi32EEEEEENS_6half_tEPNS6_IJSD_lSL_EEES1N_S1P_NS1G_6fusion15FusionCallbacksIS1K_NS1Q_17LinearCombinationIS1N_fS1N_fLNS_15FloatRoundStyleE2EEESJ_S1M_JEEES13_NS14_IS16_S18_NSX_INS6_IJSI_S19_EEENS6_IJSD_SI_EEEEEEENS5_17SM75_U16x8_LDSM_TENS5_14SM90_TMA_STOREES1Z_NS5_17SM90_U16x8_STSM_TENS5_9Copy_AtomIJNS5_17SM90_U32x4_STSM_NES1N_EEEvEEEvvEEEEvNT_6ParamsE --------------------------
	.section	.nv.shared._ZN7cutlass13device_kernelINS_4gemm6kernel13GemmUniversalINS1_17GroupProblemShapeIN4cute5tupleIJiiiEEEEENS1_10collective13CollectiveMmaINS1_39MainloopSm90ArrayTmaGmmaWarpSpecializedILi6ENS6_IJNS5_1CILi1EEESD_SD_EEENS1_40KernelPtrArrayTmaWarpSpecializedPingpongEEENS6_IJNSC_ILi128EEESH_NSC_ILi64EEEEEENS_10bfloat16_tEPNS6_IJlSD_NSC_ILi0EEEEEESK_SN_NS5_8TiledMMAINS5_8MMA_AtomIJNS5_4SM904GMMA28MMA_64x128x16_F32BF16BF16_SSILNSR_5MajorE0ELST_0ELNSR_7ScaleInE1ELSU_1EEEEEENS5_6LayoutISE_NS6_IJSL_SL_SL_EEEEENS6_IJNS5_10UnderscoreES10_S10_EEEEENS5_13SM90_TMA_LOADENS5_14ComposedLayoutINS5_7SwizzleILi3ELi4ELi3EEENS5_18smem_ptr_flag_bitsILi16EEENSX_INS6_IJNSC_ILi8EEESI_EEENS6_IJSI_SD_EEEEEEEvNS5_8identityES13_S1D_vS1E_EENS_8epilogue10collective18CollectiveEpilogueINS1G_30Sm90PtrArrayTmaWarpSpecializedILi4ELi2ELi16ELb1ELb0ELi2EEEJSJ_NS6_IJSI_NSC_ILi32EEEEEENS_6half_tEPNS6_IJSD_lSL_EEES1N_S1P_NS1G_6fusion15FusionCallbacksIS1K_NS1Q_17LinearCombinationIS1N_fS1N_fLNS_15FloatRoundStyleE2EEESJ_S1M_JEEES13_NS14_IS16_S18_NSX_INS6_IJSI_S19_EEENS6_IJSD_SI_EEEEEEENS5_17SM75_U16x8_LDSM_TENS5_14SM90_TMA_STOREES1Z_NS5_17SM90_U16x8_STSM_TENS5_9Copy_AtomIJNS5_17SM90_U32x4_STSM_NES1N_EEEvEEEvvEEEEvNT_6ParamsE,"aw",@nobits
	.sectionflags	@""
	.align	16
	.zero		1024


//--------------------- .nv.shared.reserved.0     --------------------------
	.section	.nv.shared.reserved.0,"aw",@nobits
	.weak		__nv_reservedSMEM_offset_0_alias
	.size		__nv_reservedSMEM_offset_0_alias, 0, 0
	.other		__nv_reservedSMEM_offset_0_alias,@"STO_CUDA_RESERVED_SHARED STV_DEFAULT"
__nv_reservedSMEM_offset_0_alias:
	.zero		0


//--------------------- .nv.global                --------------------------
	.section	.nv.global,"aw",@nobits
.nv.global:
	.type		_ZN39_INTERNAL_e10b110f_4_k_cu_465c2f14_28014cute1_E,@object
	.size		_ZN39_INTERNAL_e10b110f_4_k_cu_465c2f14_28014cute1_E,(_ZN39_INTERNAL_e10b110f_4_k_cu_465c2f14_28014cuda3std3__45__cpo6cbeginE - _ZN39_INTERNAL_e10b110f_4_k_cu_465c2f14_28014cute1_E)
_ZN39_INTERNAL_e10b110f_4_k_cu_465c2f14_28014cute1_E:
	.zero		1
	.type		_ZN39_INTERNAL_e10b110f_4_k_cu_465c2f14_28014cuda3std3__45__cpo6cbeginE,@object
	.size		_ZN39_INTERNAL_e10b110f_4_k_cu_465c2f14_28014cuda3std3__45__cpo6cbeginE,(_ZN39_INTERNAL_e10b110f_4_k_cu_465c2f14_28014cuda3std3__48in_placeE - _ZN39_INTERNAL_e10b110f_4_k_cu_465c2f14_28014cuda3std3__45__cpo6cbeginE)
_ZN39_INTERNAL_e10b110f_4_k_cu_465c2f14_28014cuda3std3__45__cpo6cbeginE:
	.zero		1
	.type		_ZN39_INTERNAL_e10b110f_4_k_cu_465c2f14_28014cuda3std3__48in_placeE,@object
	.size		_ZN39_INTERNAL_e10b110f_4_k_cu_465c2f14_28014cuda3std3__48in_placeE,(_ZN39_INTERNAL_e10b110f_4_k_cu_465c2f14_28014cuda3std6ranges3__45__cpo9iter_moveE - _ZN39_INTERNAL_e10b110f_4_k_cu_465c2f14_28014cuda3std3__48in_placeE)
_ZN39_INTERNAL_e10b110f_4_k_cu_465c2f14_28014cuda3std3__48in_placeE:
	.zero		1
	.type		_ZN39_INTERNAL_e10b110f_4_k_cu_465c2f14_28014cuda3std6ranges3__45__cpo9iter_moveE,@object
	.size		_ZN39_INTERNAL_e10b110f_4_k_cu_465c2f14_28014cuda3std6ranges3__45__cpo9iter_moveE,(_ZN39_INTERNAL_e10b110f_4_k_cu_465c2f14_28014cuda3std3__45__cpo5beginE - _ZN39_INTERNAL_e10b110f_4_k_cu_465c2f14_28014cuda3std6ranges3__45__cpo9iter_moveE)
_ZN39_INTERNAL_e10b110f_4_k_cu_465c2f14_28014cuda3std6ranges3__45__cpo9iter_moveE:
	.zero		1
	.type		_ZN39_INTERNAL_e10b110f_4_k_cu_465c2f14_28014cuda3std3__45__cpo5beginE,@object
	.size		_ZN39_INTERNAL_e10b110f_4_k_cu_465c2f14_28014cuda3std3__45__cpo5beginE,(_ZN39_INTERNAL_e10b110f_4_k_cu_465c2f14_28014cuda3std3__441_GLOBAL__N__e10b110f_4_k_cu_465c2f14_28016ignoreE - _ZN39_INTERNAL_e10b110f_4_k_cu_465c2f14_28014cuda3std3__45__cpo5beginE)
_ZN39_INTERNAL_e10b110f_4_k_cu_465c2f14_28014cuda3std3__45__cpo5beginE:
	.zero		1
	.type		_ZN39_INTERNAL_e10b110f_4_k_cu_465c2f14_28014cuda3std3__441_GLOBAL__N__e10b110f_4_k_cu_465c2f14_28016ignoreE,@object
	.size		_ZN39_INTERNAL_e10b110f_4_k_cu_465c2f14_28014cuda3std3__441_GLOBAL__N__e10b110f_4_k_cu_465c2f14_28016ignoreE,(_ZN39_INTERNAL_e10b110f_4_k_cu_465c2f14_28014cute7productE - _ZN39_INTERNAL_e10b110f_4_k_cu_465c2f14_28014cuda3std3__441_GLOBAL__N__e10b110f_4_k_cu_465c2f14_28016ignoreE)
_ZN39_INTERNAL_e10b110f_4_k_cu_465c2f14_28014cuda3std3__441_GLOBAL__N__e10b110f_4_k_cu_465c2f14_28016ignoreE:
	.zero		1
	.type		_ZN39_INTERNAL_e10b110f_4_k_cu_465c2f14_28014cute7productE,@object
	.size		_ZN39_INTERNAL_e10b110f_4_k_cu_465c2f14_28014cute7productE,(_ZN39_INTERNAL_e10b110f_4_k_cu_465c2f14_28014cuda3std3__45__cpo3endE - _ZN39_INTERNAL_e10b110f_4_k_cu_465c2f14_28014cute7productE)
_ZN39_INTERNAL_e10b110f_4_k_cu_465c2f14_28014cute7productE:
	.zero		1
	.type		_ZN39_INTERNAL_e10b110f_4_k_cu_465c2f14_28014cuda3std3__45__cpo3endE,@object
	.size		_ZN39_INTERNAL_e10b110f_4_k_cu_465c2f14_28014cuda3std3__45__cpo3endE,(_ZN39_INTERNAL_e10b110f_4_k_cu_465c2f14_28014cuda3std3__419piecewise_constructE - _ZN39_INTERNAL_e10b110f_4_k_cu_465c2f14_28014cuda3std3__45__cpo3endE)
_ZN39_INTERNAL_e10b110f_4_k_cu_465c2f14_28014cuda3std3__45__cpo3endE:
	.zero		1
	.type		_ZN39_INTERNAL_e10b110f_4_k_cu_465c2f14_28014cuda3std3__419piecewise_constructE,@object
	.size		_ZN39_INTERNAL_e10b110f_4_k_cu_465c2f14_28014cuda3std3__419piecewise_constructE,(_ZN39_INTERNAL_e10b110f_4_k_cu_465c2f14_28014cuda3std3__45__cpo4cendE - _ZN39_INTERNAL_e10b110f_4_k_cu_465c2f14_28014cuda3std3__419piecewise_constructE)
_ZN39_INTERNAL_e10b110f_4_k_cu_465c2f14_28014cuda3std3__419piecewise_constructE:
	.zero		1
	.type		_ZN39_INTERNAL_e10b110f_4_k_cu_465c2f14_28014cuda3std3__45__cpo4cendE,@object
	.size		_ZN39_INTERNAL_e10b110f_4_k_cu_465c2f14_28014cuda3std3__45__cpo4cendE,(_ZN39_INTERNAL_e10b110f_4_k_cu_465c2f14_28014cuda3std6ranges3__45__cpo4swapE - _ZN39_INTERNAL_e10b110f_4_k_cu_465c2f14_28014cuda3std3__45__cpo4cendE)
_ZN39_INTERNAL_e10b110f_4_k_cu_465c2f14_28014cuda3std3__45__cpo4cendE:
	.zero		1
	.type		_ZN39_INTERNAL_e10b110f_4_k_cu_465c2f14_28014cuda3std6ranges3__45__cpo4swapE,@object
	.size		_ZN39_INTERNAL_e10b110f_4_k_cu_465c2f14_28014cuda3std6ranges3__45__cpo4swapE,(.L_8 - _ZN39_INTERNAL_e10b110f_4_k_cu_465c2f14_28014cuda3std6ranges3__45__cpo4swapE)
_ZN39_INTERNAL_e10b110f_4_k_cu_465c2f14_28014cuda3std6ranges3__45__cpo4swapE:
	.zero		1
.L_8:


//--------------------- .nv.constant0._ZN7cutlass13device_kernelINS_4gemm6kernel13GemmUniversalINS1_17GroupProblemShapeIN4cute5tupleIJiiiEEEEENS1_10collective13CollectiveMmaINS1_39MainloopSm90ArrayTmaGmmaWarpSpecializedILi6ENS6_IJNS5_1CILi1EEESD_SD_EEENS1_40KernelPtrArrayTmaWarpSpecializedPingpongEEENS6_IJNSC_ILi128EEESH_NSC_ILi64EEEEEENS_10bfloat16_tEPNS6_IJlSD_NSC_ILi0EEEEEESK_SN_NS5_8TiledMMAINS5_8MMA_AtomIJNS5_4SM904GMMA28MMA_64x128x16_F32BF16BF16_SSILNSR_5MajorE0ELST_0ELNSR_7ScaleInE1ELSU_1EEEEEENS5_6LayoutISE_NS6_IJSL_SL_SL_EEEEENS6_IJNS5_10UnderscoreES10_S10_EEEEENS5_13SM90_TMA_LOADENS5_14ComposedLayoutINS5_7SwizzleILi3ELi4ELi3EEENS5_18smem_ptr_flag_bitsILi16EEENSX_INS6_IJNSC_ILi8EEESI_EEENS6_IJSI_SD_EEEEEEEvNS5_8identityES13_S1D_vS1E_EENS_8epilogue10collective18CollectiveEpilogueINS1G_30Sm90PtrArrayTmaWarpSpecializedILi4ELi2ELi16ELb1ELb0ELi2EEEJSJ_NS6_IJSI_NSC_ILi32EEEEEENS_6half_tEPNS6_IJSD_lSL_EEES1N_S1P_NS1G_6fusion15FusionCallbacksIS1K_NS1Q_17LinearCombinationIS1N_fS1N_fLNS_15FloatRoundStyleE2EEESJ_S1M_JEEES13_NS14_IS16_S18_NSX_INS6_IJSI_S19_EEENS6_IJSD_SI_EEEEEEENS5_17SM75_U16x8_LDSM_TENS5_14SM90_TMA_STOREES1Z_NS5_17SM90_U16x8_STSM_TENS5_9Copy_AtomIJNS5_17SM90_U32x4_STSM_NES1N_EEEvEEEvvEEEEvNT_6ParamsE --------------------------
	.section	.nv.constant0._ZN7cutlass13device_kernelINS_4gemm6kernel13GemmUniversalINS1_17GroupProblemShapeIN4cute5tupleIJiiiEEEEENS1_10collective13CollectiveMmaINS1_39MainloopSm90ArrayTmaGmmaWarpSpecializedILi6ENS6_IJNS5_1CILi1EEESD_SD_EEENS1_40KernelPtrArrayTmaWarpSpecializedPingpongEEENS6_IJNSC_ILi128EEESH_NSC_ILi64EEEEEENS_10bfloat16_tEPNS6_IJlSD_NSC_ILi0EEEEEESK_SN_NS5_8TiledMMAINS5_8MMA_AtomIJNS5_4SM904GMMA28MMA_64x128x16_F32BF16BF16_SSILNSR_5MajorE0ELST_0ELNSR_7ScaleInE1ELSU_1EEEEEENS5_6LayoutISE_NS6_IJSL_SL_SL_EEEEENS6_IJNS5_10UnderscoreES10_S10_EEEEENS5_13SM90_TMA_LOADENS5_14ComposedLayoutINS5_7SwizzleILi3ELi4ELi3EEENS5_18smem_ptr_flag_bitsILi16EEENSX_INS6_IJNSC_ILi8EEESI_EEENS6_IJSI_SD_EEEEEEEvNS5_8identityES13_S1D_vS1E_EENS_8epilogue10collective18CollectiveEpilogueINS1G_30Sm90PtrArrayTmaWarpSpecializedILi4ELi2ELi16ELb1ELb0ELi2EEEJSJ_NS6_IJSI_NSC_ILi32EEEEEENS_6half_tEPNS6_IJSD_lSL_EEES1N_S1P_NS1G_6fusion15FusionCallbacksIS1K_NS1Q_17LinearCombinationIS1N_fS1N_fLNS_15FloatRoundStyleE2EEESJ_S1M_JEEES13_NS14_IS16_S18_NSX_INS6_IJSI_S19_EEENS6_IJSD_SI_EEEEEEENS5_17SM75_U16x8_LDSM_TENS5_14SM90_TMA_STOREES1Z_NS5_17SM90_U16x8_STSM_TENS5_9Copy_AtomIJNS5_17SM90_U32x4_STSM_NES1N_EEEvEEEvvEEEEvNT_6ParamsE,"a",@progbits
	.sectionflags	@""
	.align	4
.nv.constant0._ZN7cutlass13device_kernelINS_4gemm6kernel13GemmUniversalINS1_17GroupProblemShapeIN4cute5tupleIJiiiEEEEENS1_10collective13CollectiveMmaINS1_39MainloopSm90ArrayTmaGmmaWarpSpecializedILi6ENS6_IJNS5_1CILi1EEESD_SD_EEENS1_40KernelPtrArrayTmaWarpSpecializedPingpongEEENS6_IJNSC_ILi128EEESH_NSC_ILi64EEEEEENS_10bfloat16_tEPNS6_IJlSD_NSC_ILi0EEEEEESK_SN_NS5_8TiledMMAINS5_8MMA_AtomIJNS5_4SM904GMMA28MMA_64x128x16_F32BF16BF16_SSILNSR_5MajorE0ELST_0ELNSR_7ScaleInE1ELSU_1EEEEEENS5_6LayoutISE_NS6_IJSL_SL_SL_EEEEENS6_IJNS5_10UnderscoreES10_S10_EEEEENS5_13SM90_TMA_LOADENS5_14ComposedLayoutINS5_7SwizzleILi3ELi4ELi3EEENS5_18smem_ptr_flag_bitsILi16EEENSX_INS6_IJNSC_ILi8EEESI_EEENS6_IJSI_SD_EEEEEEEvNS5_8identityES13_S1D_vS1E_EENS_8epilogue10collective18CollectiveEpilogueINS1G_30Sm90PtrArrayTmaWarpSpecializedILi4ELi2ELi16ELb1ELb0ELi2EEEJSJ_NS6_IJSI_NSC_ILi32EEEEEENS_6half_tEPNS6_IJSD_lSL_EEES1N_S1P_NS1G_6fusion15FusionCallbacksIS1K_NS1Q_17LinearCombinationIS1N_fS1N_fLNS_15FloatRoundStyleE2EEESJ_S1M_JEEES13_NS14_IS16_S18_NSX_INS6_IJSI_S19_EEENS6_IJSD_SI_EEEEEEENS5_17SM75_U16x8_LDSM_TENS5_14SM90_TMA_STOREES1Z_NS5_17SM90_U16x8_STSM_TENS5_9Copy_AtomIJNS5_17SM90_U32x4_STSM_NES1N_EEEvEEEvvEEEEvNT_6ParamsE:
	.zero		2432


//--------------------- SYMBOLS --------------------------

	.type		.nv.reservedSmem.offset0,@object
	.size		.nv.reservedSmem.offset0,0x4
	.type		__assertfail,@function
